	.target	sm_80

	.elftype	@"ET_EXEC"


//--------------------- .note.nv.tkinfo           --------------------------
	.section	.note.nv.tkinfo,"",@"SHT_NOTE"
	.sectionflags	@"SHF_NOTE_NV_TKINFO"
	.tkinfo
        /*0018*/ 	.word	0x00000002
        /*0030*/ 	.string	""
        /*0030*/ 	.string	"ptxas"
        /*0030*/ 	.string	"Cuda compilation tools, release 13.0, V13.0.88"
        /*0030*/ 	.string	"Build cuda_13.0.r13.0/compiler.36424714_0"
        /*0030*/ 	.string	"-v  -suppress-debug-info  -lineinfo  -arch sm_80 "



//--------------------- .note.nv.cuinfo           --------------------------
	.section	.note.nv.cuinfo,"",@"SHT_NOTE"
	.sectionflags	@"SHF_NOTE_NV_CUINFO"
        /*0018*/ 	.short	0x0002
        /*001a*/ 	.short	0x0050
        /*001c*/ 	.short	0x0082
	.zero		2


//--------------------- .nv.info                  --------------------------
	.section	.nv.info,"",@"SHT_CUDA_INFO"
	.align	4


	//----- nvinfo : EIATTR_REGCOUNT
	.align		4
        /*0000*/ 	.byte	0x04, 0x2f
        /*0002*/ 	.short	(.L_1 - .L_0)
	.align		4
.L_0:
        /*0004*/ 	.word	index@(matmul_kernel)
        /*0008*/ 	.word	0x000000ff


	//----- nvinfo : EIATTR_FRAME_SIZE
	.align		4
.L_1:
        /*000c*/ 	.byte	0x04, 0x11
        /*000e*/ 	.short	(.L_3 - .L_2)
	.align		4
.L_2:
        /*0010*/ 	.word	index@(matmul_kernel)
        /*0014*/ 	.word	0x00001fd8


	//----- nvinfo : EIATTR_MIN_STACK_SIZE
	.align		4
.L_3:
        /*0018*/ 	.byte	0x04, 0x12
        /*001a*/ 	.short	(.L_5 - .L_4)
	.align		4
.L_4:
        /*001c*/ 	.word	index@(matmul_kernel)
        /*0020*/ 	.word	0x00001fd8
.L_5:


//--------------------- .nv.info.matmul_kernel    --------------------------
	.section	.nv.info.matmul_kernel,"",@"SHT_CUDA_INFO"
	.sectionflags	@""
	.align	4


	//----- nvinfo : EIATTR_CUDA_API_VERSION
	.align		4
        /*0000*/ 	.byte	0x04, 0x37
        /*0002*/ 	.short	(.L_7 - .L_6)
.L_6:
        /*0004*/ 	.word	0x00000082


	//----- nvinfo : EIATTR_SW2861232_WAR
	.align		4
.L_7:
        /*0008*/ 	.byte	0x01, 0x35
	.zero		2


	//----- nvinfo : EIATTR_PARAM_CBANK
	.align		4
        /*000c*/ 	.byte	0x04, 0x0a
        /*000e*/ 	.short	(.L_9 - .L_8)
	.align		4
.L_8:
        /*0010*/ 	.word	index@(.nv.constant0.matmul_kernel)
        /*0014*/ 	.short	0x0160
        /*0016*/ 	.short	0x0050


	//----- nvinfo : EIATTR_CBANK_PARAM_SIZE
	.align		4
.L_9:
        /*0018*/ 	.byte	0x03, 0x19
        /*001a*/ 	.short	0x0050


	//----- nvinfo : EIATTR_KPARAM_INFO
	.align		4
        /*001c*/ 	.byte	0x04, 0x17
        /*001e*/ 	.short	(.L_11 - .L_10)
.L_10:
        /*0020*/ 	.word	0x00000000
        /*0024*/ 	.short	0x000d
        /*0026*/ 	.short	0x0048
        /*0028*/ 	.byte	0x00, 0xf4, 0x21, 0x00


	//----- nvinfo : EIATTR_KPARAM_INFO
	.align		4
.L_11:
        /*002c*/ 	.byte	0x04, 0x17
        /*002e*/ 	.short	(.L_13 - .L_12)
.L_12:
        /*0030*/ 	.word	0x00000000
        /*0034*/ 	.short	0x000c
        /*0036*/ 	.short	0x0040
        /*0038*/ 	.byte	0x00, 0xf4, 0x21, 0x00


	//----- nvinfo : EIATTR_KPARAM_INFO
	.align		4
.L_13:
        /*003c*/ 	.byte	0x04, 0x17
        /*003e*/ 	.short	(.L_15 - .L_14)
.L_14:
        /*0040*/ 	.word	0x00000000
        /*0044*/ 	.short	0x000b
        /*0046*/ 	.short	0x0038
        /*0048*/ 	.byte	0x00, 0xf0, 0x11, 0x00


	//----- nvinfo : EIATTR_KPARAM_INFO
	.align		4
.L_15:
        /*004c*/ 	.byte	0x04, 0x17
        /*004e*/ 	.short	(.L_17 - .L_16)
.L_16:
        /*0050*/ 	.word	0x00000000
        /*0054*/ 	.short	0x000a
        /*0056*/ 	.short	0x0034
        /*0058*/ 	.byte	0x00, 0xf0, 0x11, 0x00


	//----- nvinfo : EIATTR_KPARAM_INFO
	.align		4
.L_17:
        /*005c*/ 	.byte	0x04, 0x17
        /*005e*/ 	.short	(.L_19 - .L_18)
.L_18:
        /*0060*/ 	.word	0x00000000
        /*0064*/ 	.short	0x0009
        /*0066*/ 	.short	0x0030
        /*0068*/ 	.byte	0x00, 0xf0, 0x11, 0x00


	//----- nvinfo : EIATTR_KPARAM_INFO
	.align		4
.L_19:
        /*006c*/ 	.byte	0x04, 0x17
        /*006e*/ 	.short	(.L_21 - .L_20)
.L_20:
        /*0070*/ 	.word	0x00000000
        /*0074*/ 	.short	0x0008
        /*0076*/ 	.short	0x002c
        /*0078*/ 	.byte	0x00, 0xf0, 0x11, 0x00


	//----- nvinfo : EIATTR_KPARAM_INFO
	.align		4
.L_21:
        /*007c*/ 	.byte	0x04, 0x17
        /*007e*/ 	.short	(.L_23 - .L_22)
.L_22:
        /*0080*/ 	.word	0x00000000
        /*0084*/ 	.short	0x0007
        /*0086*/ 	.short	0x0028
        /*0088*/ 	.byte	0x00, 0xf0, 0x11, 0x00


	//----- nvinfo : EIATTR_KPARAM_INFO
	.align		4
.L_23:
        /*008c*/ 	.byte	0x04, 0x17
        /*008e*/ 	.short	(.L_25 - .L_24)
.L_24:
        /*0090*/ 	.word	0x00000000
        /*0094*/ 	.short	0x0006
        /*0096*/ 	.short	0x0024
        /*0098*/ 	.byte	0x00, 0xf0, 0x11, 0x00


	//----- nvinfo : EIATTR_KPARAM_INFO
	.align		4
.L_25:
        /*009c*/ 	.byte	0x04, 0x17
        /*009e*/ 	.short	(.L_27 - .L_26)
.L_26:
        /*00a0*/ 	.word	0x00000000
        /*00a4*/ 	.short	0x0005
        /*00a6*/ 	.short	0x0020
        /*00a8*/ 	.byte	0x00, 0xf0, 0x11, 0x00


	//----- nvinfo : EIATTR_KPARAM_INFO
	.align		4
.L_27:
        /*00ac*/ 	.byte	0x04, 0x17
        /*00ae*/ 	.short	(.L_29 - .L_28)
.L_28:
        /*00b0*/ 	.word	0x00000000
        /*00b4*/ 	.short	0x0004
        /*00b6*/ 	.short	0x001c
        /*00b8*/ 	.byte	0x00, 0xf0, 0x11, 0x00


	//----- nvinfo : EIATTR_KPARAM_INFO
	.align		4
.L_29:
        /*00bc*/ 	.byte	0x04, 0x17
        /*00be*/ 	.short	(.L_31 - .L_30)
.L_30:
        /*00c0*/ 	.word	0x00000000
        /*00c4*/ 	.short	0x0003
        /*00c6*/ 	.short	0x0018
        /*00c8*/ 	.byte	0x00, 0xf0, 0x11, 0x00


	//----- nvinfo : EIATTR_KPARAM_INFO
	.align		4
.L_31:
        /*00cc*/ 	.byte	0x04, 0x17
        /*00ce*/ 	.short	(.L_33 - .L_32)
.L_32:
        /*00d0*/ 	.word	0x00000000
        /*00d4*/ 	.short	0x0002
        /*00d6*/ 	.short	0x0010
        /*00d8*/ 	.byte	0x00, 0xf4, 0x21, 0x00


	//----- nvinfo : EIATTR_KPARAM_INFO
	.align		4
.L_33:
        /*00dc*/ 	.byte	0x04, 0x17
        /*00de*/ 	.short	(.L_35 - .L_34)
.L_34:
        /*00e0*/ 	.word	0x00000000
        /*00e4*/ 	.short	0x0001
        /*00e6*/ 	.short	0x0008
        /*00e8*/ 	.byte	0x00, 0xf4, 0x21, 0x00


	//----- nvinfo : EIATTR_KPARAM_INFO
	.align		4
.L_35:
        /*00ec*/ 	.byte	0x04, 0x17
        /*00ee*/ 	.short	(.L_37 - .L_36)
.L_36:
        /*00f0*/ 	.word	0x00000000
        /*00f4*/ 	.short	0x0000
        /*00f6*/ 	.short	0x0000
        /*00f8*/ 	.byte	0x00, 0xf4, 0x21, 0x00


	//----- nvinfo : EIATTR_MAXREG_COUNT
	.align		4
.L_37:
        /*00fc*/ 	.byte	0x03, 0x1b
        /*00fe*/ 	.short	0x00ff


	//----- nvinfo : EIATTR_NUM_BARRIERS
	.align		4
        /*0100*/ 	.byte	0x02, 0x4c
        /*0102*/ 	.byte	0x01
	.zero		1


	//----- nvinfo : EIATTR_ANNOTATIONS
	.align		4
        /*0104*/ 	.byte	0x04, 0x55
        /*0106*/ 	.short	(.L_39 - .L_38)


	//   ....[0]....
.L_38:
        /*0108*/ 	.word	0x00000001
        /*010c*/ 	.byte	0x70, 0x05, 0x00, 0x00, 0x01, 0x00, 0x00, 0x00, 0xb0, 0x05, 0x00, 0x00, 0x01, 0x00, 0x00, 0x00
        /* <DEDUP_REMOVED lines=668> */
        /*2adc*/ 	.byte	0x20, 0x3a, 0x01, 0x00


	//----- nvinfo : EIATTR_MERCURY_ISA_VERSION
	.align		4
.L_39:
        /*2ae0*/ 	.byte	0x03, 0x5f
        /*2ae2*/ 	.short	0x0000


	//----- nvinfo : EIATTR_EXIT_INSTR_OFFSETS
	.align		4
        /*2ae4*/ 	.byte	0x04, 0x1c
        /*2ae6*/ 	.short	(.L_41 - .L_40)


	//   ....[0]....
.L_40:
        /*2ae8*/ 	.word	0x000517c0


	//   ....[1]....
        /*2aec*/ 	.word	0x000517e0


	//----- nvinfo : EIATTR_REQNTID
	.align		4
.L_41:
        /*2af0*/ 	.byte	0x04, 0x10
        /*2af2*/ 	.short	(.L_43 - .L_42)
.L_42:
        /*2af4*/ 	.word	0x00000040
        /*2af8*/ 	.word	0x00000001
        /*2afc*/ 	.word	0x00000001
.L_43:


//--------------------- .nv.callgraph             --------------------------
	.section	.nv.callgraph,"",@"SHT_CUDA_CALLGRAPH"
	.align	4
	.sectionentsize	8
	.align		4
        /*0000*/ 	.word	0x00000000
	.align		4
        /*0004*/ 	.word	0xffffffff
	.align		4
        /*0008*/ 	.word	0x00000000
	.align		4
        /*000c*/ 	.word	0xfffffffe
	.align		4
        /*0010*/ 	.word	0x00000000
	.align		4
        /*0014*/ 	.word	0xfffffffd
	.align		4
        /*0018*/ 	.word	0x00000000
	.align		4
        /*001c*/ 	.word	0xfffffffc


//--------------------- .nv.rel.action            --------------------------
	.section	.nv.rel.action,"",@"SHT_CUDA_RELOCINFO"
	.align	8
	.sectionentsize	8
        /*0000*/ 	.byte	0x73, 0x00, 0x00, 0x00, 0x00, 0x00, 0x00, 0x00, 0x00, 0x00, 0x00, 0x11, 0x25, 0x00, 0x05, 0x36


//--------------------- .nv.constant0.matmul_kernel --------------------------
	.section	.nv.constant0.matmul_kernel,"a",@progbits
	.sectionflags	@""
	.align	4
.nv.constant0.matmul_kernel:
	.zero		432


//--------------------- .text.matmul_kernel       --------------------------
	.section	.text.matmul_kernel,"ax",@progbits
	.sectioninfo	@"SHI_REGISTERS=255"
	.align	128
        .global         matmul_kernel
        .type           matmul_kernel,@function
        .size           matmul_kernel,(.L_x_3 - matmul_kernel)
        .other          matmul_kernel,@"STO_CUDA_ENTRY STV_DEFAULT"
matmul_kernel:
.text.matmul_kernel:
[----:B------:R-:W-:-:S03]  /*0000*/  IMAD.MOV.U32 R1, RZ, RZ, c[0x0][0x28] ;  /* 0x00000a00ff017624 */ /* 0x000fc600078e00ff */
[----:B------:R-:W-:Y:S01]  /*0010*/  IMAD.MOV.U32 R0, RZ, RZ, c[0x0][0x17c] ;  /* 0x00005f00ff007624 */ /* 0x000fe200078e00ff */
[----:B------:R-:W1:Y:S01]  /*0020*/  S2R R5, SR_CTAID.X ;  /* 0x0000000000057919 */ /* 0x000e620000002500 */
[----:B------:R-:W-:-:S03]  /*0030*/  IADD3 R1, R1, -0x1fd8, RZ ;  /* 0xffffe02801017810 */ /* 0x000fc60007ffe0ff */
[----:B------:R-:W-:-:S04]  /*0040*/  IADD3 R0, R0, 0x7f, RZ ;  /* 0x0000007f00007810 */ /* 0x000fc80007ffe0ff */
[----:B------:R-:W-:-:S04]  /*0050*/  SHF.R.S32.HI R3, RZ, 0x1f, R0 ;  /* 0x0000001fff037819 */ /* 0x000fc80000011400 */
[----:B------:R-:W-:-:S04]  /*0060*/  LEA.HI R3, R3, R0, RZ, 0x7 ;  /* 0x0000000003037211 */ /* 0x000fc800078f38ff */
[----:B------:R-:W-:-:S05]  /*0070*/  SHF.R.S32.HI R3, RZ, 0x7, R3 ;  /* 0x00000007ff037819 */ /* 0x000fca0000011403 */
[----:B------:R-:W-:Y:S01]  /*0080*/  IMAD.SHL.U32 R4, R3, 0x8, RZ ;  /* 0x0000000803047824 */ /* 0x000fe200078e00ff */
[----:B-1----:R-:W-:-:S04]  /*0090*/  IABS R8, R5 ;  /* 0x0000000500087213 */ /* 0x002fc80000000000 */
[-C--:B------:R-:W-:Y:S02]  /*00a0*/  IABS R7, R4.reuse ;  /* 0x0000000400077213 */ /* 0x080fe40000000000 */
[----:B------:R-:W-:Y:S02]  /*00b0*/  IABS R10, R4 ;  /* 0x00000004000a7213 */ /* 0x000fe40000000000 */
[----:B------:R-:W1:Y:S08]  /*00c0*/  I2F.RP R0, R7 ;  /* 0x0000000700007306 */ /* 0x000e700000209400 */
[----:B-1----:R-:W1:Y:S02]  /*00d0*/  MUFU.RCP R0, R0 ;  /* 0x0000000000007308 */ /* 0x002e640000001000 */
[----:B-1----:R-:W-:Y:S01]  /*00e0*/  IADD3 R2, R0, 0xffffffe, RZ ;  /* 0x0ffffffe00027810 */ /* 0x002fe20007ffe0ff */
[----:B------:R-:W-:-:S05]  /*00f0*/  IMAD.MOV R0, RZ, RZ, -R10 ;  /* 0x000000ffff007224 */ /* 0x000fca00078e0a0a */
[----:B------:R1:W2:Y:S02]  /*0100*/  F2I.FTZ.U32.TRUNC.NTZ R3, R2 ;  /* 0x0000000200037305 */ /* 0x0002a4000021f000 */
[----:B-1----:R-:W-:Y:S01]  /*0110*/  IMAD.MOV.U32 R2, RZ, RZ, RZ ;  /* 0x000000ffff027224 */ /* 0x002fe200078e00ff */
[----:B--2---:R-:W-:-:S05]  /*0120*/  IADD3 R6, RZ, -R3, RZ ;  /* 0x80000003ff067210 */ /* 0x004fca0007ffe0ff */
[----:B------:R-:W-:Y:S02]  /*0130*/  IMAD R9, R6, R7, RZ ;  /* 0x0000000706097224 */ /* 0x000fe400078e02ff */
[----:B------:R-:W-:Y:S02]  /*0140*/  IMAD.MOV.U32 R6, RZ, RZ, R8 ;  /* 0x000000ffff067224 */ /* 0x000fe400078e0008 */
[----:B------:R-:W-:-:S06]  /*0150*/  IMAD.HI.U32 R3, R3, R9, R2 ;  /* 0x0000000903037227 */ /* 0x000fcc00078e0002 */
[----:B------:R-:W-:-:S04]  /*0160*/  IMAD.HI.U32 R3, R3, R6, RZ ;  /* 0x0000000603037227 */ /* 0x000fc800078e00ff */
[----:B------:R-:W-:-:S05]  /*0170*/  IMAD R0, R3, R0, R6 ;  /* 0x0000000003007224 */ /* 0x000fca00078e0206 */
[----:B------:R-:W-:-:S13]  /*0180*/  ISETP.GT.U32.AND P1, PT, R7, R0, PT ;  /* 0x000000000700720c */ /* 0x000fda0003f24070 */
[-C--:B------:R-:W-:Y:S02]  /*0190*/  @!P1 IADD3 R0, R0, -R7.reuse, RZ ;  /* 0x8000000700009210 */ /* 0x080fe40007ffe0ff */
[----:B------:R-:W-:Y:S02]  /*01a0*/  @!P1 IADD3 R3, R3, 0x1, RZ ;  /* 0x0000000103039810 */ /* 0x000fe40007ffe0ff */
[----:B------:R-:W-:Y:S02]  /*01b0*/  ISETP.GE.U32.AND P0, PT, R0, R7, PT ;  /* 0x000000070000720c */ /* 0x000fe40003f06070 */
[----:B------:R-:W-:Y:S02]  /*01c0*/  LOP3.LUT R0, R5, R4, RZ, 0x3c, !PT ;  /* 0x0000000405007212 */ /* 0x000fe400078e3cff */
[----:B------:R-:W-:Y:S02]  /*01d0*/  ISETP.NE.AND P1, PT, R4, RZ, PT ;  /* 0x000000ff0400720c */ /* 0x000fe40003f25270 */
[----:B------:R-:W-:Y:S01]  /*01e0*/  ISETP.GE.AND P2, PT, R0, RZ, PT ;  /* 0x000000ff0000720c */ /* 0x000fe20003f46270 */
[----:B------:R-:W-:-:S05]  /*01f0*/  IMAD.MOV.U32 R0, RZ, RZ, c[0x0][0x178] ;  /* 0x00005e00ff007624 */ /* 0x000fca00078e00ff */
[----:B------:R-:W-:Y:S02]  /*0200*/  IADD3 R0, R0, 0xff, RZ ;  /* 0x000000ff00007810 */ /* 0x000fe40007ffe0ff */
[----:B------:R-:W-:-:S05]  /*0210*/  @P0 IADD3 R3, R3, 0x1, RZ ;  /* 0x0000000103030810 */ /* 0x000fca0007ffe0ff */
[----:B------:R-:W-:Y:S01]  /*0220*/  IMAD.MOV.U32 R2, RZ, RZ, R3 ;  /* 0x000000ffff027224 */ /* 0x000fe200078e0003 */
[----:B------:R-:W-:-:S03]  /*0230*/  SHF.R.S32.HI R3, RZ, 0x1f, R0 ;  /* 0x0000001fff037819 */ /* 0x000fc60000011400 */
[----:B------:R-:W-:Y:S01]  /*0240*/  @!P2 IMAD.MOV R2, RZ, RZ, -R2 ;  /* 0x000000ffff02a224 */ /* 0x000fe200078e0a02 */
[----:B------:R-:W-:Y:S02]  /*0250*/  @!P1 LOP3.LUT R2, RZ, R4, RZ, 0x33, !PT ;  /* 0x00000004ff029212 */ /* 0x000fe400078e33ff */
[----:B------:R-:W-:Y:S02]  /*0260*/  LEA.HI R3, R3, R0, RZ, 0x8 ;  /* 0x0000000003037211 */ /* 0x000fe400078f40ff */
[----:B------:R-:W-:Y:S01]  /*0270*/  SHF.L.U32 R10, R2, 0x3, RZ ;  /* 0x00000003020a7819 */ /* 0x000fe200000006ff */
[----:B------:R-:W-:-:S03]  /*0280*/  IMAD.MOV R2, RZ, RZ, -R2 ;  /* 0x000000ffff027224 */ /* 0x000fc600078e0a02 */
[----:B------:R-:W-:Y:S01]  /*0290*/  LEA.HI.SX32 R3, R3, -R10, 0x18 ;  /* 0x8000000a03037211 */ /* 0x000fe200078fc2ff */
[----:B------:R-:W-:Y:S02]  /*02a0*/  IMAD R13, R4, R2, R5 ;  /* 0x00000002040d7224 */ /* 0x000fe400078e0205 */
[----:B------:R-:W-:Y:S01]  /*02b0*/  IMAD.MOV.U32 R2, RZ, RZ, RZ ;  /* 0x000000ffff027224 */ /* 0x000fe200078e00ff */
[----:B------:R-:W-:Y:S02]  /*02c0*/  IMNMX R12, R3, 0x8, PT ;  /* 0x00000008030c7817 */ /* 0x000fe40003800200 */
[----:B------:R-:W-:Y:S02]  /*02d0*/  IABS R4, R13 ;  /* 0x0000000d00047213 */ /* 0x000fe40000000000 */
[-C--:B------:R-:W-:Y:S02]  /*02e0*/  IABS R8, R12.reuse ;  /* 0x0000000c00087213 */ /* 0x080fe40000000000 */
[----:B------:R-:W-:-:S02]  /*02f0*/  IABS R6, R12 ;  /* 0x0000000c00067213 */ /* 0x000fc40000000000 */
[----:B------:R-:W1:Y:S08]  /*0300*/  I2F.RP R0, R8 ;  /* 0x0000000800007306 */ /* 0x000e700000209400 */
[----:B-1----:R-:W1:Y:S02]  /*0310*/  MUFU.RCP R0, R0 ;  /* 0x0000000000007308 */ /* 0x002e640000001000 */
[----:B-1----:R-:W-:-:S02]  /*0320*/  IADD3 R3, R0, 0xffffffe, RZ ;  /* 0x0ffffffe00037810 */ /* 0x002fc40007ffe0ff */
[----:B------:R-:W-:-:S04]  /*0330*/  IABS R0, c[0x0][0x17c] ;  /* 0x00005f0000007a13 */ /* 0x000fc80000000000 */
[----:B------:R-:W1:Y:S02]  /*0340*/  F2I.FTZ.U32.TRUNC.NTZ R3, R3 ;  /* 0x0000000300037305 */ /* 0x000e64000021f000 */
[----:B-1----:R-:W-:-:S04]  /*0350*/  IMAD.MOV R7, RZ, RZ, -R3 ;  /* 0x000000ffff077224 */ /* 0x002fc800078e0a03 */
[----:B------:R-:W-:Y:S02]  /*0360*/  IMAD R5, R7, R8, RZ ;  /* 0x0000000807057224 */ /* 0x000fe400078e02ff */
[----:B------:R-:W1:Y:S02]  /*0370*/  I2F.RP R7, R0 ;  /* 0x0000000000077306 */ /* 0x000e640000209400 */
[----:B------:R-:W-:Y:S01]  /*0380*/  IMAD.HI.U32 R2, R3, R5, R2 ;  /* 0x0000000503027227 */ /* 0x000fe200078e0002 */
[----:B------:R-:W-:Y:S02]  /*0390*/  MOV R3, R4 ;  /* 0x0000000400037202 */ /* 0x000fe40000000f00 */
[----:B------:R-:W-:Y:S01]  /*03a0*/  IABS R4, c[0x0][0x178] ;  /* 0x00005e0000047a13 */ /* 0x000fe20000000000 */
[----:B------:R-:W-:Y:S02]  /*03b0*/  IMAD.MOV R5, RZ, RZ, -R6 ;  /* 0x000000ffff057224 */ /* 0x000fe400078e0a06 */
[----:B------:R-:W-:Y:S01]  /*03c0*/  IMAD.HI.U32 R2, R2, R3, RZ ;  /* 0x0000000302027227 */ /* 0x000fe200078e00ff */
[----:B------:R-:W2:Y:S03]  /*03d0*/  I2F.RP R6, R4 ;  /* 0x0000000400067306 */ /* 0x000ea60000209400 */
[----:B------:R-:W-:Y:S01]  /*03e0*/  IMAD R3, R2, R5, R3 ;  /* 0x0000000502037224 */ /* 0x000fe200078e0203 */
[----:B------:R-:W-:-:S04]  /*03f0*/  LOP3.LUT R5, R13, R12, RZ, 0x3c, !PT ;  /* 0x0000000c0d057212 */ /* 0x000fc800078e3cff */
[----:B------:R-:W-:Y:S01]  /*0400*/  ISETP.GT.U32.AND P1, PT, R8, R3, PT ;  /* 0x000000030800720c */ /* 0x000fe20003f24070 */
[----:B-1----:R-:W1:Y:S01]  /*0410*/  MUFU.RCP R7, R7 ;  /* 0x0000000700077308 */ /* 0x002e620000001000 */
[----:B------:R-:W-:-:S07]  /*0420*/  ISETP.GE.AND P2, PT, R5, RZ, PT ;  /* 0x000000ff0500720c */ /* 0x000fce0003f46270 */
[----:B--2---:R-:W2:Y:S04]  /*0430*/  MUFU.RCP R6, R6 ;  /* 0x0000000600067308 */ /* 0x004ea80000001000 */
[----:B------:R-:W-:Y:S01]  /*0440*/  @!P1 IMAD.IADD R3, R3, 0x1, -R8 ;  /* 0x0000000103039824 */ /* 0x000fe200078e0a08 */
[----:B------:R-:W-:Y:S02]  /*0450*/  @!P1 IADD3 R2, R2, 0x1, RZ ;  /* 0x0000000102029810 */ /* 0x000fe40007ffe0ff */
[----:B------:R-:W-:Y:S02]  /*0460*/  ISETP.NE.AND P1, PT, R12, RZ, PT ;  /* 0x000000ff0c00720c */ /* 0x000fe40003f25270 */
[----:B------:R-:W-:Y:S02]  /*0470*/  ISETP.GE.U32.AND P0, PT, R3, R8, PT ;  /* 0x000000080300720c */ /* 0x000fe40003f06070 */
[----:B-1----:R-:W-:-:S02]  /*0480*/  IADD3 R3, R7, 0xffffffe, RZ ;  /* 0x0ffffffe07037810 */ /* 0x002fc40007ffe0ff */
[----:B--2---:R-:W-:-:S04]  /*0490*/  IADD3 R7, R6, 0xffffffe, RZ ;  /* 0x0ffffffe06077810 */ /* 0x004fc80007ffe0ff */
[----:B------:R-:W1:Y:S01]  /*04a0*/  F2I.FTZ.U32.TRUNC.NTZ R3, R3 ;  /* 0x0000000300037305 */ /* 0x000e62000021f000 */
[----:B------:R-:W-:-:S04]  /*04b0*/  IMAD.MOV.U32 R6, RZ, RZ, RZ ;  /* 0x000000ffff067224 */ /* 0x000fc800078e00ff */
[----:B------:R-:W-:-:S03]  /*04c0*/  @P0 IADD3 R2, R2, 0x1, RZ ;  /* 0x0000000102020810 */ /* 0x000fc60007ffe0ff */
[----:B------:R-:W2:Y:S02]  /*04d0*/  F2I.FTZ.U32.TRUNC.NTZ R7, R7 ;  /* 0x0000000700077305 */ /* 0x000ea4000021f000 */
[----:B------:R-:W-:Y:S01]  /*04e0*/  IMAD.MOV.U32 R8, RZ, RZ, R2 ;  /* 0x000000ffff087224 */ /* 0x000fe200078e0002 */
[----:B------:R-:W-:-:S04]  /*04f0*/  MOV R2, RZ ;  /* 0x000000ff00027202 */ /* 0x000fc80000000f00 */
[----:B------:R-:W-:Y:S01]  /*0500*/  @!P2 IADD3 R8, -R8, RZ, RZ ;  /* 0x000000ff0808a210 */ /* 0x000fe20007ffe1ff */
[----:B-1----:R-:W-:Y:S01]  /*0510*/  IMAD.MOV R5, RZ, RZ, -R3 ;  /* 0x000000ffff057224 */ /* 0x002fe200078e0a03 */
[----:B------:R-:W-:-:S03]  /*0520*/  @!P1 LOP3.LUT R8, RZ, R12, RZ, 0x33, !PT ;  /* 0x0000000cff089212 */ /* 0x000fc600078e33ff */
[----:B------:R-:W-:Y:S02]  /*0530*/  IMAD R5, R5, R0, RZ ;  /* 0x0000000005057224 */ /* 0x000fe400078e02ff */
[----:B------:R-:W-:Y:S02]  /*0540*/  IMAD.SHL.U32 R108, R8, 0x80, RZ ;  /* 0x00000080086c7824 */ /* 0x000fe400078e00ff */
[----:B------:R-:W-:-:S03]  /*0550*/  IMAD.HI.U32 R2, R3, R5, R2 ;  /* 0x0000000503027227 */ /* 0x000fc600078e0002 */
[C---:B------:R-:W-:Y:S01]  /*0560*/  IADD3 R34, R108.reuse, 0x7f, RZ ;  /* 0x0000007f6c227810 */ /* 0x040fe20007ffe0ff */
[----:B------:R-:W-:Y:S01]  /*0570*/  STL [R1+0x91c], R108 ;  /* 0x00091c6c01007387 */ /* 0x000fe20000100800 */
[----:B------:R-:W-:Y:S01]  /*0580*/  IABS R11, R108 ;  /* 0x0000006c000b7213 */ /* 0x000fe20000000000 */
[----:B------:R-:W-:Y:S01]  /*0590*/  IMAD.MOV R5, RZ, RZ, -R8 ;  /* 0x000000ffff057224 */ /* 0x000fe200078e0a08 */
[C---:B------:R-:W-:Y:S01]  /*05a0*/  IADD3 R16, R108.reuse, 0x2, RZ ;  /* 0x000000026c107810 */ /* 0x040fe20007ffe0ff */
[----:B------:R-:W-:Y:S01]  /*05b0*/  STL [R1+0x1674], R34 ;  /* 0x0016742201007387 */ /* 0x000fe20000100800 */
[----:B------:R-:W-:Y:S01]  /*05c0*/  IADD3 R225, R108, 0x1, RZ ;  /* 0x000000016ce17810 */ /* 0x000fe20007ffe0ff */
[----:B------:R-:W-:Y:S01]  /*05d0*/  IMAD.HI.U32 R3, R2, R11, RZ ;  /* 0x0000000b02037227 */ /* 0x000fe200078e00ff */
[C---:B------:R-:W-:Y:S01]  /*05e0*/  IADD3 R15, R108.reuse, 0x3, RZ ;  /* 0x000000036c0f7810 */ /* 0x040fe20007ffe0ff */
[----:B------:R-:W-:Y:S01]  /*05f0*/  STL [R1+0x155c], R16 ;  /* 0x00155c1001007387 */ /* 0x000fe20000100800 */
[----:B------:R-:W-:Y:S01]  /*0600*/  IADD3 R14, R108, 0x4, RZ ;  /* 0x000000046c0e7810 */ /* 0x000fe20007ffe0ff */
[----:B--2---:R-:W-:Y:S01]  /*0610*/  IMAD.MOV R9, RZ, RZ, -R7 ;  /* 0x000000ffff097224 */ /* 0x004fe200078e0a07 */
[----:B------:R-:W-:Y:S01]  /*0620*/  IABS R19, R34 ;  /* 0x0000002200137213 */ /* 0x000fe20000000000 */
[----:B------:R-:W-:Y:S01]  /*0630*/  STL [R1+0x1560], R225 ;  /* 0x001560e101007387 */ /* 0x000fe20000100800 */
[----:B------:R-:W-:Y:S01]  /*0640*/  IMAD.MOV R3, RZ, RZ, -R3 ;  /* 0x000000ffff037224 */ /* 0x000fe200078e0a03 */
[----:B------:R-:W-:Y:S01]  /*0650*/  IABS R17, R14 ;  /* 0x0000000e00117213 */ /* 0x000fe20000000000 */
[----:B------:R-:W-:Y:S01]  /*0660*/  IMAD R5, R12, R5, R13 ;  /* 0x000000050c057224 */ /* 0x000fe200078e020d */
[----:B------:R1:W-:Y:S01]  /*0670*/  STL [R1+0x1564], R15 ;  /* 0x0015640f01007387 */ /* 0x0003e20000100800 */
[----:B------:R-:W-:Y:S01]  /*0680*/  IMAD R9, R9, R4, RZ ;  /* 0x0000000409097224 */ /* 0x000fe200078e02ff */
[----:B------:R-:W-:Y:S01]  /*0690*/  IABS R13, R16 ;  /* 0x00000010000d7213 */ /* 0x000fe20000000000 */
[----:B------:R-:W-:Y:S01]  /*06a0*/  IMAD R24, R0, R3, R11 ;  /* 0x0000000300187224 */ /* 0x000fe200078e020b */
[----:B------:R-:W-:Y:S01]  /*06b0*/  IABS R11, R225 ;  /* 0x000000e1000b7213 */ /* 0x000fe20000000000 */
[----:B------:R-:W-:Y:S01]  /*06c0*/  IMAD.HI.U32 R6, R7, R9, R6 ;  /* 0x0000000907067227 */ /* 0x000fe200078e0006 */
[----:B------:R-:W-:Y:S01]  /*06d0*/  IADD3 R5, R10, R5, RZ ;  /* 0x000000050a057210 */ /* 0x000fe20007ffe0ff */
[----:B------:R-:W-:Y:S01]  /*06e0*/  STL [R1+0x1838], R34 ;  /* 0x0018382201007387 */ /* 0x000fe20000100800 */
[----:B------:R-:W-:Y:S01]  /*06f0*/  IADD3 R252, R108, 0x6, RZ ;  /* 0x000000066cfc7810 */ /* 0x000fe20007ffe0ff */
[----:B------:R-:W-:Y:S01]  /*0700*/  IMAD.HI.U32 R10, R2, R19, RZ ;  /* 0x00000013020a7227 */ /* 0x000fe200078e00ff */
[----:B-1----:R-:W-:Y:S01]  /*0710*/  IABS R15, R15 ;  /* 0x0000000f000f7213 */ /* 0x002fe20000000000 */
[----:B------:R1:W-:Y:S01]  /*0720*/  STL [R1+0x1568], R14 ;  /* 0x0015680e01007387 */ /* 0x0003e20000100800 */
[----:B------:R-:W-:Y:S01]  /*0730*/  IADD3 R250, R108, 0x8, RZ ;  /* 0x000000086cfa7810 */ /* 0x000fe20007ffe0ff */
[----:B------:R-:W-:Y:S01]  /*0740*/  IMAD.HI.U32 R9, R2, R17, RZ ;  /* 0x0000001102097227 */ /* 0x000fe200078e00ff */
[C---:B------:R-:W-:Y:S01]  /*0750*/  IADD3 R251, R108.reuse, 0x7, RZ ;  /* 0x000000076cfb7810 */ /* 0x040fe20007ffe0ff */
[----:B------:R-:W-:Y:S01]  /*0760*/  STL [R1+0x183c], R225 ;  /* 0x00183ce101007387 */ /* 0x000fe20000100800 */
[----:B------:R-:W-:Y:S01]  /*0770*/  IADD3 R12, R108, 0x5, RZ ;  /* 0x000000056c0c7810 */ /* 0x000fe20007ffe0ff */
[----:B------:R-:W-:Y:S01]  /*0780*/  IMAD.HI.U32 R8, R2, R15, RZ ;  /* 0x0000000f02087227 */ /* 0x000fe200078e00ff */
[----:B------:R-:W-:-:S02]  /*0790*/  IADD3 R249, R108, 0x9, RZ ;  /* 0x000000096cf97810 */ /* 0x000fc40007ffe0ff */
[----:B------:R-:W-:Y:S01]  /*07a0*/  IADD3 R248, R108, 0xa, RZ ;  /* 0x0000000a6cf87810 */ /* 0x000fe20007ffe0ff */
[----:B------:R-:W-:Y:S01]  /*07b0*/  IMAD.HI.U32 R3, R2, R11, RZ ;  /* 0x0000000b02037227 */ /* 0x000fe200078e00ff */
[----:B------:R-:W-:Y:S02]  /*07c0*/  IADD3 R8, -R8, RZ, RZ ;  /* 0x000000ff08087210 */ /* 0x000fe40007ffe1ff */
[----:B------:R-:W-:Y:S01]  /*07d0*/  IABS R21, R249 ;  /* 0x000000f900157213 */ /* 0x000fe20000000000 */
[----:B------:R-:W-:Y:S01]  /*07e0*/  IMAD.HI.U32 R7, R2, R13, RZ ;  /* 0x0000000d02077227 */ /* 0x000fe200078e00ff */
[C---:B------:R-:W-:Y:S02]  /*07f0*/  IADD3 R245, R108.reuse, 0xe, RZ ;  /* 0x0000000e6cf57810 */ /* 0x040fe40007ffe0ff */
[C---:B------:R-:W-:Y:S01]  /*0800*/  IADD3 R247, R108.reuse, 0xb, RZ ;  /* 0x0000000b6cf77810 */ /* 0x040fe20007ffe0ff */
[----:B------:R-:W-:Y:S01]  /*0810*/  IMAD.MOV R10, RZ, RZ, -R10 ;  /* 0x000000ffff0a7224 */ /* 0x000fe200078e0a0a */
[----:B------:R-:W-:Y:S01]  /*0820*/  IABS R27, R245 ;  /* 0x000000f5001b7213 */ /* 0x000fe20000000000 */
[----:B------:R-:W-:Y:S01]  /*0830*/  IMAD.MOV R9, RZ, RZ, -R9 ;  /* 0x000000ffff097224 */ /* 0x000fe200078e0a09 */
[C---:B------:R-:W-:Y:S01]  /*0840*/  IADD3 R244, R108.reuse, 0xf, RZ ;  /* 0x0000000f6cf47810 */ /* 0x040fe20007ffe0ff */
[----:B------:R-:W-:Y:S01]  /*0850*/  IMAD.MOV R22, RZ, RZ, -R3 ;  /* 0x000000ffff167224 */ /* 0x000fe200078e0a03 */
[C---:B------:R-:W-:Y:S01]  /*0860*/  IADD3 R246, R108.reuse, 0xd, RZ ;  /* 0x0000000d6cf67810 */ /* 0x040fe20007ffe0ff */
[----:B------:R-:W-:Y:S01]  /*0870*/  IMAD.MOV R7, RZ, RZ, -R7 ;  /* 0x000000ffff077224 */ /* 0x000fe200078e0a07 */
[----:B------:R-:W-:Y:S01]  /*0880*/  IADD3 R227, R108, 0x13, RZ ;  /* 0x000000136ce37810 */ /* 0x000fe20007ffe0ff */
[C---:B------:R-:W-:Y:S01]  /*0890*/  IMAD R18, R0.reuse, R8, R15 ;  /* 0x0000000800127224 */ /* 0x040fe200078e020f */
[----:B------:R-:W-:Y:S01]  /*08a0*/  IABS R15, R252 ;  /* 0x000000fc000f7213 */ /* 0x000fe20000000000 */
[C---:B------:R-:W-:Y:S01]  /*08b0*/  IMAD R3, R0.reuse, R10, R19 ;  /* 0x0000000a00037224 */ /* 0x040fe200078e0213 */
[----:B------:R-:W-:Y:S01]  /*08c0*/  IABS R19, R250 ;  /* 0x000000fa00137213 */ /* 0x000fe20000000000 */
[C---:B------:R-:W-:Y:S01]  /*08d0*/  IMAD R16, R0.reuse, R9, R17 ;  /* 0x0000000900107224 */ /* 0x040fe200078e0211 */
[----:B------:R-:W-:Y:S01]  /*08e0*/  IABS R17, R251 ;  /* 0x000000fb00117213 */ /* 0x000fe20000000000 */
[----:B------:R-:W-:Y:S01]  /*08f0*/  IMAD R20, R0, R7, R13 ;  /* 0x0000000700147224 */ /* 0x000fe200078e020d */
[----:B------:R-:W-:Y:S01]  /*0900*/  IABS R13, R12 ;  /* 0x0000000c000d7213 */ /* 0x000fe20000000000 */
[----:B------:R-:W-:Y:S01]  /*0910*/  IMAD.HI.U32 R8, R2, R15, RZ ;  /* 0x0000000f02087227 */ /* 0x000fe200078e00ff */
[----:B------:R-:W-:-:S02]  /*0920*/  IABS R29, R244 ;  /* 0x000000f4001d7213 */ /* 0x000fc40000000000 */
[----:B------:R-:W-:Y:S01]  /*0930*/  IABS R25, R246 ;  /* 0x000000f600197213 */ /* 0x000fe20000000000 */
[----:B------:R-:W-:Y:S01]  /*0940*/  IMAD.HI.U32 R10, R2, R19, RZ ;  /* 0x00000013020a7227 */ /* 0x000fe200078e00ff */
[C---:B------:R-:W-:Y:S02]  /*0950*/  IADD3 R243, R108.reuse, 0x10, RZ ;  /* 0x000000106cf37810 */ /* 0x040fe40007ffe0ff */
[----:B------:R-:W-:Y:S01]  /*0960*/  IADD3 R32, R108, 0xc, RZ ;  /* 0x0000000c6c207810 */ /* 0x000fe20007ffe0ff */
[----:B------:R-:W-:Y:S01]  /*0970*/  IMAD.HI.U32 R9, R2, R17, RZ ;  /* 0x0000001102097227 */ /* 0x000fe200078e00ff */
[----:B------:R-:W-:Y:S02]  /*0980*/  IABS R37, R227 ;  /* 0x000000e300257213 */ /* 0x000fe40000000000 */
[----:B------:R-:W-:Y:S01]  /*0990*/  IABS R31, R243 ;  /* 0x000000f3001f7213 */ /* 0x000fe20000000000 */
[----:B------:R-:W-:Y:S01]  /*09a0*/  IMAD R22, R0, R22, R11 ;  /* 0x0000001600167224 */ /* 0x000fe200078e020b */
[----:B------:R-:W-:Y:S01]  /*09b0*/  IADD3 R9, -R9, RZ, RZ ;  /* 0x000000ff09097210 */ /* 0x000fe20007ffe1ff */
[----:B------:R-:W-:Y:S01]  /*09c0*/  IMAD.HI.U32 R7, R2, R13, RZ ;  /* 0x0000000d02077227 */ /* 0x000fe200078e00ff */
[----:B------:R-:W-:-:S02]  /*09d0*/  IADD3 R240, R108, 0x14, RZ ;  /* 0x000000146cf07810 */ /* 0x000fc40007ffe0ff */
[----:B------:R-:W-:Y:S01]  /*09e0*/  STL [R1+0x1844], R22 ;  /* 0x0018441601007387 */ /* 0x000fe20000100800 */
[----:B------:R-:W-:Y:S01]  /*09f0*/  IMAD.MOV R8, RZ, RZ, -R8 ;  /* 0x000000ffff087224 */ /* 0x000fe200078e0a08 */
[----:B------:R-:W-:Y:S01]  /*0a00*/  IABS R23, R32 ;  /* 0x0000002000177213 */ /* 0x000fe20000000000 */
[----:B------:R-:W-:Y:S01]  /*0a10*/  IMAD.MOV R10, RZ, RZ, -R10 ;  /* 0x000000ffff0a7224 */ /* 0x000fe200078e0a0a */
[----:B------:R-:W-:Y:S01]  /*0a20*/  STL [R1+0x1840], R20 ;  /* 0x0018401401007387 */ /* 0x000fe20000100800 */
[----:B------:R-:W-:Y:S01]  /*0a30*/  IMAD.HI.U32 R11, R2, R21, RZ ;  /* 0x00000015020b7227 */ /* 0x000fe200078e00ff */
[C---:B------:R-:W-:Y:S02]  /*0a40*/  IADD3 R241, R108.reuse, 0x12, RZ ;  /* 0x000000126cf17810 */ /* 0x040fe40007ffe0ff */
[----:B------:R2:W-:Y:S01]  /*0a50*/  STL [R1+0x156c], R12 ;  /* 0x00156c0c01007387 */ /* 0x0005e20000100800 */
[----:B------:R-:W-:Y:S01]  /*0a60*/  IMAD.MOV R7, RZ, RZ, -R7 ;  /* 0x000000ffff077224 */ /* 0x000fe200078e0a07 */
[----:B------:R-:W-:Y:S01]  /*0a70*/  IADD3 R235, R108, 0x18, RZ ;  /* 0x000000186ceb7810 */ /* 0x000fe20007ffe0ff */
[C---:B-1----:R-:W-:Y:S01]  /*0a80*/  IMAD R14, R0.reuse, R8, R15 ;  /* 0x00000008000e7224 */ /* 0x042fe200078e020f */
[----:B------:R-:W-:Y:S01]  /*0a90*/  IABS R39, R240 ;  /* 0x000000f000277213 */ /* 0x000fe20000000000 */
[----:B------:R-:W-:Y:S01]  /*0aa0*/  IMAD R15, R0, R10, R19 ;  /* 0x0000000a000f7224 */ /* 0x000fe200078e0213 */
[----:B------:R-:W-:Y:S01]  /*0ab0*/  IABS R19, R248 ;  /* 0x000000f800137213 */ /* 0x000fe20000000000 */
[----:B------:R-:W-:Y:S01]  /*0ac0*/  IMAD.MOV R11, RZ, RZ, -R11 ;  /* 0x000000ffff0b7224 */ /* 0x000fe200078e0a0b */
[----:B------:R-:W-:Y:S01]  /*0ad0*/  IABS R35, R241 ;  /* 0x000000f100237213 */ /* 0x000fe20000000000 */
[----:B------:R-:W-:Y:S01]  /*0ae0*/  IMAD.HI.U32 R10, R2, R25, RZ ;  /* 0x00000019020a7227 */ /* 0x000fe200078e00ff */
[C---:B------:R-:W-:Y:S01]  /*0af0*/  IADD3 R239, R108.reuse, 0x15, RZ ;  /* 0x000000156cef7810 */ /* 0x040fe20007ffe0ff */
[----:B------:R-:W-:Y:S01]  /*0b00*/  STL [R1+0x1570], R252 ;  /* 0x001570fc01007387 */ /* 0x000fe20000100800 */
[----:B------:R-:W-:Y:S01]  /*0b10*/  IADD3 R242, R108, 0x11, RZ ;  /* 0x000000116cf27810 */ /* 0x000fe20007ffe0ff */
[C---:B--2---:R-:W-:Y:S01]  /*0b20*/  IMAD R12, R0.reuse, R7, R13 ;  /* 0x00000007000c7224 */ /* 0x044fe200078e020d */
[----:B------:R-:W-:Y:S01]  /*0b30*/  IABS R47, R235 ;  /* 0x000000eb002f7213 */ /* 0x000fe20000000000 */
[C---:B------:R-:W-:Y:S01]  /*0b40*/  IMAD R13, R0.reuse, R9, R17 ;  /* 0x00000009000d7224 */ /* 0x040fe200078e0211 */
[----:B------:R-:W-:Y:S01]  /*0b50*/  IABS R41, R239 ;  /* 0x000000ef00297213 */ /* 0x000fe20000000000 */
[----:B------:R-:W-:Y:S01]  /*0b60*/  IMAD R17, R0, R11, R21 ;  /* 0x0000000b00117224 */ /* 0x000fe200078e0215 */
[----:B------:R-:W-:Y:S01]  /*0b70*/  IABS R21, R247 ;  /* 0x000000f700157213 */ /* 0x000fe20000000000 */
[----:B------:R-:W-:Y:S01]  /*0b80*/  IMAD.HI.U32 R7, R2, R19, RZ ;  /* 0x0000001302077227 */ /* 0x000fe200078e00ff */
[----:B------:R-:W-:Y:S01]  /*0b90*/  IADD3 R234, R108, 0x19, RZ ;  /* 0x000000196cea7810 */ /* 0x000fe20007ffe0ff */
[----:B------:R-:W-:Y:S01]  /*0ba0*/  STL [R1+0x1574], R251 ;  /* 0x001574fb01007387 */ /* 0x000fe20000100800 */
[----:B------:R-:W-:Y:S01]  /*0bb0*/  IABS R33, R242 ;  /* 0x000000f200217213 */ /* 0x000fe20000000000 */
[----:B------:R-:W-:Y:S01]  /*0bc0*/  IMAD.HI.U32 R11, R2, R27, RZ ;  /* 0x0000001b020b7227 */ /* 0x000fe200078e00ff */
[C---:B------:R-:W-:Y:S01]  /*0bd0*/  IADD3 R237, R108.reuse, 0x17, RZ ;  /* 0x000000176ced7810 */ /* 0x040fe20007ffe0ff */
[----:B------:R-:W-:Y:S01]  /*0be0*/  STL [R1+0x1578], R250 ;  /* 0x001578fa01007387 */ /* 0x000fe20000100800 */
[----:B------:R-:W-:Y:S01]  /*0bf0*/  IADD3 R224, R108, 0x1d, RZ ;  /* 0x0000001d6ce07810 */ /* 0x000fe20007ffe0ff */
[----:B------:R-:W-:Y:S01]  /*0c00*/  IMAD.MOV R7, RZ, RZ, -R7 ;  /* 0x000000ffff077224 */ /* 0x000fe200078e0a07 */
[----:B------:R-:W-:Y:S01]  /*0c10*/  IABS R49, R234 ;  /* 0x000000ea00317213 */ /* 0x000fe20000000000 */
[----:B------:R-:W-:Y:S01]  /*0c20*/  IMAD.HI.U32 R8, R2, R21, RZ ;  /* 0x0000001502087227 */ /* 0x000fe200078e00ff */
[----:B------:R-:W-:Y:S01]  /*0c30*/  IABS R45, R237 ;  /* 0x000000ed002d7213 */ /* 0x000fe20000000000 */
[----:B------:R-:W-:Y:S01]  /*0c40*/  STL [R1+0x157c], R249 ;  /* 0x00157cf901007387 */ /* 0x000fe20000100800 */
[----:B------:R-:W-:Y:S01]  /*0c50*/  IADD3 R231, R108, 0x1a, RZ ;  /* 0x0000001a6ce77810 */ /* 0x000fe20007ffe0ff */
[----:B------:R-:W-:Y:S01]  /*0c60*/  IMAD.MOV R11, RZ, RZ, -R11 ;  /* 0x000000ffff0b7224 */ /* 0x000fe200078e0a0b */
[----:B------:R-:W-:Y:S01]  /*0c70*/  IADD3 R8, -R8, RZ, RZ ;  /* 0x000000ff08087210 */ /* 0x000fe20007ffe1ff */
[----:B------:R-:W-:Y:S01]  /*0c80*/  IMAD R19, R0, R7, R19 ;  /* 0x0000000700137224 */ /* 0x000fe200078e0213 */
[----:B------:R-:W-:Y:S01]  /*0c90*/  IADD3 R238, R108, 0x16, RZ ;  /* 0x000000166cee7810 */ /* 0x000fe20007ffe0ff */
[----:B------:R-:W-:Y:S01]  /*0ca0*/  IMAD.HI.U32 R7, R2, R29, RZ ;  /* 0x0000001d02077227 */ /* 0x000fe200078e00ff */
[----:B------:R-:W-:Y:S01]  /*0cb0*/  IABS R57, R224 ;  /* 0x000000e000397213 */ /* 0x000fe20000000000 */
[----:B------:R-:W-:Y:S01]  /*0cc0*/  STL [R1+0x1580], R248 ;  /* 0x001580f801007387 */ /* 0x000fe20000100800 */
[----:B------:R-:W-:Y:S01]  /*0cd0*/  IABS R51, R231 ;  /* 0x000000e700337213 */ /* 0x000fe20000000000 */
[----:B------:R-:W-:Y:S01]  /*0ce0*/  IMAD R27, R0, R11, R27 ;  /* 0x0000000b001b7224 */ /* 0x000fe200078e021b */
[----:B------:R-:W-:Y:S01]  /*0cf0*/  IADD3 R7, -R7, RZ, RZ ;  /* 0x000000ff07077210 */ /* 0x000fe20007ffe1ff */
[----:B------:R-:W-:Y:S01]  /*0d00*/  IMAD.HI.U32 R11, R2, R37, RZ ;  /* 0x00000025020b7227 */ /* 0x000fe200078e00ff */
[----:B------:R-:W-:Y:S01]  /*0d10*/  IADD3 R30, R108, 0x1e, RZ ;  /* 0x0000001e6c1e7810 */ /* 0x000fe20007ffe0ff */
[----:B------:R-:W-:Y:S01]  /*0d20*/  STL [R1+0x1584], R247 ;  /* 0x001584f701007387 */ /* 0x000fe20000100800 */
[----:B------:R-:W-:Y:S01]  /*0d30*/  IABS R43, R238 ;  /* 0x000000ee002b7213 */ /* 0x000fe20000000000 */
[----:B------:R-:W-:Y:S01]  /*0d40*/  IMAD R21, R0, R8, R21 ;  /* 0x0000000800157224 */ /* 0x000fe200078e0215 */
[----:B------:R-:W-:Y:S01]  /*0d50*/  IADD3 R11, -R11, RZ, RZ ;  /* 0x000000ff0b0b7210 */ /* 0x000fe20007ffe1ff */
[----:B------:R-:W-:Y:S01]  /*0d60*/  IMAD.MOV R10, RZ, RZ, -R10 ;  /* 0x000000ffff0a7224 */ /* 0x000fe200078e0a0a */
[----:B------:R-:W-:Y:S01]  /*0d70*/  IADD3 R226, R108, 0x1c, RZ ;  /* 0x0000001c6ce27810 */ /* 0x000fe20007ffe0ff */
        /* <DEDUP_REMOVED lines=8> */
[C---:B------:R-:W-:Y:S01]  /*0e00*/  IMAD R29, R0.reuse, R7, R29 ;  /* 0x00000007001d7224 */ /* 0x040fe200078e021d */
        /* <DEDUP_REMOVED lines=8> */
[----:B------:R-:W-:Y:S01]  /*0e90*/  IABS R53, R230 ;  /* 0x000000e600357213 */ /* 0x000fe20000000000 */
[----:B------:R-:W-:Y:S01]  /*0ea0*/  IMAD.MOV R9, RZ, RZ, -R9 ;  /* 0x000000ffff097224 */ /* 0x000fe200078e0a09 */
[----:B------:R-:W-:Y:S01]  /*0eb0*/  IADD3 R212, R108, 0x21, RZ ;  /* 0x000000216cd47810 */ /* 0x000fe20007ffe0ff */
[----:B------:R-:W-:Y:S01]  /*0ec0*/  IMAD.HI.U32 R10, R2, R35, RZ ;  /* 0x00000023020a7227 */ /* 0x000fe200078e00ff */
[----:B------:R-:W-:Y:S01]  /*0ed0*/  IADD3 R200, R108, 0x27, RZ ;  /* 0x000000276cc87810 */ /* 0x000fe20007ffe0ff */
[----:B------:R-:W-:Y:S01]  /*0ee0*/  STL [R1+0x1594], R244 ;  /* 0x001594f401007387 */ /* 0x000fe20000100800 */
[----:B------:R-:W-:Y:S01]  /*0ef0*/  IABS R69, R208 ;  /* 0x000000d000457213 */ /* 0x000fe20000000000 */
[C---:B------:R-:W-:Y:S01]  /*0f00*/  IMAD R37, R0.reuse, R11, R37 ;  /* 0x0000000b00257224 */ /* 0x040fe200078e0225 */
[----:B------:R-:W-:Y:S01]  /*0f10*/  IABS R65, R212 ;  /* 0x000000d400417213 */ /* 0x000fe20000000000 */
[----:B------:R-:W-:Y:S01]  /*0f20*/  IMAD R31, R0, R8, R31 ;  /* 0x00000008001f7224 */ /* 0x000fe200078e021f */
[----:B------:R-:W-:Y:S01]  /*0f30*/  IADD3 R206, R108, 0x24, RZ ;  /* 0x000000246cce7810 */ /* 0x000fe20007ffe0ff */
[----:B------:R-:W-:Y:S01]  /*0f40*/  IMAD.HI.U32 R11, R2, R47, RZ ;  /* 0x0000002f020b7227 */ /* 0x000fe200078e00ff */
[----:B------:R-:W-:Y:S01]  /*0f50*/  IADD3 R216, R108, 0x20, RZ ;  /* 0x000000206cd87810 */ /* 0x000fe20007ffe0ff */
[----:B------:R-:W-:Y:S01]  /*0f60*/  STL [R1+0x1598], R243 ;  /* 0x001598f301007387 */ /* 0x000fe20000100800 */
[----:B------:R-:W-:Y:S01]  /*0f70*/  IABS R77, R200 ;  /* 0x000000c8004d7213 */ /* 0x000fe20000000000 */
[----:B------:R-:W-:Y:S01]  /*0f80*/  IMAD.MOV R7, RZ, RZ, -R7 ;  /* 0x000000ffff077224 */ /* 0x000fe200078e0a07 */
[----:B------:R-:W-:Y:S01]  /*0f90*/  IABS R71, R206 ;  /* 0x000000ce00477213 */ /* 0x000fe20000000000 */
[----:B------:R-:W-:Y:S01]  /*0fa0*/  IMAD R23, R0, R9, R23 ;  /* 0x0000000900177224 */ /* 0x000fe200078e0217 */
[----:B------:R-:W-:Y:S01]  /*0fb0*/  IADD3 R198, R108, 0x28, RZ ;  /* 0x000000286cc67810 */ /* 0x000fe20007ffe0ff */
[----:B------:R-:W-:Y:S01]  /*0fc0*/  IMAD.MOV R10, RZ, RZ, -R10 ;  /* 0x000000ffff0a7224 */ /* 0x000fe200078e0a0a */
[----:B------:R-:W-:Y:S01]  /*0fd0*/  IABS R63, R216 ;  /* 0x000000d8003f7213 */ /* 0x000fe20000000000 */
[----:B------:R-:W-:Y:S01]  /*0fe0*/  IMAD.HI.U32 R8, R2, R41, RZ ;  /* 0x0000002902087227 */ /* 0x000fe200078e00ff */
[C---:B------:R-:W-:Y:S01]  /*0ff0*/  IADD3 R202, R108.reuse, 0x26, RZ ;  /* 0x000000266cca7810 */ /* 0x040fe20007ffe0ff */
[----:B------:R-:W-:Y:S01]  /*1000*/  STL [R1+0x159c], R242 ;  /* 0x00159cf201007387 */ /* 0x000fe20000100800 */
[----:B------:R-:W-:Y:S01]  /*1010*/  IADD3 R190, R108, 0x2c, RZ ;  /* 0x0000002c6cbe7810 */ /* 0x000fe20007ffe0ff */
[----:B------:R-:W-:Y:S01]  /*1020*/  IMAD.HI.U32 R9, R2, R33, RZ ;  /* 0x0000002102097227 */ /* 0x000fe200078e00ff */
[----:B------:R-:W-:Y:S01]  /*1030*/  IABS R79, R198 ;  /* 0x000000c6004f7213 */ /* 0x000fe20000000000 */
[----:B------:R-:W-:Y:S01]  /*1040*/  STL [R1+0x15a0], R241 ;  /* 0x0015a0f101007387 */ /* 0x000fe20000100800 */
[----:B------:R-:W-:Y:S01]  /*1050*/  IABS R75, R202 ;  /* 0x000000ca004b7213 */ /* 0x000fe20000000000 */
[----:B------:R-:W-:Y:S01]  /*1060*/  IMAD.MOV R11, RZ, RZ, -R11 ;  /* 0x000000ffff0b7224 */ /* 0x000fe200078e0a0b */
[----:B------:R-:W-:Y:S01]  /*1070*/  IADD3 R196, R108, 0x29, RZ ;  /* 0x000000296cc47810 */ /* 0x000fe20007ffe0ff */
[----:B------:R-:W-:Y:S01]  /*1080*/  IMAD R39, R0, R7, R39 ;  /* 0x0000000700277224 */ /* 0x000fe200078e0227 */
[----:B------:R-:W-:Y:S01]  /*1090*/  IADD3 R204, R108, 0x25, RZ ;  /* 0x000000256ccc7810 */ /* 0x000fe20007ffe0ff */
        /* <DEDUP_REMOVED lines=14> */
[----:B------:R-:W-:Y:S01]  /*1180*/  IMAD R47, R0, R11, R47 ;  /* 0x0000000b002f7224 */ /* 0x000fe200078e022f */
[----:B------:R-:W-:Y:S01]  /*1190*/  IADD3 R10, -R10, RZ, RZ ;  /* 0x000000ff0a0a7210 */ /* 0x000fe20007ffe1ff */
[----:B------:R-:W-:Y:S01]  /*11a0*/  IMAD R41, R0, R8, R41 ;  /* 0x0000000800297224 */ /* 0x000fe200078e0229 */
[----:B------:R-:W-:Y:S01]  /*11b0*/  IABS R85, R192 ;  /* 0x000000c000557213 */ /* 0x000fe20000000000 */
[----:B------:R-:W-:Y:S01]  /*11c0*/  IMAD.HI.U32 R11, R2, R57, RZ ;  /* 0x00000039020b7227 */ /* 0x000fe200078e00ff */
[C---:B------:R-:W-:Y:S01]  /*11d0*/  IADD3 R186, R108.reuse, 0x2e, RZ ;  /* 0x0000002e6cba7810 */ /* 0x040fe20007ffe0ff */
[----:B------:R-:W-:Y:S01]  /*11e0*/  STL [R1+0x15ac], R239 ;  /* 0x0015acef01007387 */ /* 0x000fe20000100800 */
[----:B------:R-:W-:Y:S01]  /*11f0*/  IADD3 R194, R108, 0x2a, RZ ;  /* 0x0000002a6cc27810 */ /* 0x000fe20007ffe0ff */
[----:B------:R-:W-:Y:S01]  /*1200*/  IMAD.MOV R7, RZ, RZ, -R7 ;  /* 0x000000ffff077224 */ /* 0x000fe200078e0a07 */
        /* <DEDUP_REMOVED lines=14> */
[C---:B------:R-:W-:Y:S01]  /*12f0*/  IADD3 R176, R108.reuse, 0x33, RZ ;  /* 0x000000336cb07810 */ /* 0x040fe20007ffe0ff */
[----:B------:R-:W-:Y:S01]  /*1300*/  IMAD.MOV R8, RZ, RZ, -R8 ;  /* 0x000000ffff087224 */ /* 0x000fe200078e0a08 */
[----:B------:R-:W-:Y:S01]  /*1310*/  IADD3 R184, R108, 0x2f, RZ ;  /* 0x0000002f6cb87810 */ /* 0x000fe20007ffe0ff */
[----:B------:R-:W-:Y:S01]  /*1320*/  IMAD.HI.U32 R7, R2, R59, RZ ;  /* 0x0000003b02077227 */ /* 0x000fe200078e00ff */
[----:B------:R-:W-:Y:S01]  /*1330*/  IABS R95, R182 ;  /* 0x000000b6005f7213 */ /* 0x000fe20000000000 */
[----:B------:R-:W-:Y:S01]  /*1340*/  STL [R1+0x15b8], R235 ;  /* 0x0015b8eb01007387 */ /* 0x000fe20000100800 */
[----:B------:R-:W-:Y:S01]  /*1350*/  IABS R107, R170 ;  /* 0x000000aa006b7213 */ /* 0x000fe20000000000 */
[----:B------:R-:W-:Y:S01]  /*1360*/  IMAD.MOV R9, RZ, RZ, -R9 ;  /* 0x000000ffff097224 */ /* 0x000fe200078e0a09 */
[----:B------:R-:W-:Y:S01]  /*1370*/  IABS R101, R176 ;  /* 0x000000b000657213 */ /* 0x000fe20000000000 */
[----:B------:R-:W-:Y:S01]  /*1380*/  IMAD R45, R0, R10, R45 ;  /* 0x0000000a002d7224 */ /* 0x000fe200078e022d */
[----:B------:R-:W-:Y:S01]  /*1390*/  IADD3 R168, R108, 0x37, RZ ;  /* 0x000000376ca87810 */ /* 0x000fe20007ffe0ff */
[----:B------:R-:W-:Y:S01]  /*13a0*/  IMAD.HI.U32 R10, R2, R55, RZ ;  /* 0x00000037020a7227 */ /* 0x000fe200078e00ff */
[----:B------:R-:W-:Y:S01]  /*13b0*/  IABS R93, R184 ;  /* 0x000000b8005d7213 */ /* 0x000fe20000000000 */
[----:B------:R-:W-:Y:S01]  /*13c0*/  STL [R1+0x15bc], R234 ;  /* 0x0015bcea01007387 */ /* 0x000fe20000100800 */
[----:B------:R-:W-:Y:S01]  /*13d0*/  IADD3 R172, R108, 0x35, RZ ;  /* 0x000000356cac7810 */ /* 0x000fe20007ffe0ff */
[----:B------:R-:W-:Y:S01]  /*13e0*/  IMAD R57, R0, R11, R57 ;  /* 0x0000000b00397224 */ /* 0x000fe200078e0239 */
[----:B------:R-:W-:Y:S01]  /*13f0*/  IADD3 R160, R108, 0x3b, RZ ;  /* 0x0000003b6ca07810 */ /* 0x000fe20007ffe0ff */
[----:B------:R-:W-:Y:S01]  /*1400*/  IMAD R51, R0, R8, R51 ;  /* 0x0000000800337224 */ /* 0x000fe200078e0233 */
[----:B------:R-:W-:Y:S01]  /*1410*/  IABS R109, R168 ;  /* 0x000000a8006d7213 */ /* 0x000fe20000000000 */
[----:B------:R-:W-:Y:S01]  /*1420*/  IMAD.HI.U32 R11, R2, R67, RZ ;  /* 0x00000043020b7227 */ /* 0x000fe200078e00ff */
[----:B------:R-:W-:Y:S01]  /*1430*/  IABS R105, R172 ;  /* 0x000000ac00697213 */ /* 0x000fe20000000000 */
[----:B------:R-:W-:Y:S01]  /*1440*/  STL [R1+0x15c0], R231 ;  /* 0x0015c0e701007387 */ /* 0x000fe20000100800 */
[C---:B------:R-:W-:Y:S01]  /*1450*/  IADD3 R166, R108.reuse, 0x38, RZ ;  /* 0x000000386ca67810 */ /* 0x040fe20007ffe0ff */
[----:B------:R-:W-:Y:S01]  /*1460*/  IMAD.MOV R7, RZ, RZ, -R7 ;  /* 0x000000ffff077224 */ /* 0x000fe200078e0a07 */
[----:B------:R-:W-:Y:S01]  /*1470*/  IADD3 R174, R108, 0x34, RZ ;  /* 0x000000346cae7810 */ /* 0x000fe20007ffe0ff */
[----:B------:R-:W-:Y:S01]  /*1480*/  IMAD R43, R0, R9, R43 ;  /* 0x00000009002b7224 */ /* 0x000fe200078e022b */
[----:B------:R-:W-:Y:S01]  /*1490*/  IABS R117, R160 ;  /* 0x000000a000757213 */ /* 0x000fe20000000000 */
[----:B------:R-:W-:Y:S01]  /*14a0*/  IMAD.HI.U32 R8, R2, R61, RZ ;  /* 0x0000003d02087227 */ /* 0x000fe200078e00ff */
[----:B------:R-:W-:Y:S01]  /*14b0*/  IABS R111, R166 ;  /* 0x000000a6006f7213 */ /* 0x000fe20000000000 */
[----:B------:R-:W-:Y:S01]  /*14c0*/  STL [R1+0x15c4], R230 ;  /* 0x0015c4e601007387 */ /* 0x000fe20000100800 */
[----:B------:R-:W-:Y:S01]  /*14d0*/  IADD3 R158, R108, 0x3c, RZ ;  /* 0x0000003c6c9e7810 */ /* 0x000fe20007ffe0ff */
[----:B------:R-:W-:Y:S01]  /*14e0*/  IMAD.HI.U32 R9, R2, R53, RZ ;  /* 0x0000003502097227 */ /* 0x000fe200078e00ff */
[----:B------:R-:W-:Y:S01]  /*14f0*/  IADD3 R8, -R8, RZ, RZ ;  /* 0x000000ff08087210 */ /* 0x000fe20007ffe1ff */
[----:B------:R-:W-:Y:S01]  /*1500*/  STL [R1+0x15c8], R226 ;  /* 0x0015c8e201007387 */ /* 0x000fe20000100800 */
[----:B------:R-:W-:Y:S01]  /*1510*/  IABS R103, R174 ;  /* 0x000000ae00677213 */ /* 0x000fe20000000000 */
[----:B------:R-:W-:Y:S01]  /*1520*/  IMAD.MOV R10, RZ, RZ, -R10 ;  /* 0x000000ffff0a7224 */ /* 0x000fe200078e0a0a */
[----:B------:R-:W-:Y:S01]  /*1530*/  IADD3 R9, -R9, RZ, RZ ;  /* 0x000000ff09097210 */ /* 0x000fe20007ffe1ff */
[----:B------:R-:W-:Y:S01]  /*1540*/  IMAD.MOV R11, RZ, RZ, -R11 ;  /* 0x000000ffff0b7224 */ /* 0x000fe200078e0a0b */
[----:B------:R-:W-:Y:S01]  /*1550*/  IADD3 R162, R108, 0x3a, RZ ;  /* 0x0000003a6ca27810 */ /* 0x000fe20007ffe0ff */
        /* <DEDUP_REMOVED lines=9> */
[C---:B------:R-:W-:Y:S01]  /*15f0*/  IADD3 R156, R108.reuse, 0x3d, RZ ;  /* 0x0000003d6c9c7810 */ /* 0x040fe20007ffe0ff */
[----:B------:R-:W-:Y:S01]  /*1600*/  STL [R1+0x15d0], R30 ;  /* 0x0015d01e01007387 */ /* 0x000fe20000100800 */
[----:B------:R-:W-:Y:S01]  /*1610*/  IADD3 R164, R108, 0x39, RZ ;  /* 0x000000396ca47810 */ /* 0x000fe20007ffe0ff */
[----:B------:R-:W-:Y:S01]  /*1620*/  IMAD R67, R0, R11, R67 ;  /* 0x0000000b00437224 */ /* 0x000fe200078e0243 */
[----:B------:R-:W-:Y:S01]  /*1630*/  IABS R127, R150 ;  /* 0x00000096007f7213 */ /* 0x000fe20000000000 */
[----:B------:R-:W-:Y:S01]  /*1640*/  IMAD.HI.U32 R11, R2, R77, RZ ;  /* 0x0000004d020b7227 */ /* 0x000fe200078e00ff */
[----:B------:R-:W-:Y:S01]  /*1650*/  IABS R121, R156 ;  /* 0x0000009c00797213 */ /* 0x000fe20000000000 */
[----:B------:R-:W-:Y:S01]  /*1660*/  STL [R1+0x15d4], R220 ;  /* 0x0015d4dc01007387 */ /* 0x000fe20000100800 */
[----:B------:R-:W-:Y:S01]  /*1670*/  IADD3 R148, R108, 0x41, RZ ;  /* 0x000000416c947810 */ /* 0x000fe20007ffe0ff */
[C---:B------:R-:W-:Y:S01]  /*1680*/  IMAD R61, R0.reuse, R8, R61 ;  /* 0x00000008003d7224 */ /* 0x040fe200078e023d */
[----:B------:R-:W-:Y:S01]  /*1690*/  IADD3 R11, -R11, RZ, RZ ;  /* 0x000000ff0b0b7210 */ /* 0x000fe20007ffe1ff */
[----:B------:R-:W-:Y:S01]  /*16a0*/  IMAD R53, R0, R9, R53 ;  /* 0x0000000900357224 */ /* 0x000fe200078e0235 */
[----:B------:R-:W-:Y:S01]  /*16b0*/  IABS R113, R164 ;  /* 0x000000a400717213 */ /* 0x000fe20000000000 */
[----:B------:R-:W-:Y:S01]  /*16c0*/  IMAD.MOV R10, RZ, RZ, -R10 ;  /* 0x000000ffff0a7224 */ /* 0x000fe200078e0a0a */
[----:B------:R-:W-:Y:S01]  /*16d0*/  IADD3 R152, R108, 0x3f, RZ ;  /* 0x0000003f6c987810 */ /* 0x000fe20007ffe0ff */
[----:B------:R-:W-:Y:S01]  /*16e0*/  IMAD.HI.U32 R8, R2, R71, RZ ;  /* 0x0000004702087227 */ /* 0x000fe200078e00ff */
[----:B------:R-:W-:Y:S01]  /*16f0*/  IADD3 R140, R108, 0x45, RZ ;  /* 0x000000456c8c7810 */ /* 0x000fe20007ffe0ff */
[----:B------:R-:W-:Y:S01]  /*1700*/  STL [R1+0x15d8], R216 ;  /* 0x0015d8d801007387 */ /* 0x000fe20000100800 */
[----:B------:R-:W-:Y:S01]  /*1710*/  IABS R129, R148 ;  /* 0x0000009400817213 */ /* 0x000fe20000000000 */
        /* <DEDUP_REMOVED lines=21> */
[----:B------:R-:W-:Y:S01]  /*1870*/  IADD3 R136, R108, 0x47, RZ ;  /* 0x000000476c887810 */ /* 0x000fe20007ffe0ff */
[----:B------:R-:W-:Y:S01]  /*1880*/  IMAD R71, R0, R8, R71 ;  /* 0x0000000800477224 */ /* 0x000fe200078e0247 */
        /* <DEDUP_REMOVED lines=88> */
[----:B------:R-:W-:Y:S01]  /*1e10*/  IABS R181, R94 ;  /* 0x0000005e00b57213 */ /* 0x000fe20000000000 */
[----:B------:R-:W1:Y:S01]  /*1e20*/  S2R R20, SR_TID.X ;  /* 0x0000000000147919 */ /* 0x000e620000002100 */
        /* <DEDUP_REMOVED lines=33> */
[C---:B------:R-:W-:Y:S01]  /*2040*/  IMAD.HI.U32 R8, R2.reuse, R111, RZ ;  /* 0x0000006f02087227 */ /* 0x040fe200078e00ff */
[----:B------:R-:W-:Y:S01]  /*2050*/  IABS R199, R76 ;  /* 0x0000004c00c77213 */ /* 0x000fe20000000000 */
[----:B------:R-:W-:Y:S01]  /*2060*/  STL [R1+0x1624], R176 ;  /* 0x001624b001007387 */ /* 0x000fe20000100800 */
[----:B------:R-:W-:Y:S01]  /*2070*/  IABS R195, R80 ;  /* 0x0000005000c37213 */ /* 0x000fe20000000000 */
[----:B------:R-:W-:Y:S01]  /*2080*/  IMAD.HI.U32 R9, R2, R103, RZ ;  /* 0x0000006702097227 */ /* 0x000fe200078e00ff */
[C---:B------:R-:W-:Y:S01]  /*2090*/  IADD3 R74, R108.reuse, 0x65, RZ ;  /* 0x000000656c4a7810 */ /* 0x040fe20007ffe0ff */
        /* <DEDUP_REMOVED lines=9> */
[----:B------:R-:W-:Y:S01]  /*2130*/  IADD3 R70, R108, 0x67, RZ ;  /* 0x000000676c467810 */ /* 0x000fe20007ffe0ff */
[----:B------:R-:W-:Y:S01]  /*2140*/  STL [R1+0x162c], R172 ;  /* 0x00162cac01007387 */ /* 0x000fe20000100800 */
[----:B------:R-:W-:Y:S01]  /*2150*/  IABS R207, R68 ;  /* 0x0000004400cf7213 */ /* 0x000fe20000000000 */
[----:B------:R-:W-:Y:S01]  /*2160*/  IMAD.MOV R9, RZ, RZ, -R9 ;  /* 0x000000ffff097224 */ /* 0x000fe200078e0a09 */
        /* <DEDUP_REMOVED lines=16> */
[----:B------:R-:W-:Y:S01]  /*2270*/  IADD3 R62, R108, 0x6b, RZ ;  /* 0x0000006b6c3e7810 */ /* 0x000fe20007ffe0ff */
[----:B------:R-:W-:Y:S01]  /*2280*/  IMAD.MOV R10, RZ, RZ, -R10 ;  /* 0x000000ffff0a7224 */ /* 0x000fe200078e0a0a */
[----:B------:R-:W-:Y:S01]  /*2290*/  IABS R211, R60 ;  /* 0x0000003c00d37213 */ /* 0x000fe20000000000 */
[----:B------:R-:W-:Y:S01]  /*22a0*/  IMAD.HI.U32 R8, R2, R121, RZ ;  /* 0x0000007902087227 */ /* 0x000fe200078e00ff */
[----:B------:R-:W-:Y:S01]  /*22b0*/  STL [R1+0x1638], R166 ;  /* 0x001638a601007387 */ /* 0x000fe20000100800 */
[----:B------:R-:W-:-:S02]  /*22c0*/  IABS R217, R58 ;  /* 0x0000003a00d97213 */ /* 0x000fc40000000000 */
[----:B------:R-:W-:Y:S01]  /*22d0*/  IMAD.HI.U32 R9, R2, R113, RZ ;  /* 0x0000007102097227 */ /* 0x000fe200078e00ff */
[----:B------:R-:W-:Y:S01]  /*22e0*/  STL [R1+0x163c], R164 ;  /* 0x00163ca401007387 */ /* 0x000fe20000100800 */
[----:B------:R-:W-:Y:S02]  /*22f0*/  IABS R213, R62 ;  /* 0x0000003e00d57213 */ /* 0x000fe40000000000 */
[----:B------:R-:W-:Y:S01]  /*2300*/  IMAD.MOV R11, RZ, RZ, -R11 ;  /* 0x000000ffff0b7224 */ /* 0x000fe200078e0a0b */
[----:B------:R-:W-:Y:S01]  /*2310*/  STL [R1+0x1640], R162 ;  /* 0x001640a201007387 */ /* 0x000fe20000100800 */
[----:B------:R-:W-:Y:S01]  /*2320*/  IMAD R119, R0, R7, R119 ;  /* 0x0000000700777224 */ /* 0x000fe200078e0277 */
[----:B------:R-:W-:Y:S01]  /*2330*/  IADD3 R56, R108, 0x6e, RZ ;  /* 0x0000006e6c387810 */ /* 0x000fe20007ffe0ff */
[----:B------:R-:W-:Y:S01]  /*2340*/  IMAD R115, R0, R10, R115 ;  /* 0x0000000a00737224 */ /* 0x000fe200078e0273 */
[----:B------:R-:W-:Y:S01]  /*2350*/  STL [R1+0x1644], R160 ;  /* 0x001644a001007387 */ /* 0x000fe20000100800 */
[----:B------:R-:W-:Y:S01]  /*2360*/  IMAD.MOV R8, RZ, RZ, -R8 ;  /* 0x000000ffff087224 */ /* 0x000fe200078e0a08 */
[----:B------:R-:W-:Y:S01]  /*2370*/  IADD3 R54, R108, 0x6f, RZ ;  /* 0x0000006f6c367810 */ /* 0x000fe20007ffe0ff */
[----:B------:R-:W-:Y:S01]  /*2380*/  IMAD.HI.U32 R7, R2, R129, RZ ;  /* 0x0000008102077227 */ /* 0x000fe200078e00ff */
[----:B------:R-:W-:Y:S01]  /*2390*/  STL [R1+0x1648], R158 ;  /* 0x0016489e01007387 */ /* 0x000fe20000100800 */
[----:B------:R-:W-:-:S02]  /*23a0*/  IABS R219, R56 ;  /* 0x0000003800db7213 */ /* 0x000fc40000000000 */
[----:B------:R-:W-:Y:S01]  /*23b0*/  IMAD.MOV R9, RZ, RZ, -R9 ;  /* 0x000000ffff097224 */ /* 0x000fe200078e0a09 */
[----:B------:R-:W-:Y:S01]  /*23c0*/  STL [R1+0x164c], R156 ;  /* 0x00164c9c01007387 */ /* 0x000fe20000100800 */
[----:B------:R-:W-:Y:S01]  /*23d0*/  IMAD.HI.U32 R10, R2, R125, RZ ;  /* 0x0000007d020a7227 */ /* 0x000fe200078e00ff */
[----:B------:R-:W-:Y:S02]  /*23e0*/  IABS R221, R54 ;  /* 0x0000003600dd7213 */ /* 0x000fe40000000000 */
[----:B------:R-:W-:Y:S01]  /*23f0*/  STL [R1+0x1650], R154 ;  /* 0x0016509a01007387 */ /* 0x000fe20000100800 */
[----:B------:R-:W-:Y:S01]  /*2400*/  IMAD R127, R0, R11, R127 ;  /* 0x0000000b007f7224 */ /* 0x000fe200078e027f */
[----:B------:R-:W-:Y:S01]  /*2410*/  IADD3 R10, -R10, RZ, RZ ;  /* 0x000000ff0a0a7210 */ /* 0x000fe20007ffe1ff */
[----:B------:R-:W-:Y:S01]  /*2420*/  IMAD R121, R0, R8, R121 ;  /* 0x0000000800797224 */ /* 0x000fe200078e0279 */
[----:B------:R-:W-:Y:S01]  /*2430*/  STL [R1+0x1654], R152 ;  /* 0x0016549801007387 */ /* 0x000fe20000100800 */
[----:B------:R-:W-:Y:S01]  /*2440*/  IMAD.HI.U32 R11, R2, R137, RZ ;  /* 0x00000089020b7227 */ /* 0x000fe200078e00ff */
[----:B------:R-:W-:-:S02]  /*2450*/  IADD3 R50, R108, 0x71, RZ ;  /* 0x000000716c327810 */ /* 0x000fc40007ffe0ff */
[----:B------:R-:W-:Y:S01]  /*2460*/  STL [R1+0x1658], R150 ;  /* 0x0016589601007387 */ /* 0x000fe20000100800 */
[----:B------:R-:W-:Y:S01]  /*2470*/  IMAD.MOV R7, RZ, RZ, -R7 ;  /* 0x000000ffff077224 */ /* 0x000fe200078e0a07 */
[----:B-1----:R-:W-:Y:S01]  /*2480*/  LOP3.LUT R28, R20, 0x3f, RZ, 0xc0, !PT ;  /* 0x0000003f141c7812 */ /* 0x002fe200078ec0ff */
[----:B------:R-:W-:Y:S01]  /*2490*/  IMAD R113, R0, R9, R113 ;  /* 0x0000000900717224 */ /* 0x000fe200078e0271 */
[----:B------:R-:W-:Y:S01]  /*24a0*/  STL [R1+0x165c], R148 ;  /* 0x00165c9401007387 */ /* 0x000fe20000100800 */
[----:B------:R-:W-:Y:S01]  /*24b0*/  IMAD.HI.U32 R8, R2, R131, RZ ;  /* 0x0000008302087227 */ /* 0x000fe200078e00ff */
[----:B------:R-:W-:Y:S02]  /*24c0*/  IADD3 R48, R108, 0x72, RZ ;  /* 0x000000726c307810 */ /* 0x000fe40007ffe0ff */
[----:B------:R-:W-:Y:S01]  /*24d0*/  STL [R1+0x1660], R146 ;  /* 0x0016609201007387 */ /* 0x000fe20000100800 */
[----:B------:R-:W-:Y:S01]  /*24e0*/  IMAD.HI.U32 R9, R2, R123, RZ ;  /* 0x0000007b02097227 */ /* 0x000fe200078e00ff */
[----:B------:R-:W-:-:S02]  /*24f0*/  IADD3 R52, R108, 0x70, RZ ;  /* 0x000000706c347810 */ /* 0x000fc40007ffe0ff */
[----:B------:R-:W-:Y:S01]  /*2500*/  STL [R1+0x1664], R144 ;  /* 0x0016649001007387 */ /* 0x000fe20000100800 */
[----:B------:R-:W-:Y:S01]  /*2510*/  IMAD.MOV R11, RZ, RZ, -R11 ;  /* 0x000000ffff0b7224 */ /* 0x000fe200078e0a0b */
[----:B------:R-:W-:Y:S01]  /*2520*/  IABS R229, R48 ;  /* 0x0000003000e57213 */ /* 0x000fe20000000000 */
[----:B------:R-:W-:Y:S01]  /*2530*/  IMAD R129, R0, R7, R129 ;  /* 0x0000000700817224 */ /* 0x000fe200078e0281 */
[----:B------:R-:W-:Y:S01]  /*2540*/  STL [R1+0x1668], R142 ;  /* 0x0016688e01007387 */ /* 0x000fe20000100800 */
[----:B------:R-:W-:Y:S01]  /*2550*/  IMAD.MOV R8, RZ, RZ, -R8 ;  /* 0x000000ffff087224 */ /* 0x000fe200078e0a08 */
[----:B------:R-:W-:Y:S01]  /*2560*/  IABS R223, R52 ;  /* 0x0000003400df7213 */ /* 0x000fe20000000000 */
[----:B------:R-:W-:Y:S01]  /*2570*/  IMAD.HI.U32 R7, R2, R139, RZ ;  /* 0x0000008b02077227 */ /* 0x000fe200078e00ff */
[----:B------:R-:W-:Y:S01]  /*2580*/  STL [R1+0x166c], R140 ;  /* 0x00166c8c01007387 */ /* 0x000fe20000100800 */
[----:B------:R-:W-:Y:S02]  /*2590*/  IADD3 R46, R108, 0x73, RZ ;  /* 0x000000736c2e7810 */ /* 0x000fe40007ffe0ff */
[----:B------:R-:W-:Y:S01]  /*25a0*/  IMAD.MOV R9, RZ, RZ, -R9 ;  /* 0x000000ffff097224 */ /* 0x000fe200078e0a09 */
[----:B------:R-:W-:Y:S01]  /*25b0*/  STL [R1+0x1670], R138 ;  /* 0x0016708a01007387 */ /* 0x000fe20000100800 */
[----:B------:R-:W-:Y:S01]  /*25c0*/  IMAD R125, R0, R10, R125 ;  /* 0x0000000a007d7224 */ /* 0x000fe200078e027d */
[----:B------:R-:W-:Y:S01]  /*25d0*/  IADD3 R44, R108, 0x74, RZ ;  /* 0x000000746c2c7810 */ /* 0x000fe20007ffe0ff */
[----:B------:R-:W-:Y:S01]  /*25e0*/  IMAD.HI.U32 R10, R2, R135, RZ ;  /* 0x00000087020a7227 */ /* 0x000fe200078e00ff */
[----:B------:R-:W-:Y:S01]  /*25f0*/  STL [R1+0x167c], R136 ;  /* 0x00167c8801007387 */ /* 0x000fe20000100800 */
[----:B------:R-:W-:-:S02]  /*2600*/  IADD3 R42, R108, 0x75, RZ ;  /* 0x000000756c2a7810 */ /* 0x000fc40007ffe0ff */
[C---:B------:R-:W-:Y:S01]  /*2610*/  IMAD R137, R0.reuse, R11, R137 ;  /* 0x0000000b00897224 */ /* 0x040fe200078e0289 */
[----:B------:R-:W-:Y:S01]  /*2620*/  STL [R1+0x1680], R134 ;  /* 0x0016808601007387 */ /* 0x000fe20000100800 */
[----:B------:R-:W-:Y:S01]  /*2630*/  IMAD R131, R0, R8, R131 ;  /* 0x0000000800837224 */ /* 0x000fe200078e0283 */
[----:B------:R-:W-:Y:S01]  /*2640*/  IADD3 R40, R108, 0x76, RZ ;  /* 0x000000766c287810 */ /* 0x000fe20007ffe0ff */
        /* <DEDUP_REMOVED lines=9> */
[----:B------:R-:W-:-:S02]  /*26e0*/  IABS R236, R42 ;  /* 0x0000002a00ec7213 */ /* 0x000fc40000000000 */
[----:B------:R-:W-:Y:S01]  /*26f0*/  IMAD.HI.U32 R9, R2, R133, RZ ;  /* 0x0000008502097227 */ /* 0x000fe200078e00ff */
[----:B------:R-:W-:Y:S01]  /*2700*/  IADD3 R8, -R8, RZ, RZ ;  /* 0x000000ff08087210 */ /* 0x000fe20007ffe1ff */
[----:B------:R-:W-:Y:S01]  /*2710*/  STL [R1+0x16ac], R126 ;  /* 0x0016ac7e01007387 */ /* 0x000fe20000100800 */
[----:B------:R-:W-:Y:S01]  /*2720*/  IABS R215, R38 ;  /* 0x0000002600d77213 */ /* 0x000fe20000000000 */
[----:B------:R-:W-:Y:S01]  /*2730*/  IMAD.MOV R10, RZ, RZ, -R10 ;  /* 0x000000ffff0a7224 */ /* 0x000fe200078e0a0a */
[----:B------:R-:W-:Y:S01]  /*2740*/  IADD3 R9, -R9, RZ, RZ ;  /* 0x000000ff09097210 */ /* 0x000fe20007ffe1ff */
[----:B------:R-:W-:Y:S01]  /*2750*/  IMAD.MOV R11, RZ, RZ, -R11 ;  /* 0x000000ffff0b7224 */ /* 0x000fe200078e0a0b */
[----:B------:R-:W-:Y:S01]  /*2760*/  STL [R1+0x16c0], R124 ;  /* 0x0016c07c01007387 */ /* 0x000fe20000100800 */
[----:B------:R-:W-:Y:S01]  /*2770*/  IMAD R139, R0, R7, R139 ;  /* 0x00000007008b7224 */ /* 0x000fe200078e028b */
[----:B------:R-:W-:Y:S01]  /*2780*/  IABS R233, R44 ;  /* 0x0000002c00e97213 */ /* 0x000fe20000000000 */
[----:B------:R-:W-:Y:S01]  /*2790*/  IMAD.HI.U32 R7, R2, R149, RZ ;  /* 0x0000009502077227 */ /* 0x000fe200078e00ff */
[----:B------:R-:W-:Y:S01]  /*27a0*/  STL [R1+0x16c8], R122 ;  /* 0x0016c87a01007387 */ /* 0x000fe20000100800 */
[----:B------:R-:W-:-:S02]  /*27b0*/  ISETP.GT.U32.AND P6, PT, R0, R3, PT ;  /* 0x000000030000720c */ /* 0x000fc40003fc4070 */
[----:B------:R-:W-:Y:S01]  /*27c0*/  IMAD R135, R0, R10, R135 ;  /* 0x0000000a00877224 */ /* 0x000fe200078e0287 */
[----:B------:R-:W-:Y:S01]  /*27d0*/  IADD3 R7, -R7, RZ, RZ ;  /* 0x000000ff07077210 */ /* 0x000fe20007ffe1ff */
[----:B------:R-:W-:Y:S01]  /*27e0*/  IMAD.HI.U32 R10, R2, R145, RZ ;  /* 0x00000091020a7227 */ /* 0x000fe200078e00ff */
[----:B------:R-:W-:Y:S01]  /*27f0*/  STL [R1+0x16e0], R120 ;  /* 0x0016e07801007387 */ /* 0x000fe20000100800 */
[----:B------:R-:W-:Y:S02]  /*2800*/  IABS R222, R36 ;  /* 0x0000002400de7213 */ /* 0x000fe40000000000 */
[----:B------:R-:W-:Y:S01]  /*2810*/  IMAD R147, R0, R11, R147 ;  /* 0x0000000b00937224 */ /* 0x000fe200078e0293 */
[----:B------:R-:W-:Y:S01]  /*2820*/  STL [R1+0x16dc], R118 ;  /* 0x0016dc7601007387 */ /* 0x000fe20000100800 */
[----:B------:R-:W-:-:S03]  /*2830*/  IMAD.HI.U32 R11, R2, R157, RZ ;  /* 0x0000009d020b7227 */ /* 0x000fc600078e00ff */
[----:B------:R-:W-:Y:S01]  /*2840*/  STL [R1+0x16f0], R116 ;  /* 0x0016f07401007387 */ /* 0x000fe20000100800 */
[C---:B------:R-:W-:Y:S01]  /*2850*/  IMAD R141, R0.reuse, R8, R141 ;  /* 0x00000008008d7224 */ /* 0x040fe200078e028d */
[----:B------:R-:W-:Y:S01]  /*2860*/  IADD3 R11, -R11, RZ, RZ ;  /* 0x000000ff0b0b7210 */ /* 0x000fe20007ffe1ff */
[----:B------:R-:W-:Y:S01]  /*2870*/  IMAD R133, R0, R9, R133 ;  /* 0x0000000900857224 */ /* 0x000fe200078e0285 */
[----:B------:R-:W-:Y:S01]  /*2880*/  STL [R1+0x16f8], R114 ;  /* 0x0016f87201007387 */ /* 0x000fe20000100800 */
[----:B------:R-:W-:Y:S02]  /*2890*/  IMAD.MOV R10, RZ, RZ, -R10 ;  /* 0x000000ffff0a7224 */ /* 0x000fe400078e0a0a */
[C---:B------:R-:W-:Y:S01]  /*28a0*/  IMAD.HI.U32 R8, R2.reuse, R151, RZ ;  /* 0x0000009702087227 */ /* 0x040fe200078e00ff */
[----:B------:R-:W-:Y:S03]  /*28b0*/  STL [R1+0x1710], R112 ;  /* 0x0017107001007387 */ /* 0x000fe60000100800 */
[----:B------:R-:W-:Y:S01]  /*28c0*/  IMAD.HI.U32 R9, R2, R143, RZ ;  /* 0x0000008f02097227 */ /* 0x000fe200078e00ff */
[----:B------:R-:W-:Y:S03]  /*28d0*/  STL [R1+0x170c], R110 ;  /* 0x00170c6e01007387 */ /* 0x000fe60000100800 */
[C---:B------:R-:W-:Y:S01]  /*28e0*/  IMAD R149, R0.reuse, R7, R149 ;  /* 0x0000000700957224 */ /* 0x040fe200078e0295 */
[----:B------:R-:W-:Y:S01]  /*28f0*/  STL [R1+0x1720], R106 ;  /* 0x0017206a01007387 */ /* 0x000fe20000100800 */
[----:B------:R-:W-:-:S02]  /*2900*/  IMAD R145, R0, R10, R145 ;  /* 0x0000000a00917224 */ /* 0x000fc400078e0291 */
[----:B------:R-:W-:Y:S01]  /*2910*/  IMAD.MOV R8, RZ, RZ, -R8 ;  /* 0x000000ffff087224 */ /* 0x000fe200078e0a08 */
[----:B------:R-:W-:Y:S01]  /*2920*/  STL [R1+0x1728], R104 ;  /* 0x0017286801007387 */ /* 0x000fe20000100800 */
[----:B------:R-:W-:-:S03]  /*2930*/  IMAD.HI.U32 R7, R2, R159, RZ ;  /* 0x0000009f02077227 */ /* 0x000fc600078e00ff */
[----:B------:R-:W-:Y:S01]  /*2940*/  STL [R1+0x1740], R102 ;  /* 0x0017406601007387 */ /* 0x000fe20000100800 */
[----:B------:R-:W-:Y:S02]  /*2950*/  IMAD.MOV R9, RZ, RZ, -R9 ;  /* 0x000000ffff097224 */ /* 0x000fe400078e0a09 */
[----:B------:R-:W-:Y:S01]  /*2960*/  IMAD.HI.U32 R10, R2, R155, RZ ;  /* 0x0000009b020a7227 */ /* 0x000fe200078e00ff */
[----:B------:R-:W-:Y:S03]  /*2970*/  STL [R1+0x173c], R100 ;  /* 0x00173c6401007387 */ /* 0x000fe60000100800 */
[C---:B------:R-:W-:Y:S01]  /*2980*/  IMAD R157, R0.reuse, R11, R157 ;  /* 0x0000000b009d7224 */ /* 0x040fe200078e029d */
[----:B------:R-:W-:Y:S01]  /*2990*/  STL [R1+0x1750], R98 ;  /* 0x0017506201007387 */ /* 0x000fe20000100800 */
[----:B------:R-:W-:Y:S02]  /*29a0*/  IMAD R151, R0, R8, R151 ;  /* 0x0000000800977224 */ /* 0x000fe400078e0297 */
[----:B------:R-:W-:Y:S01]  /*29b0*/  IMAD.HI.U32 R11, R2, R167, RZ ;  /* 0x000000a7020b7227 */ /* 0x000fe200078e00ff */
[----:B------:R-:W-:Y:S03]  /*29c0*/  STL [R1+0x1754], R96 ;  /* 0x0017546001007387 */ /* 0x000fe60000100800 */
[----:B------:R-:W-:Y:S01]  /*29d0*/  IMAD.MOV R7, RZ, RZ, -R7 ;  /* 0x000000ffff077224 */ /* 0x000fe200078e0a07 */
[----:B------:R-:W-:Y:S01]  /*29e0*/  STL [R1+0x174c], R94 ;  /* 0x00174c5e01007387 */ /* 0x000fe20000100800 */
[----:B------:R-:W-:-:S02]  /*29f0*/  IMAD R143, R0, R9, R143 ;  /* 0x00000009008f7224 */ /* 0x000fc400078e028f */
[----:B------:R-:W-:Y:S01]  /*2a00*/  IMAD.MOV R10, RZ, RZ, -R10 ;  /* 0x000000ffff0a7224 */ /* 0x000fe200078e0a0a */
[----:B------:R-:W-:Y:S01]  /*2a10*/  STL [R1+0x1748], R92 ;  /* 0x0017485c01007387 */ /* 0x000fe20000100800 */
[----:B------:R-:W-:-:S03]  /*2a20*/  IMAD.HI.U32 R8, R2, R161, RZ ;  /* 0x000000a102087227 */ /* 0x000fc600078e00ff */
[----:B------:R-:W-:Y:S01]  /*2a30*/  STL [R1+0x1744], R90 ;  /* 0x0017445a01007387 */ /* 0x000fe20000100800 */
[----:B------:R-:W-:-:S03]  /*2a40*/  IMAD.HI.U32 R9, R2, R153, RZ ;  /* 0x0000009902097227 */ /* 0x000fc600078e00ff */
[----:B------:R-:W-:Y:S01]  /*2a50*/  STL [R1+0x1738], R88 ;  /* 0x0017385801007387 */ /* 0x000fe20000100800 */
[----:B------:R-:W-:Y:S02]  /*2a60*/  IMAD.MOV R11, RZ, RZ, -R11 ;  /* 0x000000ffff0b7224 */ /* 0x000fe400078e0a0b */
[C---:B------:R-:W-:Y:S01]  /*2a70*/  IMAD R159, R0.reuse, R7, R159 ;  /* 0x00000007009f7224 */ /* 0x040fe200078e029f */
[----:B------:R-:W-:Y:S01]  /*2a80*/  STL [R1+0x1734], R86 ;  /* 0x0017345601007387 */ /* 0x000fe20000100800 */
[----:B------:R-:W-:Y:S02]  /*2a90*/  IMAD R155, R0, R10, R155 ;  /* 0x0000000a009b7224 */ /* 0x000fe400078e029b */
[----:B------:R-:W-:Y:S01]  /*2aa0*/  IMAD.MOV R8, RZ, RZ, -R8 ;  /* 0x000000ffff087224 */ /* 0x000fe200078e0a08 */
[----:B------:R-:W-:Y:S01]  /*2ab0*/  STL [R1+0x1730], R84 ;  /* 0x0017305401007387 */ /* 0x000fe20000100800 */
[----:B------:R-:W-:-:S03]  /*2ac0*/  IMAD.HI.U32 R7, R2, R169, RZ ;  /* 0x000000a902077227 */ /* 0x000fc600078e00ff */
[----:B------:R-:W-:Y:S01]  /*2ad0*/  STL [R1+0x172c], R82 ;  /* 0x00172c5201007387 */ /* 0x000fe20000100800 */
[----:B------:R-:W-:Y:S02]  /*2ae0*/  IMAD.MOV R9, RZ, RZ, -R9 ;  /* 0x000000ffff097224 */ /* 0x000fe400078e0a09 */
[----:B------:R-:W-:Y:S01]  /*2af0*/  IMAD.HI.U32 R10, R2, R165, RZ ;  /* 0x000000a5020a7227 */ /* 0x000fe200078e00ff */
[----:B------:R-:W-:Y:S03]  /*2b00*/  STL [R1+0x1724], R80 ;  /* 0x0017245001007387 */ /* 0x000fe60000100800 */
[----:B------:R-:W-:Y:S01]  /*2b10*/  IMAD R167, R0, R11, R167 ;  /* 0x0000000b00a77224 */ /* 0x000fe200078e02a7 */
[----:B------:R-:W-:Y:S01]  /*2b20*/  IADD3 R10, -R10, RZ, RZ ;  /* 0x000000ff0a0a7210 */ /* 0x000fe20007ffe1ff */
[----:B------:R-:W-:Y:S01]  /*2b30*/  IMAD R161, R0, R8, R161 ;  /* 0x0000000800a17224 */ /* 0x000fe200078e02a1 */
[----:B------:R-:W-:Y:S01]  /*2b40*/  STL [R1+0x171c], R78 ;  /* 0x00171c4e01007387 */ /* 0x000fe20000100800 */
[----:B------:R-:W-:-:S03]  /*2b50*/  IMAD.HI.U32 R11, R2, R177, RZ ;  /* 0x000000b1020b7227 */ /* 0x000fc600078e00ff */
[----:B------:R-:W-:Y:S01]  /*2b60*/  STL [R1+0x1718], R76 ;  /* 0x0017184c01007387 */ /* 0x000fe20000100800 */
[----:B------:R-:W-:Y:S02]  /*2b70*/  IMAD.MOV R7, RZ, RZ, -R7 ;  /* 0x000000ffff077224 */ /* 0x000fe400078e0a07 */
[----:B------:R-:W-:Y:S01]  /*2b80*/  IMAD R153, R0, R9, R153 ;  /* 0x0000000900997224 */ /* 0x000fe200078e0299 */
[----:B------:R-:W-:Y:S01]  /*2b90*/  STL [R1+0x1714], R74 ;  /* 0x0017144a01007387 */ /* 0x000fe20000100800 */
[----:B------:R-:W-:-:S03]  /*2ba0*/  IMAD.HI.U32 R8, R2, R171, RZ ;  /* 0x000000ab02087227 */ /* 0x000fc600078e00ff */
[----:B------:R-:W-:Y:S01]  /*2bb0*/  STL [R1+0x1708], R72 ;  /* 0x0017084801007387 */ /* 0x000fe20000100800 */
[----:B------:R-:W-:-:S03]  /*2bc0*/  IMAD.HI.U32 R9, R2, R163, RZ ;  /* 0x000000a302097227 */ /* 0x000fc600078e00ff */
[----:B------:R-:W-:Y:S01]  /*2bd0*/  STL [R1+0x1704], R70 ;  /* 0x0017044601007387 */ /* 0x000fe20000100800 */
[----:B------:R-:W-:Y:S02]  /*2be0*/  IMAD.MOV R11, RZ, RZ, -R11 ;  /* 0x000000ffff0b7224 */ /* 0x000fe400078e0a0b */
[----:B------:R-:W-:Y:S01]  /*2bf0*/  IMAD R169, R0, R7, R169 ;  /* 0x0000000700a97224 */ /* 0x000fe200078e02a9 */
[----:B------:R-:W-:Y:S01]  /*2c00*/  STL [R1+0x1700], R68 ;  /* 0x0017004401007387 */ /* 0x000fe20000100800 */
[----:B------:R-:W-:Y:S02]  /*2c10*/  IMAD.MOV R8, RZ, RZ, -R8 ;  /* 0x000000ffff087224 */ /* 0x000fe400078e0a08 */
[----:B------:R-:W-:Y:S01]  /*2c20*/  IMAD.HI.U32 R7, R2, R179, RZ ;  /* 0x000000b302077227 */ /* 0x000fe200078e00ff */
[----:B------:R-:W-:Y:S03]  /*2c30*/  STL [R1+0x16fc], R66 ;  /* 0x0016fc4201007387 */ /* 0x000fe60000100800 */
[----:B------:R-:W-:Y:S01]  /*2c40*/  IMAD.MOV R9, RZ, RZ, -R9 ;  /* 0x000000ffff097224 */ /* 0x000fe200078e0a09 */
[----:B------:R-:W-:Y:S01]  /*2c50*/  STL [R1+0x16f4], R64 ;  /* 0x0016f44001007387 */ /* 0x000fe20000100800 */
[----:B------:R-:W-:-:S02]  /*2c60*/  IMAD R165, R0, R10, R165 ;  /* 0x0000000a00a57224 */ /* 0x000fc400078e02a5 */
        /* <DEDUP_REMOVED lines=10> */
[C---:B------:R-:W-:Y:S01]  /*2d10*/  IMAD.HI.U32 R8, R2.reuse, R181, RZ ;  /* 0x000000b502087227 */ /* 0x040fe200078e00ff */
[----:B------:R-:W-:Y:S03]  /*2d20*/  STL [R1+0x16d4], R54 ;  /* 0x0016d43601007387 */ /* 0x000fe60000100800 */
[----:B------:R-:W-:Y:S01]  /*2d30*/  IMAD.HI.U32 R9, R2, R173, RZ ;  /* 0x000000ad02097227 */ /* 0x000fe200078e00ff */
[----:B------:R-:W-:Y:S01]  /*2d40*/  IADD3 R8, -R8, RZ, RZ ;  /* 0x000000ff08087210 */ /* 0x000fe20007ffe1ff */
[----:B------:R-:W-:Y:S02]  /*2d50*/  STL [R1+0x16d0], R52 ;  /* 0x0016d03401007387 */ /* 0x000fe40000100800 */
[----:B------:R-:W-:Y:S01]  /*2d60*/  IMAD.MOV R10, RZ, RZ, -R10 ;  /* 0x000000ffff0a7224 */ /* 0x000fe200078e0a0a */
[----:B------:R-:W-:Y:S01]  /*2d70*/  IADD3 R9, -R9, RZ, RZ ;  /* 0x000000ff09097210 */ /* 0x000fe20007ffe1ff */
[----:B------:R-:W-:Y:S01]  /*2d80*/  IMAD.MOV R11, RZ, RZ, -R11 ;  /* 0x000000ffff0b7224 */ /* 0x000fe200078e0a0b */
[----:B------:R-:W-:Y:S01]  /*2d90*/  STL [R1+0x16cc], R50 ;  /* 0x0016cc3201007387 */ /* 0x000fe20000100800 */
[----:B------:R-:W-:-:S02]  /*2da0*/  IMAD R179, R0, R7, R179 ;  /* 0x0000000700b37224 */ /* 0x000fc400078e02b3 */
[----:B------:R-:W-:Y:S01]  /*2db0*/  IMAD.HI.U32 R7, R2, R189, RZ ;  /* 0x000000bd02077227 */ /* 0x000fe200078e00ff */
[----:B------:R-:W-:Y:S03]  /*2dc0*/  STL [R1+0x16c4], R48 ;  /* 0x0016c43001007387 */ /* 0x000fe60000100800 */
[----:B------:R-:W-:Y:S01]  /*2dd0*/  IMAD R175, R0, R10, R175 ;  /* 0x0000000a00af7224 */ /* 0x000fe200078e02af */
[----:B------:R-:W-:Y:S01]  /*2de0*/  IADD3 R7, -R7, RZ, RZ ;  /* 0x000000ff07077210 */ /* 0x000fe20007ffe1ff */
[----:B------:R-:W-:Y:S01]  /*2df0*/  IMAD.HI.U32 R10, R2, R185, RZ ;  /* 0x000000b9020a7227 */ /* 0x000fe200078e00ff */
[----:B------:R-:W-:Y:S03]  /*2e00*/  STL [R1+0x16bc], R46 ;  /* 0x0016bc2e01007387 */ /* 0x000fe60000100800 */
[----:B------:R-:W-:-:S02]  /*2e10*/  IMAD R187, R0, R11, R187 ;  /* 0x0000000b00bb7224 */ /* 0x000fc400078e02bb */
[----:B------:R-:W-:-:S04]  /*2e20*/  IMAD.HI.U32 R11, R2, R197, RZ ;  /* 0x000000c5020b7227 */ /* 0x000fc800078e00ff */
[C---:B------:R-:W-:Y:S01]  /*2e30*/  IMAD R181, R0.reuse, R8, R181 ;  /* 0x0000000800b57224 */ /* 0x040fe200078e02b5 */
[----:B------:R-:W-:Y:S01]  /*2e40*/  IADD3 R11, -R11, RZ, RZ ;  /* 0x000000ff0b0b7210 */ /* 0x000fe20007ffe1ff */
[----:B------:R-:W-:Y:S02]  /*2e50*/  IMAD R173, R0, R9, R173 ;  /* 0x0000000900ad7224 */ /* 0x000fe400078e02ad */
[----:B------:R-:W-:Y:S02]  /*2e60*/  IMAD.MOV R10, RZ, RZ, -R10 ;  /* 0x000000ffff0a7224 */ /* 0x000fe400078e0a0a */
[----:B------:R-:W-:-:S04]  /*2e70*/  IMAD.HI.U32 R8, R2, R191, RZ ;  /* 0x000000bf02087227 */ /* 0x000fc800078e00ff */
[----:B------:R-:W-:-:S04]  /*2e80*/  IMAD.HI.U32 R9, R2, R183, RZ ;  /* 0x000000b702097227 */ /* 0x000fc800078e00ff */
[C---:B------:R-:W-:Y:S02]  /*2e90*/  IMAD R189, R0.reuse, R7, R189 ;  /* 0x0000000700bd7224 */ /* 0x040fe400078e02bd */
[----:B------:R-:W-:Y:S02]  /*2ea0*/  IMAD R185, R0, R10, R185 ;  /* 0x0000000a00b97224 */ /* 0x000fe400078e02b9 */
[----:B------:R-:W-:Y:S02]  /*2eb0*/  IMAD.MOV R8, RZ, RZ, -R8 ;  /* 0x000000ffff087224 */ /* 0x000fe400078e0a08 */
[----:B------:R-:W-:-:S04]  /*2ec0*/  IMAD.HI.U32 R7, R2, R199, RZ ;  /* 0x000000c702077227 */ /* 0x000fc800078e00ff */
[----:B------:R-:W-:Y:S02]  /*2ed0*/  IMAD.MOV R9, RZ, RZ, -R9 ;  /* 0x000000ffff097224 */ /* 0x000fe400078e0a09 */
[----:B------:R-:W-:-:S04]  /*2ee0*/  IMAD.HI.U32 R10, R2, R195, RZ ;  /* 0x000000c3020a7227 */ /* 0x000fc800078e00ff */
[C---:B------:R-:W-:Y:S02]  /*2ef0*/  IMAD R197, R0.reuse, R11, R197 ;  /* 0x0000000b00c57224 */ /* 0x040fe400078e02c5 */
[C---:B------:R-:W-:Y:S02]  /*2f00*/  IMAD R191, R0.reuse, R8, R191 ;  /* 0x0000000800bf7224 */ /* 0x040fe400078e02bf */
[----:B------:R-:W-:Y:S02]  /*2f10*/  IMAD.MOV R11, RZ, RZ, -R7 ;  /* 0x000000ffff0b7224 */ /* 0x000fe400078e0a07 */
[----:B------:R-:W-:Y:S02]  /*2f20*/  IMAD R183, R0, R9, R183 ;  /* 0x0000000900b77224 */ /* 0x000fe400078e02b7 */
[----:B------:R-:W-:Y:S02]  /*2f30*/  IMAD.MOV R10, RZ, RZ, -R10 ;  /* 0x000000ffff0a7224 */ /* 0x000fe400078e0a0a */
[----:B------:R-:W-:-:S04]  /*2f40*/  IMAD.HI.U32 R8, R2, R201, RZ ;  /* 0x000000c902087227 */ /* 0x000fc800078e00ff */
[----:B------:R-:W-:-:S04]  /*2f50*/  IMAD.HI.U32 R9, R2, R193, RZ ;  /* 0x000000c102097227 */ /* 0x000fc800078e00ff */
[----:B------:R-:W-:-:S04]  /*2f60*/  IMAD.HI.U32 R7, R2, R207, RZ ;  /* 0x000000cf02077227 */ /* 0x000fc800078e00ff */
[C---:B------:R-:W-:Y:S01]  /*2f70*/  IMAD R199, R0.reuse, R11, R199 ;  /* 0x0000000b00c77224 */ /* 0x040fe200078e02c7 */
[----:B------:R-:W-:Y:S01]  /*2f80*/  IABS R11, R64 ;  /* 0x00000040000b7213 */ /* 0x000fe20000000000 */
[----:B------:R-:W-:Y:S02]  /*2f90*/  IMAD R195, R0, R10, R195 ;  /* 0x0000000a00c37224 */ /* 0x000fe400078e02c3 */
[----:B------:R-:W-:Y:S02]  /*2fa0*/  IMAD.MOV R8, RZ, RZ, -R8 ;  /* 0x000000ffff087224 */ /* 0x000fe400078e0a08 */
[----:B------:R-:W-:Y:S02]  /*2fb0*/  IMAD.MOV R9, RZ, RZ, -R9 ;  /* 0x000000ffff097224 */ /* 0x000fe400078e0a09 */
[----:B------:R-:W-:-:S04]  /*2fc0*/  IMAD.HI.U32 R10, R2, R205, RZ ;  /* 0x000000cd020a7227 */ /* 0x000fc800078e00ff */
[----:B------:R-:W-:Y:S01]  /*2fd0*/  IMAD.MOV R7, RZ, RZ, -R7 ;  /* 0x000000ffff077224 */ /* 0x000fe200078e0a07 */
[----:B------:R-:W-:Y:S01]  /*2fe0*/  IADD3 R10, -R10, RZ, RZ ;  /* 0x000000ff0a0a7210 */ /* 0x000fe20007ffe1ff */
[C---:B------:R-:W-:Y:S02]  /*2ff0*/  IMAD R201, R0.reuse, R8, R201 ;  /* 0x0000000800c97224 */ /* 0x040fe400078e02c9 */
[----:B------:R-:W-:Y:S02]  /*3000*/  IMAD R193, R0, R9, R193 ;  /* 0x0000000900c17224 */ /* 0x000fe400078e02c1 */
[----:B------:R-:W-:-:S04]  /*3010*/  IMAD.HI.U32 R8, R2, R11, RZ ;  /* 0x0000000b02087227 */ /* 0x000fc800078e00ff */
[----:B------:R-:W-:-:S04]  /*3020*/  IMAD.HI.U32 R9, R2, R203, RZ ;  /* 0x000000cb02097227 */ /* 0x000fc800078e00ff */
[----:B------:R-:W-:Y:S02]  /*3030*/  IMAD R207, R0, R7, R207 ;  /* 0x0000000700cf7224 */ /* 0x000fe400078e02cf */
[----:B------:R-:W-:-:S04]  /*3040*/  IMAD.HI.U32 R7, R2, R209, RZ ;  /* 0x000000d102077227 */ /* 0x000fc800078e00ff */
[----:B------:R-:W-:Y:S02]  /*3050*/  IMAD.MOV R8, RZ, RZ, -R8 ;  /* 0x000000ffff087224 */ /* 0x000fe400078e0a08 */
[----:B------:R-:W-:Y:S02]  /*3060*/  IMAD.MOV R9, RZ, RZ, -R9 ;  /* 0x000000ffff097224 */ /* 0x000fe400078e0a09 */
[----:B------:R-:W-:Y:S02]  /*3070*/  IMAD R205, R0, R10, R205 ;  /* 0x0000000a00cd7224 */ /* 0x000fe400078e02cd */
[----:B------:R-:W-:Y:S02]  /*3080*/  IMAD.MOV R10, RZ, RZ, -R7 ;  /* 0x000000ffff0a7224 */ /* 0x000fe400078e0a07 */
[----:B------:R-:W-:-:S04]  /*3090*/  IMAD.HI.U32 R7, R2, R211, RZ ;  /* 0x000000d302077227 */ /* 0x000fc800078e00ff */
[C---:B------:R-:W-:Y:S01]  /*30a0*/  IMAD R214, R0.reuse, R8, R11 ;  /* 0x0000000800d67224 */ /* 0x040fe200078e020b */
[----:B------:R-:W-:Y:S01]  /*30b0*/  IABS R11, R50 ;  /* 0x00000032000b7213 */ /* 0x000fe20000000000 */
[----:B------:R-:W-:Y:S02]  /*30c0*/  IMAD R203, R0, R9, R203 ;  /* 0x0000000900cb7224 */ /* 0x000fe400078e02cb */
[----:B------:R-:W-:-:S04]  /*30d0*/  IMAD.HI.U32 R8, R2, R217, RZ ;  /* 0x000000d902087227 */ /* 0x000fc800078e00ff */
[----:B------:R-:W-:-:S04]  /*30e0*/  IMAD.HI.U32 R9, R2, R213, RZ ;  /* 0x000000d502097227 */ /* 0x000fc800078e00ff */
[----:B------:R-:W-:Y:S01]  /*30f0*/  IMAD.MOV R7, RZ, RZ, -R7 ;  /* 0x000000ffff077224 */ /* 0x000fe200078e0a07 */
[----:B------:R-:W-:Y:S01]  /*3100*/  IADD3 R9, -R9, RZ, RZ ;  /* 0x000000ff09097210 */ /* 0x000fe20007ffe1ff */
[----:B------:R-:W-:Y:S02]  /*3110*/  IMAD.MOV R8, RZ, RZ, -R8 ;  /* 0x000000ffff087224 */ /* 0x000fe400078e0a08 */
[C---:B------:R-:W-:Y:S01]  /*3120*/  IMAD R218, R0.reuse, R7, R211 ;  /* 0x0000000700da7224 */ /* 0x040fe200078e02d3 */
[----:B------:R-:W-:Y:S01]  /*3130*/  IABS R211, R46 ;  /* 0x0000002e00d37213 */ /* 0x000fe20000000000 */
[----:B------:R-:W-:Y:S02]  /*3140*/  IMAD R217, R0, R8, R217 ;  /* 0x0000000800d97224 */ /* 0x000fe400078e02d9 */
[----:B------:R-:W-:-:S04]  /*3150*/  IMAD.HI.U32 R7, R2, R219, RZ ;  /* 0x000000db02077227 */ /* 0x000fc800078e00ff */
[----:B------:R-:W-:-:S04]  /*3160*/  IMAD.HI.U32 R8, R2, R221, RZ ;  /* 0x000000dd02087227 */ /* 0x000fc800078e00ff */
[C---:B------:R-:W-:Y:S02]  /*3170*/  IMAD R213, R0.reuse, R9, R213 ;  /* 0x0000000900d57224 */ /* 0x040fe400078e02d5 */
[----:B------:R-:W-:Y:S02]  /*3180*/  IMAD.MOV R9, RZ, RZ, -R7 ;  /* 0x000000ffff097224 */ /* 0x000fe400078e0a07 */
[----:B------:R-:W-:Y:S01]  /*3190*/  IMAD R209, R0, R10, R209 ;  /* 0x0000000a00d17224 */ /* 0x000fe200078e02d1 */
[----:B------:R-:W-:Y:S01]  /*31a0*/  IADD3 R10, -R8, RZ, RZ ;  /* 0x000000ff080a7210 */ /* 0x000fe20007ffe1ff */
[----:B------:R-:W-:Y:S02]  /*31b0*/  IMAD.MOV.U32 R7, RZ, RZ, R11 ;  /* 0x000000ffff077224 */ /* 0x000fe400078e000b */
[----:B------:R-:W-:Y:S02]  /*31c0*/  IMAD R22, R5, 0x100, R28 ;  /* 0x0000010005167824 */ /* 0x000fe400078e021c */
[----:B------:R-:W-:-:S02]  /*31d0*/  IMAD R219, R0, R9, R219 ;  /* 0x0000000900db7224 */ /* 0x000fc400078e02db */
[----:B------:R-:W-:Y:S01]  /*31e0*/  IMAD.HI.U32 R9, R2, R7, RZ ;  /* 0x0000000702097227 */ /* 0x000fe200078e00ff */
[----:B------:R-:W-:Y:S01]  /*31f0*/  IABS R5, R22 ;  /* 0x0000001600057213 */ /* 0x000fe20000000000 */
[----:B------:R1:W-:Y:S01]  /*3200*/  STL [R1+0x918], R22 ;  /* 0x0009181601007387 */ /* 0x0003e20000100800 */
[----:B------:R-:W-:Y:S01]  /*3210*/  IADD3 R20, R22, 0x40, RZ ;  /* 0x0000004016147810 */ /* 0x000fe20007ffe0ff */
[----:B------:R-:W-:Y:S01]  /*3220*/  IMAD R221, R0, R10, R221 ;  /* 0x0000000a00dd7224 */ /* 0x000fe200078e02dd */
[----:B------:R-:W-:Y:S01]  /*3230*/  IADD3 R225, R22, 0x80, RZ ;  /* 0x0000008016e17810 */ /* 0x000fe20007ffe0ff */
[----:B------:R-:W-:Y:S01]  /*3240*/  IMAD.HI.U32 R10, R2, R229, RZ ;  /* 0x000000e5020a7227 */ /* 0x000fe200078e00ff */
[C---:B------:R-:W-:Y:S01]  /*3250*/  IADD3 R34, R22.reuse, 0xc0, RZ ;  /* 0x000000c016227810 */ /* 0x040fe20007ffe0ff */
[----:B------:R2:W-:Y:S01]  /*3260*/  STL [R1+0x930], R20 ;  /* 0x0009301401007387 */ /* 0x0005e20000100800 */
[----:B------:R-:W-:Y:S01]  /*3270*/  ISETP.GE.AND P5, PT, R22, RZ, PT ;  /* 0x000000ff1600720c */ /* 0x000fe20003fa6270 */
[----:B------:R-:W-:Y:S01]  /*3280*/  IMAD.MOV R9, RZ, RZ, -R9 ;  /* 0x000000ffff097224 */ /* 0x000fe200078e0a09 */
[----:B------:R-:W-:Y:S01]  /*3290*/  IADD3 R10, -R10, RZ, RZ ;  /* 0x000000ff0a0a7210 */ /* 0x000fe20007ffe1ff */
[----:B------:R-:W-:Y:S01]  /*32a0*/  IMAD.HI.U32 R8, R2, R223, RZ ;  /* 0x000000df02087227 */ /* 0x000fe200078e00ff */
[----:B------:R-:W-:Y:S01]  /*32b0*/  IABS R11, R34 ;  /* 0x00000022000b7213 */ /* 0x000fe20000000000 */
[----:B------:R3:W-:Y:S02]  /*32c0*/  STL [R1+0x938], R225 ;  /* 0x000938e101007387 */ /* 0x0007e40000100800 */
[----:B------:R-:W-:-:S02]  /*32d0*/  IMAD.HI.U32 R26, R6, R5, RZ ;  /* 0x00000005061a7227 */ /* 0x000fc400078e00ff */
[----:B------:R2:W-:Y:S02]  /*32e0*/  STL [R1+0x934], R34 ;  /* 0x0009342201007387 */ /* 0x0005e40000100800 */
[C---:B------:R-:W-:Y:S01]  /*32f0*/  IMAD R228, R0.reuse, R9, R7 ;  /* 0x0000000900e47224 */ /* 0x040fe200078e0207 */
[----:B------:R-:W-:Y:S01]  /*3300*/  IABS R7, R20 ;  /* 0x0000001400077213 */ /* 0x000fe20000000000 */
[----:B------:R-:W-:Y:S01]  /*3310*/  IMAD.MOV R8, RZ, RZ, -R8 ;  /* 0x000000ffff087224 */ /* 0x000fe200078e0a08 */
[----:B------:R-:W-:Y:S01]  /*3320*/  IABS R9, R225 ;  /* 0x000000e100097213 */ /* 0x000fe20000000000 */
[----:B------:R-:W-:Y:S01]  /*3330*/  IMAD.MOV R26, RZ, RZ, -R26 ;  /* 0x000000ffff1a7224 */ /* 0x000fe200078e0a1a */
[----:B------:R-:W-:Y:S01]  /*3340*/  STL [R1+0x16b8], R44 ;  /* 0x0016b82c01007387 */ /* 0x000fe20000100800 */
[C---:B------:R-:W-:Y:S02]  /*3350*/  IMAD R223, R0.reuse, R8, R223 ;  /* 0x0000000800df7224 */ /* 0x040fe400078e02df */
[----:B------:R-:W-:Y:S01]  /*3360*/  IMAD R229, R0, R10, R229 ;  /* 0x0000000a00e57224 */ /* 0x000fe200078e02e5 */
[----:B------:R-:W-:Y:S01]  /*3370*/  STL [R1+0x16b4], R42 ;  /* 0x0016b42a01007387 */ /* 0x000fe20000100800 */
[----:B------:R-:W-:-:S03]  /*3380*/  IMAD.HI.U32 R10, R6, R7, RZ ;  /* 0x00000007060a7227 */ /* 0x000fc600078e00ff */
[----:B------:R-:W-:Y:S01]  /*3390*/  STL [R1+0x16a8], R40 ;  /* 0x0016a82801007387 */ /* 0x000fe20000100800 */
[----:B------:R-:W-:Y:S01]  /*33a0*/  IMAD.HI.U32 R8, R6, R9, RZ ;  /* 0x0000000906087227 */ /* 0x000fe200078e00ff */
[----:B------:R-:W-:Y:S02]  /*33b0*/  IADD3 R10, -R10, RZ, RZ ;  /* 0x000000ff0a0a7210 */ /* 0x000fe40007ffe1ff */
[----:B------:R-:W-:Y:S01]  /*33c0*/  STL [R1+0x16a4], R38 ;  /* 0x0016a42601007387 */ /* 0x000fe20000100800 */
[----:B------:R-:W-:-:S03]  /*33d0*/  IMAD.HI.U32 R6, R6, R11, RZ ;  /* 0x0000000b06067227 */ /* 0x000fc600078e00ff */
[----:B------:R-:W-:Y:S01]  /*33e0*/  STL [R1+0x16a0], R36 ;  /* 0x0016a02401007387 */ /* 0x000fe20000100800 */
[C---:B------:R-:W-:Y:S02]  /*33f0*/  IMAD R5, R4.reuse, R26, R5 ;  /* 0x0000001a04057224 */ /* 0x040fe400078e0205 */
[----:B------:R-:W-:Y:S01]  /*3400*/  IMAD.MOV R8, RZ, RZ, -R8 ;  /* 0x000000ffff087224 */ /* 0x000fe200078e0a08 */
[----:B-1----:R-:W4:Y:S01]  /*3410*/  LDL.LU R22, [R1+0x1844] ;  /* 0x0018440001167983 */ /* 0x002f220000300800 */
[----:B------:R-:W-:Y:S01]  /*3420*/  IMAD.MOV R6, RZ, RZ, -R6 ;  /* 0x000000ffff067224 */ /* 0x000fe200078e0a06 */
[C---:B------:R-:W-:Y:S01]  /*3430*/  ISETP.GT.U32.AND P0, PT, R4.reuse, R5, PT ;  /* 0x000000050400720c */ /* 0x040fe20003f04070 */
[C---:B------:R-:W-:Y:S02]  /*3440*/  IMAD R9, R4.reuse, R8, R9 ;  /* 0x0000000804097224 */ /* 0x040fe400078e0209 */
[C---:B------:R-:W-:Y:S02]  /*3450*/  IMAD R6, R4.reuse, R6, R11 ;  /* 0x0000000604067224 */ /* 0x040fe400078e020b */
[C---:B------:R-:W-:Y:S01]  /*3460*/  IMAD R7, R4.reuse, R10, R7 ;  /* 0x0000000a04077224 */ /* 0x040fe200078e0207 */
[----:B------:R-:W-:Y:S01]  /*3470*/  ISETP.GT.U32.AND P2, PT, R4, R9, PT ;  /* 0x000000090400720c */ /* 0x000fe20003f44070 */
[----:B------:R-:W-:Y:S01]  /*3480*/  IMAD.HI.U32 R232, R2, R211, RZ ;  /* 0x000000d302e87227 */ /* 0x000fe200078e00ff */
[----:B------:R-:W-:-:S02]  /*3490*/  ISETP.GT.U32.AND P3, PT, R4, R6, PT ;  /* 0x000000060400720c */ /* 0x000fc40003f64070 */
[----:B------:R-:W-:Y:S01]  /*34a0*/  ISETP.GT.U32.AND P1, PT, R4, R7, PT ;  /* 0x000000070400720c */ /* 0x000fe20003f24070 */
[----:B------:R-:W-:Y:S02]  /*34b0*/  IMAD.MOV R232, RZ, RZ, -R232 ;  /* 0x000000ffffe87224 */ /* 0x000fe400078e0ae8 */
[----:B------:R-:W-:Y:S02]  /*34c0*/  @!P0 IMAD.IADD R5, R5, 0x1, -R4 ;  /* 0x0000000105058824 */ /* 0x000fe400078e0a04 */
[----:B------:R-:W-:-:S03]  /*34d0*/  IMAD.HI.U32 R11, R2, R236, RZ ;  /* 0x000000ec020b7227 */ /* 0x000fc600078e00ff */
[----:B------:R-:W-:Y:S01]  /*34e0*/  ISETP.GT.U32.AND P0, PT, R4, R5, PT ;  /* 0x000000050400720c */ /* 0x000fe20003f04070 */
[----:B------:R-:W-:Y:S01]  /*34f0*/  IMAD R232, R0, R232, R211 ;  /* 0x000000e800e87224 */ /* 0x000fe200078e02d3 */
[----:B------:R-:W-:Y:S01]  /*3500*/  @!P2 IADD3 R9, R9, -R4, RZ ;  /* 0x800000040909a210 */ /* 0x000fe20007ffe0ff */
[--C-:B------:R-:W-:Y:S01]  /*3510*/  @!P3 IMAD.IADD R6, R6, 0x1, -R4.reuse ;  /* 0x000000010606b824 */ /* 0x100fe200078e0a04 */
[----:B------:R-:W-:Y:S01]  /*3520*/  IABS R211, R40 ;  /* 0x0000002800d37213 */ /* 0x000fe20000000000 */
[----:B------:R-:W-:Y:S01]  /*3530*/  @!P1 IMAD.IADD R7, R7, 0x1, -R4 ;  /* 0x0000000107079824 */ /* 0x000fe200078e0a04 */
[----:B------:R-:W-:Y:S01]  /*3540*/  ISETP.GT.U32.AND P3, PT, R4, R9, PT ;  /* 0x000000090400720c */ /* 0x000fe20003f64070 */
[----:B------:R-:W-:Y:S01]  /*3550*/  IMAD.HI.U32 R8, R2, R215, RZ ;  /* 0x000000d702087227 */ /* 0x000fe200078e00ff */
[C---:B------:R-:W-:Y:S02]  /*3560*/  ISETP.GT.U32.AND P4, PT, R4.reuse, R6, PT ;  /* 0x000000060400720c */ /* 0x040fe40003f84070 */
[----:B------:R-:W-:Y:S01]  /*3570*/  ISETP.GT.U32.AND P1, PT, R4, R7, PT ;  /* 0x000000070400720c */ /* 0x000fe20003f24070 */
[----:B------:R-:W-:Y:S01]  /*3580*/  IMAD.HI.U32 R26, R2, R233, RZ ;  /* 0x000000e9021a7227 */ /* 0x000fe200078e00ff */
[----:B------:R-:W-:-:S02]  /*3590*/  IADD3 R11, -R11, RZ, RZ ;  /* 0x000000ff0b0b7210 */ /* 0x000fc40007ffe1ff */
[----:B------:R-:W-:Y:S01]  /*35a0*/  ISETP.GT.U32.AND P2, PT, R0, R24, PT ;  /* 0x000000180000720c */ /* 0x000fe20003f44070 */
[--C-:B------:R-:W-:Y:S01]  /*35b0*/  @!P0 IMAD.IADD R5, R5, 0x1, -R4.reuse ;  /* 0x0000000105058824 */ /* 0x100fe200078e0a04 */
[----:B------:R-:W-:Y:S01]  /*35c0*/  ISETP.GE.AND P0, PT, R20, RZ, PT ;  /* 0x000000ff1400720c */ /* 0x000fe20003f06270 */
[----:B------:R-:W-:Y:S01]  /*35d0*/  IMAD.HI.U32 R10, R2, R211, RZ ;  /* 0x000000d3020a7227 */ /* 0x000fe200078e00ff */
[----:B--2---:R-:W2:Y:S03]  /*35e0*/  LDL.LU R20, [R1+0x1840] ;  /* 0x0018400001147983 */ /* 0x004ea60000300800 */
[--C-:B------:R-:W-:Y:S01]  /*35f0*/  @!P3 IMAD.IADD R9, R9, 0x1, -R4.reuse ;  /* 0x000000010909b824 */ /* 0x100fe200078e0a04 */
[----:B------:R-:W-:Y:S01]  /*3600*/  ISETP.GE.AND P3, PT, R225, RZ, PT ;  /* 0x000000ffe100720c */ /* 0x000fe20003f66270 */
[----:B------:R-:W-:Y:S01]  /*3610*/  @!P4 IMAD.IADD R6, R6, 0x1, -R4 ;  /* 0x000000010606c824 */ /* 0x000fe200078e0a04 */
[----:B---3--:R-:W3:Y:S01]  /*3620*/  LDL.LU R225, [R1+0x183c] ;  /* 0x00183c0001e17983 */ /* 0x008ee20000300800 */
[----:B------:R-:W-:Y:S01]  /*3630*/  ISETP.GE.AND P4, PT, R34, RZ, PT ;  /* 0x000000ff2200720c */ /* 0x000fe20003f86270 */
[----:B------:R-:W-:Y:S01]  /*3640*/  IMAD.MOV R8, RZ, RZ, -R8 ;  /* 0x000000ffff087224 */ /* 0x000fe200078e0a08 */
[----:B------:R-:W-:Y:S01]  /*3650*/  @!P1 IADD3 R7, R7, -R4, RZ ;  /* 0x8000000407079210 */ /* 0x000fe20007ffe0ff */
[----:B------:R-:W3:Y:S01]  /*3660*/  LDL.LU R34, [R1+0x1838] ;  /* 0x0018380001227983 */ /* 0x000ee20000300800 */
[----:B------:R-:W-:Y:S01]  /*3670*/  IMAD R236, R0, R11, R236 ;  /* 0x0000000b00ec7224 */ /* 0x000fe200078e02ec */
[----:B------:R-:W-:Y:S01]  /*3680*/  ISETP.NE.AND P1, PT, RZ, c[0x0][0x178], PT ;  /* 0x00005e00ff007a0c */ /* 0x000fe20003f25270 */
[----:B------:R-:W-:Y:S01]  /*3690*/  @!P5 IMAD.MOV R5, RZ, RZ, -R5 ;  /* 0x000000ffff05d224 */ /* 0x000fe200078e0a05 */
[----:B------:R-:W-:Y:S01]  /*36a0*/  LOP3.LUT R11, RZ, c[0x0][0x178], RZ, 0x33, !PT ;  /* 0x00005e00ff0b7a12 */ /* 0x000fe200078e33ff */
[----:B------:R-:W-:-:S02]  /*36b0*/  @!P0 IMAD.MOV R7, RZ, RZ, -R7 ;  /* 0x000000ffff078224 */ /* 0x000fc400078e0a07 */
[----:B------:R-:W-:Y:S01]  /*36c0*/  @!P3 IADD3 R9, -R9, RZ, RZ ;  /* 0x000000ff0909b210 */ /* 0x000fe20007ffe1ff */
[----:B------:R-:W-:Y:S02]  /*36d0*/  IMAD.MOV R26, RZ, RZ, -R26 ;  /* 0x000000ffff1a7224 */ /* 0x000fe400078e0a1a */
[----:B------:R-:W-:Y:S01]  /*36e0*/  @!P4 IMAD.MOV R6, RZ, RZ, -R6 ;  /* 0x000000ffff06c224 */ /* 0x000fe200078e0a06 */
[C---:B------:R-:W-:Y:S01]  /*36f0*/  SEL R5, R11.reuse, R5, !P1 ;  /* 0x000000050b057207 */ /* 0x040fe20004800000 */
[----:B------:R-:W-:Y:S01]  /*3700*/  IMAD.MOV R10, RZ, RZ, -R10 ;  /* 0x000000ffff0a7224 */ /* 0x000fe200078e0a0a */
[C---:B------:R-:W-:Y:S01]  /*3710*/  SEL R7, R11.reuse, R7, !P1 ;  /* 0x000000070b077207 */ /* 0x040fe20004800000 */
[C---:B------:R-:W-:Y:S01]  /*3720*/  IMAD R215, R0.reuse, R8, R215 ;  /* 0x0000000800d77224 */ /* 0x040fe200078e02d7 */
[C---:B------:R-:W-:Y:S01]  /*3730*/  SEL R9, R11.reuse, R9, !P1 ;  /* 0x000000090b097207 */ /* 0x040fe20004800000 */
[----:B------:R-:W3:Y:S01]  /*3740*/  LDL R8, [R1+0x1564] ;  /* 0x0015640001087983 */ /* 0x000ee20000100800 */
[----:B------:R-:W-:Y:S01]  /*3750*/  SEL R11, R11, R6, !P1 ;  /* 0x000000060b0b7207 */ /* 0x000fe20004800000 */
[----:B------:R-:W-:-:S02]  /*3760*/  IMAD R233, R0, R26, R233 ;  /* 0x0000001a00e97224 */ /* 0x000fc400078e02e9 */
[----:B------:R-:W3:Y:S01]  /*3770*/  LDL R6, [R1+0x155c] ;  /* 0x00155c0001067983 */ /* 0x000ee20000100800 */
[----:B------:R-:W-:-:S03]  /*3780*/  IMAD R211, R0, R10, R211 ;  /* 0x0000000a00d37224 */ /* 0x000fc600078e02d3 */
[----:B------:R-:W3:Y:S04]  /*3790*/  LDL R10, [R1+0x1568] ;  /* 0x00156800010a7983 */ /* 0x000ee80000100800 */
[----:B------:R-:W3:Y:S01]  /*37a0*/  LDL R26, [R1+0x156c] ;  /* 0x00156c00011a7983 */ /* 0x000ee20000100800 */
[----:B------:R-:W-:Y:S02]  /*37b0*/  @!P2 IADD3 R24, R24, -R0, RZ ;  /* 0x800000001818a210 */ /* 0x000fe40007ffe0ff */
[C---:B------:R-:W-:Y:S01]  /*37c0*/  ISETP.GT.U32.AND P0, PT, R0.reuse, R18, PT ;  /* 0x000000120000720c */ /* 0x040fe20003f04070 */
[----:B------:R-:W-:Y:S01]  /*37d0*/  @!P6 IMAD.IADD R3, R3, 0x1, -R0 ;  /* 0x000000010303e824 */ /* 0x000fe200078e0a00 */
[C---:B------:R-:W-:Y:S02]  /*37e0*/  ISETP.GT.U32.AND P3, PT, R0.reuse, R16, PT ;  /* 0x000000100000720c */ /* 0x040fe40003f64070 */
[----:B------:R-:W-:-:S02]  /*37f0*/  ISETP.GT.U32.AND P5, PT, R0, R12, PT ;  /* 0x0000000c0000720c */ /* 0x000fc40003fa4070 */
[C---:B------:R-:W-:Y:S02]  /*3800*/  ISETP.GT.U32.AND P1, PT, R0.reuse, R3, PT ;  /* 0x000000030000720c */ /* 0x040fe40003f24070 */
[----:B------:R-:W-:-:S05]  /*3810*/  ISETP.GT.U32.AND P4, PT, R0, R24, PT ;  /* 0x000000180000720c */ /* 0x000fca0003f84070 */
[-C--:B------:R-:W-:Y:S02]  /*3820*/  @!P0 IADD3 R18, R18, -R0.reuse, RZ ;  /* 0x8000000012128210 */ /* 0x080fe40007ffe0ff */
[--C-:B------:R-:W-:Y:S02]  /*3830*/  @!P3 IMAD.IADD R16, R16, 0x1, -R0.reuse ;  /* 0x000000011010b824 */ /* 0x100fe400078e0a00 */
[--C-:B------:R-:W-:Y:S02]  /*3840*/  @!P5 IMAD.IADD R12, R12, 0x1, -R0.reuse ;  /* 0x000000010c0cd824 */ /* 0x100fe400078e0a00 */
[----:B------:R-:W-:Y:S02]  /*3850*/  @!P1 IMAD.IADD R3, R3, 0x1, -R0 ;  /* 0x0000000103039824 */ /* 0x000fe400078e0a00 */
[----:B------:R-:W-:Y:S02]  /*3860*/  @!P4 IADD3 R24, R24, -R0, RZ ;  /* 0x800000001818c210 */ /* 0x000fe40007ffe0ff */
[----:B------:R-:W-:-:S13]  /*3870*/  ISETP.GT.U32.AND P1, PT, R0, R18, PT ;  /* 0x000000120000720c */ /* 0x000fda0003f24070 */
[----:B------:R-:W-:Y:S01]  /*3880*/  @!P1 IMAD.IADD R18, R18, 0x1, -R0 ;  /* 0x0000000112129824 */ /* 0x000fe200078e0a00 */
[----:B------:R-:W-:-:S13]  /*3890*/  ISETP.GT.U32.AND P1, PT, R0, R17, PT ;  /* 0x000000110000720c */ /* 0x000fda0003f24070 */
[----:B------:R-:W-:Y:S02]  /*38a0*/  @!P1 IADD3 R17, R17, -R0, RZ ;  /* 0x8000000011119210 */ /* 0x000fe40007ffe0ff */
[----:B----4-:R-:W-:-:S13]  /*38b0*/  ISETP.GT.U32.AND P2, PT, R0, R22, PT ;  /* 0x000000160000720c */ /* 0x010fda0003f44070 */
[----:B------:R-:W-:Y:S01]  /*38c0*/  @!P2 IMAD.IADD R22, R22, 0x1, -R0 ;  /* 0x000000011616a824 */ /* 0x000fe200078e0a00 */
[C---:B------:R-:W-:Y:S02]  /*38d0*/  ISETP.GT.U32.AND P2, PT, R0.reuse, R14, PT ;  /* 0x0000000e0000720c */ /* 0x040fe40003f44070 */
[----:B--2---:R-:W-:Y:S02]  /*38e0*/  ISETP.GT.U32.AND P6, PT, R0, R20, PT ;  /* 0x000000140000720c */ /* 0x004fe40003fc4070 */
[----:B---3--:R-:W-:-:S11]  /*38f0*/  ISETP.GE.AND P0, PT, R34, RZ, PT ;  /* 0x000000ff2200720c */ /* 0x008fd60003f06270 */
[--C-:B------:R-:W-:Y:S01]  /*3900*/  @!P6 IMAD.IADD R20, R20, 0x1, -R0.reuse ;  /* 0x000000011414e824 */ /* 0x100fe200078e0a00 */
[----:B------:R-:W-:Y:S01]  /*3910*/  ISETP.GE.AND P6, PT, R108, RZ, PT ;  /* 0x000000ff6c00720c */ /* 0x000fe20003fc6270 */
[----:B------:R-:W-:-:S03]  /*3920*/  @!P2 IMAD.IADD R14, R14, 0x1, -R0 ;  /* 0x000000010e0ea824 */ /* 0x000fc600078e0a00 */
[C---:B------:R-:W-:Y:S02]  /*3930*/  ISETP.GT.U32.AND P4, PT, R0.reuse, R20, PT ;  /* 0x000000140000720c */ /* 0x040fe40003f84070 */
[C---:B------:R-:W-:Y:S01]  /*3940*/  ISETP.GT.U32.AND P2, PT, R0.reuse, R16, PT ;  /* 0x000000100000720c */ /* 0x040fe20003f44070 */
[----:B------:R-:W-:Y:S01]  /*3950*/  @!P0 IMAD.MOV R3, RZ, RZ, -R3 ;  /* 0x000000ffff038224 */ /* 0x000fe200078e0a03 */
[C---:B------:R-:W-:Y:S02]  /*3960*/  ISETP.GT.U32.AND P0, PT, R0.reuse, R12, PT ;  /* 0x0000000c0000720c */ /* 0x040fe40003f04070 */
[----:B------:R-:W-:-:S03]  /*3970*/  ISETP.GT.U32.AND P3, PT, R0, R22, PT ;  /* 0x000000160000720c */ /* 0x000fc60003f64070 */
[----:B------:R-:W-:Y:S01]  /*3980*/  @!P6 IMAD.MOV R24, RZ, RZ, -R24 ;  /* 0x000000ffff18e224 */ /* 0x000fe200078e0a18 */
[----:B------:R-:W-:-:S03]  /*3990*/  ISETP.GT.U32.AND P5, PT, R0, R14, PT ;  /* 0x0000000e0000720c */ /* 0x000fc60003fa4070 */
[--C-:B------:R-:W-:Y:S01]  /*39a0*/  @!P4 IMAD.IADD R20, R20, 0x1, -R0.reuse ;  /* 0x000000011414c824 */ /* 0x100fe200078e0a00 */
[C---:B------:R-:W-:Y:S02]  /*39b0*/  ISETP.GT.U32.AND P4, PT, R0.reuse, R15, PT ;  /* 0x0000000f0000720c */ /* 0x040fe40003f84070 */
[----:B------:R-:W-:Y:S01]  /*39c0*/  ISETP.GT.U32.AND P6, PT, R0, R13, PT ;  /* 0x0000000d0000720c */ /* 0x000fe20003fc4070 */
[----:B------:R-:W-:Y:S01]  /*39d0*/  @!P2 IMAD.IADD R16, R16, 0x1, -R0 ;  /* 0x000000011010a824 */ /* 0x000fe200078e0a00 */
[----:B------:R-:W-:Y:S02]  /*39e0*/  ISETP.GT.U32.AND P2, PT, R0, R19, PT ;  /* 0x000000130000720c */ /* 0x000fe40003f44070 */
[-C--:B------:R-:W-:Y:S02]  /*39f0*/  @!P0 IADD3 R12, R12, -R0.reuse, RZ ;  /* 0x800000000c0c8210 */ /* 0x080fe40007ffe0ff */
[----:B------:R-:W-:Y:S02]  /*3a00*/  @!P3 IADD3 R22, R22, -R0, RZ ;  /* 0x800000001616b210 */ /* 0x000fe40007ffe0ff */
[----:B------:R-:W-:-:S02]  /*3a10*/  ISETP.GT.U32.AND P0, PT, R0, R21, PT ;  /* 0x000000150000720c */ /* 0x000fc40003f04070 */
[----:B------:R-:W-:Y:S01]  /*3a20*/  ISETP.GE.AND P3, PT, R225, RZ, PT ;  /* 0x000000ffe100720c */ /* 0x000fe20003f66270 */
[--C-:B------:R-:W-:Y:S01]  /*3a30*/  @!P4 IMAD.IADD R15, R15, 0x1, -R0.reuse ;  /* 0x000000010f0fc824 */ /* 0x100fe200078e0a00 */
[----:B------:R-:W-:Y:S01]  /*3a40*/  ISETP.GE.AND P4, PT, R8, RZ, PT ;  /* 0x000000ff0800720c */ /* 0x000fe20003f86270 */
[--C-:B------:R-:W-:Y:S01]  /*3a50*/  @!P5 IMAD.IADD R14, R14, 0x1, -R0.reuse ;  /* 0x000000010e0ed824 */ /* 0x100fe200078e0a00 */
[----:B------:R-:W-:Y:S01]  /*3a60*/  ISETP.GE.AND P5, PT, R6, RZ, PT ;  /* 0x000000ff0600720c */ /* 0x000fe20003fa6270 */
[--C-:B------:R-:W-:Y:S01]  /*3a70*/  @!P6 IMAD.IADD R13, R13, 0x1, -R0.reuse ;  /* 0x000000010d0de824 */ /* 0x100fe200078e0a00 */
[----:B------:R-:W-:Y:S01]  /*3a80*/  ISETP.GE.AND P1, PT, R10, RZ, PT ;  /* 0x000000ff0a00720c */ /* 0x000fe20003f26270 */
[----:B------:R-:W-:Y:S01]  /*3a90*/  @!P2 IMAD.IADD R19, R19, 0x1, -R0 ;  /* 0x000000011313a824 */ /* 0x000fe200078e0a00 */
[----:B------:R-:W-:-:S03]  /*3aa0*/  ISETP.GE.AND P2, PT, R26, RZ, PT ;  /* 0x000000ff1a00720c */ /* 0x000fc60003f46270 */
[----:B------:R-:W-:Y:S01]  /*3ab0*/  @!P0 IMAD.IADD R21, R21, 0x1, -R0 ;  /* 0x0000000115158824 */ /* 0x000fe200078e0a00 */
[----:B------:R-:W-:Y:S01]  /*3ac0*/  ISETP.GE.AND P0, PT, R252, RZ, PT ;  /* 0x000000fffc00720c */ /* 0x000fe20003f06270 */
[----:B------:R-:W-:Y:S01]  /*3ad0*/  @!P3 IMAD.MOV R22, RZ, RZ, -R22 ;  /* 0x000000ffff16b224 */ /* 0x000fe200078e0a16 */
[C---:B------:R-:W-:Y:S02]  /*3ae0*/  ISETP.GT.U32.AND P3, PT, R0.reuse, R13, PT ;  /* 0x0000000d0000720c */ /* 0x040fe40003f64070 */
[C---:B------:R-:W-:Y:S01]  /*3af0*/  ISETP.GT.U32.AND P6, PT, R0.reuse, R23, PT ;  /* 0x000000170000720c */ /* 0x040fe20003fc4070 */
[----:B------:R-:W-:Y:S01]  /*3b00*/  @!P4 IMAD.MOV R18, RZ, RZ, -R18 ;  /* 0x000000ffff12c224 */ /* 0x000fe200078e0a12 */
[C---:B------:R-:W-:Y:S01]  /*3b10*/  ISETP.GT.U32.AND P4, PT, R0.reuse, R17, PT ;  /* 0x000000110000720c */ /* 0x040fe20003f84070 */
[----:B------:R-:W-:Y:S01]  /*3b20*/  @!P5 IMAD.MOV R20, RZ, RZ, -R20 ;  /* 0x000000ffff14d224 */ /* 0x000fe200078e0a14 */
[----:B------:R-:W-:Y:S01]  /*3b30*/  ISETP.GT.U32.AND P5, PT, R0, R15, PT ;  /* 0x0000000f0000720c */ /* 0x000fe20003fa4070 */
[----:B------:R-:W-:Y:S01]  /*3b40*/  @!P2 IMAD.MOV R12, RZ, RZ, -R12 ;  /* 0x000000ffff0ca224 */ /* 0x000fe200078e0a0c */
[----:B------:R-:W-:-:S02]  /*3b50*/  @!P1 IADD3 R16, -R16, RZ, RZ ;  /* 0x000000ff10109210 */ /* 0x000fc40007ffe1ff */
[C---:B------:R-:W-:Y:S01]  /*3b60*/  ISETP.GT.U32.AND P1, PT, R0.reuse, R19, PT ;  /* 0x000000130000720c */ /* 0x040fe20003f24070 */
[----:B------:R-:W-:Y:S01]  /*3b70*/  @!P0 IMAD.MOV R14, RZ, RZ, -R14 ;  /* 0x000000ffff0e8224 */ /* 0x000fe200078e0a0e */
[C---:B------:R-:W-:Y:S01]  /*3b80*/  ISETP.GT.U32.AND P2, PT, R0.reuse, R21, PT ;  /* 0x000000150000720c */ /* 0x040fe20003f44070 */
[--C-:B------:R-:W-:Y:S01]  /*3b90*/  @!P3 IMAD.IADD R13, R13, 0x1, -R0.reuse ;  /* 0x000000010d0db824 */ /* 0x100fe200078e0a00 */
[C---:B------:R-:W-:Y:S02]  /*3ba0*/  ISETP.GT.U32.AND P0, PT, R0.reuse, R25, PT ;  /* 0x000000190000720c */ /* 0x040fe40003f04070 */
[----:B------:R-:W-:Y:S02]  /*3bb0*/  ISETP.GT.U32.AND P3, PT, R0, R27, PT ;  /* 0x0000001b0000720c */ /* 0x000fe40003f64070 */
[----:B------:R-:W-:Y:S01]  /*3bc0*/  @!P6 IADD3 R23, R23, -R0, RZ ;  /* 0x800000001717e210 */ /* 0x000fe20007ffe0ff */
[----:B------:R-:W-:-:S03]  /*3bd0*/  @!P4 IMAD.IADD R17, R17, 0x1, -R0 ;  /* 0x000000011111c824 */ /* 0x000fc600078e0a00 */
[C---:B------:R-:W-:Y:S02]  /*3be0*/  ISETP.GT.U32.AND P6, PT, R0.reuse, R23, PT ;  /* 0x000000170000720c */ /* 0x040fe40003fc4070 */
[----:B------:R-:W-:Y:S02]  /*3bf0*/  @!P5 IADD3 R15, R15, -R0, RZ ;  /* 0x800000000f0fd210 */ /* 0x000fe40007ffe0ff */
[C---:B------:R-:W-:Y:S02]  /*3c00*/  ISETP.GT.U32.AND P4, PT, R0.reuse, R31, PT ;  /* 0x0000001f0000720c */ /* 0x040fe40003f84070 */
[C---:B------:R-:W-:Y:S01]  /*3c10*/  ISETP.GT.U32.AND P5, PT, R0.reuse, R29, PT ;  /* 0x0000001d0000720c */ /* 0x040fe20003fa4070 */
[--C-:B------:R-:W-:Y:S01]  /*3c20*/  @!P1 IMAD.IADD R19, R19, 0x1, -R0.reuse ;  /* 0x0000000113139824 */ /* 0x100fe200078e0a00 */
[C---:B------:R-:W-:Y:S01]  /*3c30*/  ISETP.GT.U32.AND P1, PT, R0.reuse, R33, PT ;  /* 0x000000210000720c */ /* 0x040fe20003f24070 */
[--C-:B------:R-:W-:Y:S01]  /*3c40*/  @!P2 IMAD.IADD R21, R21, 0x1, -R0.reuse ;  /* 0x000000011515a824 */ /* 0x100fe200078e0a00 */
[----:B------:R-:W-:Y:S01]  /*3c50*/  ISETP.GT.U32.AND P2, PT, R0, R35, PT ;  /* 0x000000230000720c */ /* 0x000fe20003f44070 */
[--C-:B------:R-:W-:Y:S01]  /*3c60*/  @!P0 IMAD.IADD R25, R25, 0x1, -R0.reuse ;  /* 0x0000000119198824 */ /* 0x100fe200078e0a00 */
[----:B------:R-:W-:Y:S01]  /*3c70*/  ISETP.GE.AND P0, PT, R250, RZ, PT ;  /* 0x000000fffa00720c */ /* 0x000fe20003f06270 */
[----:B------:R-:W-:Y:S01]  /*3c80*/  @!P3 IMAD.IADD R27, R27, 0x1, -R0 ;  /* 0x000000011b1bb824 */ /* 0x000fe200078e0a00 */
[----:B------:R-:W-:-:S02]  /*3c90*/  ISETP.GE.AND P3, PT, R249, RZ, PT ;  /* 0x000000fff900720c */ /* 0x000fc40003f66270 */
[-C--:B------:R-:W-:Y:S02]  /*3ca0*/  @!P6 IADD3 R23, R23, -R0.reuse, RZ ;  /* 0x800000001717e210 */ /* 0x080fe40007ffe0ff */
[----:B------:R-:W-:Y:S01]  /*3cb0*/  ISETP.GE.AND P6, PT, R251, RZ, PT ;  /* 0x000000fffb00720c */ /* 0x000fe20003fc6270 */
[--C-:B------:R-:W-:Y:S01]  /*3cc0*/  @!P5 IMAD.IADD R29, R29, 0x1, -R0.reuse ;  /* 0x000000011d1dd824 */ /* 0x100fe200078e0a00 */
[----:B------:R-:W-:Y:S02]  /*3cd0*/  @!P4 IADD3 R31, R31, -R0, RZ ;  /* 0x800000001f1fc210 */ /* 0x000fe40007ffe0ff */
[----:B------:R-:W-:Y:S01]  /*3ce0*/  ISETP.GE.AND P4, PT, R247, RZ, PT ;  /* 0x000000fff700720c */ /* 0x000fe20003f86270 */
[--C-:B------:R-:W-:Y:S01]  /*3cf0*/  @!P1 IMAD.IADD R33, R33, 0x1, -R0.reuse ;  /* 0x0000000121219824 */ /* 0x100fe200078e0a00 */
[----:B------:R-:W-:Y:S01]  /*3d00*/  ISETP.GE.AND P1, PT, R32, RZ, PT ;  /* 0x000000ff2000720c */ /* 0x000fe20003f26270 */
[----:B------:R-:W-:Y:S01]  /*3d10*/  @!P2 IMAD.IADD R35, R35, 0x1, -R0 ;  /* 0x000000012323a824 */ /* 0x000fe200078e0a00 */
[----:B------:R-:W-:Y:S01]  /*3d20*/  @!P0 IADD3 R15, -R15, RZ, RZ ;  /* 0x000000ff0f0f8210 */ /* 0x000fe20007ffe1ff */
[----:B------:R-:W-:Y:S01]  /*3d30*/  @!P3 IMAD.MOV R17, RZ, RZ, -R17 ;  /* 0x000000ffff11b224 */ /* 0x000fe200078e0a11 */
[----:B------:R-:W-:-:S02]  /*3d40*/  ISETP.GT.U32.AND P2, PT, R0, R25, PT ;  /* 0x000000190000720c */ /* 0x000fc40003f44070 */
[C---:B------:R-:W-:Y:S02]  /*3d50*/  ISETP.GT.U32.AND P0, PT, R0.reuse, R27, PT ;  /* 0x0000001b0000720c */ /* 0x040fe40003f04070 */
[----:B------:R-:W-:Y:S01]  /*3d60*/  ISETP.GT.U32.AND P3, PT, R0, R29, PT ;  /* 0x0000001d0000720c */ /* 0x000fe20003f64070 */
[----:B------:R-:W-:Y:S01]  /*3d70*/  @!P6 IMAD.MOV R13, RZ, RZ, -R13 ;  /* 0x000000ffff0de224 */ /* 0x000fe200078e0a0d */
[----:B------:R-:W-:Y:S02]  /*3d80*/  ISETP.GE.AND P5, PT, R248, RZ, PT ;  /* 0x000000fff800720c */ /* 0x000fe40003fa6270 */
[C---:B------:R-:W-:Y:S01]  /*3d90*/  ISETP.GT.U32.AND P6, PT, R0.reuse, R31, PT ;  /* 0x0000001f0000720c */ /* 0x040fe20003fc4070 */
[----:B------:R-:W-:Y:S01]  /*3da0*/  @!P4 IMAD.MOV R21, RZ, RZ, -R21 ;  /* 0x000000ffff15c224 */ /* 0x000fe200078e0a15 */
[C---:B------:R-:W-:Y:S02]  /*3db0*/  ISETP.GT.U32.AND P4, PT, R0.reuse, R33, PT ;  /* 0x000000210000720c */ /* 0x040fe40003f84070 */
[----:B------:R-:W-:Y:S01]  /*3dc0*/  @!P1 IADD3 R23, -R23, RZ, RZ ;  /* 0x000000ff17179210 */ /* 0x000fe20007ffe1ff */
[--C-:B------:R-:W-:Y:S01]  /*3dd0*/  @!P2 IMAD.IADD R25, R25, 0x1, -R0.reuse ;  /* 0x000000011919a824 */ /* 0x100fe200078e0a00 */
[C---:B------:R-:W-:Y:S01]  /*3de0*/  ISETP.GT.U32.AND P1, PT, R0.reuse, R37, PT ;  /* 0x000000250000720c */ /* 0x040fe20003f24070 */
[--C-:B------:R-:W-:Y:S01]  /*3df0*/  @!P0 IMAD.IADD R27, R27, 0x1, -R0.reuse ;  /* 0x000000011b1b8824 */ /* 0x100fe200078e0a00 */
[C---:B------:R-:W-:Y:S01]  /*3e00*/  ISETP.GT.U32.AND P2, PT, R0.reuse, R39, PT ;  /* 0x000000270000720c */ /* 0x040fe20003f44070 */
[----:B------:R-:W-:Y:S01]  /*3e10*/  @!P3 IMAD.IADD R29, R29, 0x1, -R0 ;  /* 0x000000011d1db824 */ /* 0x000fe200078e0a00 */
[----:B------:R-:W-:-:S02]  /*3e20*/  ISETP.GT.U32.AND P0, PT, R0, R41, PT ;  /* 0x000000290000720c */ /* 0x000fc40003f04070 */
[C---:B------:R-:W-:Y:S01]  /*3e30*/  ISETP.GT.U32.AND P3, PT, R0.reuse, R43, PT ;  /* 0x0000002b0000720c */ /* 0x040fe20003f64070 */
[----:B------:R-:W-:Y:S01]  /*3e40*/  @!P5 IMAD.MOV R19, RZ, RZ, -R19 ;  /* 0x000000ffff13d224 */ /* 0x000fe200078e0a13 */
[-C--:B------:R-:W-:Y:S02]  /*3e50*/  @!P6 IADD3 R31, R31, -R0.reuse, RZ ;  /* 0x800000001f1fe210 */ /* 0x080fe40007ffe0ff */
[C---:B------:R-:W-:Y:S02]  /*3e60*/  ISETP.GT.U32.AND P5, PT, R0.reuse, R35, PT ;  /* 0x000000230000720c */ /* 0x040fe40003fa4070 */
[C---:B------:R-:W-:Y:S01]  /*3e70*/  ISETP.GT.U32.AND P6, PT, R0.reuse, R45, PT ;  /* 0x0000002d0000720c */ /* 0x040fe20003fc4070 */
[--C-:B------:R-:W-:Y:S01]  /*3e80*/  @!P4 IMAD.IADD R33, R33, 0x1, -R0.reuse ;  /* 0x000000012121c824 */ /* 0x100fe200078e0a00 */
[----:B------:R-:W-:Y:S01]  /*3e90*/  ISETP.GT.U32.AND P4, PT, R0, R47, PT ;  /* 0x0000002f0000720c */ /* 0x000fe20003f84070 */
[--C-:B------:R-:W-:Y:S01]  /*3ea0*/  @!P1 IMAD.IADD R37, R37, 0x1, -R0.reuse ;  /* 0x0000000125259824 */ /* 0x100fe200078e0a00 */
[----:B------:R-:W-:Y:S01]  /*3eb0*/  @!P2 IADD3 R39, R39, -R0, RZ ;  /* 0x800000002727a210 */ /* 0x000fe20007ffe0ff */
[--C-:B------:R-:W-:Y:S01]  /*3ec0*/  @!P0 IMAD.IADD R41, R41, 0x1, -R0.reuse ;  /* 0x0000000129298824 */ /* 0x100fe200078e0a00 */
[----:B------:R-:W-:Y:S01]  /*3ed0*/  ISETP.GE.AND P1, PT, R245, RZ, PT ;  /* 0x000000fff500720c */ /* 0x000fe20003f26270 */
[----:B------:R-:W-:Y:S01]  /*3ee0*/  @!P3 IMAD.IADD R43, R43, 0x1, -R0 ;  /* 0x000000012b2bb824 */ /* 0x000fe200078e0a00 */
[----:B------:R-:W-:-:S02]  /*3ef0*/  ISETP.GE.AND P2, PT, R244, RZ, PT ;  /* 0x000000fff400720c */ /* 0x000fc40003f46270 */
[----:B------:R-:W-:Y:S02]  /*3f00*/  ISETP.GE.AND P0, PT, R243, RZ, PT ;  /* 0x000000fff300720c */ /* 0x000fe40003f06270 */
[----:B------:R-:W-:Y:S01]  /*3f10*/  ISETP.GE.AND P3, PT, R242, RZ, PT ;  /* 0x000000fff200720c */ /* 0x000fe20003f66270 */
[--C-:B------:R-:W-:Y:S01]  /*3f20*/  @!P5 IMAD.IADD R35, R35, 0x1, -R0.reuse ;  /* 0x000000012323d824 */ /* 0x100fe200078e0a00 */
[----:B------:R-:W-:Y:S01]  /*3f30*/  ISETP.GE.AND P5, PT, R246, RZ, PT ;  /* 0x000000fff600720c */ /* 0x000fe20003fa6270 */
[----:B------:R-:W-:Y:S01]  /*3f40*/  @!P6 IMAD.IADD R45, R45, 0x1, -R0 ;  /* 0x000000012d2de824 */ /* 0x000fe200078e0a00 */
[----:B------:R-:W-:Y:S02]  /*3f50*/  ISETP.GE.AND P6, PT, R241, RZ, PT ;  /* 0x000000fff100720c */ /* 0x000fe40003fc6270 */
[----:B------:R-:W-:Y:S02]  /*3f60*/  @!P4 IADD3 R47, R47, -R0, RZ ;  /* 0x800000002f2fc210 */ /* 0x000fe40007ffe0ff */
[C---:B------:R-:W-:Y:S01]  /*3f70*/  ISETP.GT.U32.AND P4, PT, R0.reuse, R37, PT ;  /* 0x000000250000720c */ /* 0x040fe20003f84070 */
[----:B------:R-:W-:Y:S01]  /*3f80*/  @!P1 IMAD.MOV R27, RZ, RZ, -R27 ;  /* 0x000000ffff1b9224 */ /* 0x000fe200078e0a1b */
[C---:B------:R-:W-:Y:S01]  /*3f90*/  ISETP.GT.U32.AND P1, PT, R0.reuse, R39, PT ;  /* 0x000000270000720c */ /* 0x040fe20003f24070 */
[----:B------:R-:W-:Y:S01]  /*3fa0*/  @!P2 IMAD.MOV R29, RZ, RZ, -R29 ;  /* 0x000000ffff1da224 */ /* 0x000fe200078e0a1d */
[----:B------:R-:W-:Y:S01]  /*3fb0*/  @!P0 IADD3 R31, -R31, RZ, RZ ;  /* 0x000000ff1f1f8210 */ /* 0x000fe20007ffe1ff */
[----:B------:R-:W-:Y:S01]  /*3fc0*/  @!P3 IMAD.MOV R33, RZ, RZ, -R33 ;  /* 0x000000ffff21b224 */ /* 0x000fe200078e0a21 */
[----:B------:R-:W-:-:S02]  /*3fd0*/  ISETP.GT.U32.AND P2, PT, R0, R41, PT ;  /* 0x000000290000720c */ /* 0x000fc40003f44070 */
[C---:B------:R-:W-:Y:S02]  /*3fe0*/  ISETP.GT.U32.AND P0, PT, R0.reuse, R43, PT ;  /* 0x0000002b0000720c */ /* 0x040fe40003f04070 */
[C---:B------:R-:W-:Y:S01]  /*3ff0*/  ISETP.GT.U32.AND P3, PT, R0.reuse, R45, PT ;  /* 0x0000002d0000720c */ /* 0x040fe20003f64070 */
[----:B------:R-:W-:Y:S01]  /*4000*/  @!P5 IMAD.MOV R25, RZ, RZ, -R25 ;  /* 0x000000ffff19d224 */ /* 0x000fe200078e0a19 */
[C---:B------:R-:W-:Y:S01]  /*4010*/  ISETP.GT.U32.AND P5, PT, R0.reuse, R47, PT ;  /* 0x0000002f0000720c */ /* 0x040fe20003fa4070 */
[----:B------:R-:W-:Y:S01]  /*4020*/  @!P6 IMAD.MOV R35, RZ, RZ, -R35 ;  /* 0x000000ffff23e224 */ /* 0x000fe200078e0a23 */
[C---:B------:R-:W-:Y:S01]  /*4030*/  ISETP.GT.U32.AND P6, PT, R0.reuse, R49, PT ;  /* 0x000000310000720c */ /* 0x040fe20003fc4070 */
[--C-:B------:R-:W-:Y:S01]  /*4040*/  @!P4 IMAD.IADD R37, R37, 0x1, -R0.reuse ;  /* 0x000000012525c824 */ /* 0x100fe200078e0a00 */
[----:B------:R-:W-:Y:S02]  /*4050*/  ISETP.GE.AND P4, PT, R227, RZ, PT ;  /* 0x000000ffe300720c */ /* 0x000fe40003f86270 */
[----:B------:R-:W-:Y:S01]  /*4060*/  @!P1 IADD3 R39, R39, -R0, RZ ;  /* 0x8000000027279210 */ /* 0x000fe20007ffe0ff */
[--C-:B------:R-:W-:Y:S01]  /*4070*/  @!P2 IMAD.IADD R41, R41, 0x1, -R0.reuse ;  /* 0x000000012929a824 */ /* 0x100fe200078e0a00 */
[C---:B------:R-:W-:Y:S01]  /*4080*/  ISETP.GT.U32.AND P1, PT, R0.reuse, R51, PT ;  /* 0x000000330000720c */ /* 0x040fe20003f24070 */
[--C-:B------:R-:W-:Y:S01]  /*4090*/  @!P0 IMAD.IADD R43, R43, 0x1, -R0.reuse ;  /* 0x000000012b2b8824 */ /* 0x100fe200078e0a00 */
[C---:B------:R-:W-:Y:S01]  /*40a0*/  ISETP.GT.U32.AND P2, PT, R0.reuse, R53, PT ;  /* 0x000000350000720c */ /* 0x040fe20003f44070 */
[----:B------:R-:W-:Y:S01]  /*40b0*/  @!P3 IMAD.IADD R45, R45, 0x1, -R0 ;  /* 0x000000012d2db824 */ /* 0x000fe200078e0a00 */
[----:B------:R-:W-:-:S02]  /*40c0*/  ISETP.GT.U32.AND P0, PT, R0, R55, PT ;  /* 0x000000370000720c */ /* 0x000fc40003f04070 */
[----:B------:R-:W-:Y:S01]  /*40d0*/  ISETP.GT.U32.AND P3, PT, R0, R57, PT ;  /* 0x000000390000720c */ /* 0x000fe20003f64070 */
[--C-:B------:R-:W-:Y:S01]  /*40e0*/  @!P6 IMAD.IADD R49, R49, 0x1, -R0.reuse ;  /* 0x000000013131e824 */ /* 0x100fe200078e0a00 */
[-C--:B------:R-:W-:Y:S02]  /*40f0*/  @!P5 IADD3 R47, R47, -R0.reuse, RZ ;  /* 0x800000002f2fd210 */ /* 0x080fe40007ffe0ff */
[----:B------:R-:W-:Y:S02]  /*4100*/  ISETP.GE.AND P5, PT, R240, RZ, PT ;  /* 0x000000fff000720c */ /* 0x000fe40003fa6270 */
[----:B------:R-:W-:Y:S02]  /*4110*/  @!P4 IADD3 R37, -R37, RZ, RZ ;  /* 0x000000ff2525c210 */ /* 0x000fe40007ffe1ff */
[----:B------:R-:W-:Y:S01]  /*4120*/  ISETP.GT.U32.AND P4, PT, R0, R49, PT ;  /* 0x000000310000720c */ /* 0x000fe20003f84070 */
[--C-:B------:R-:W-:Y:S01]  /*4130*/  @!P1 IMAD.IADD R51, R51, 0x1, -R0.reuse ;  /* 0x0000000133339824 */ /* 0x100fe200078e0a00 */
[----:B------:R-:W-:Y:S01]  /*4140*/  ISETP.GE.AND P1, PT, R239, RZ, PT ;  /* 0x000000ffef00720c */ /* 0x000fe20003f26270 */
[--C-:B------:R-:W-:Y:S01]  /*4150*/  @!P2 IMAD.IADD R53, R53, 0x1, -R0.reuse ;  /* 0x000000013535a824 */ /* 0x100fe200078e0a00 */
[----:B------:R-:W-:Y:S01]  /*4160*/  @!P0 IADD3 R55, R55, -R0, RZ ;  /* 0x8000000037378210 */ /* 0x000fe20007ffe0ff */
[----:B------:R-:W-:Y:S01]  /*4170*/  @!P3 IMAD.IADD R57, R57, 0x1, -R0 ;  /* 0x000000013939b824 */ /* 0x000fe200078e0a00 */
[----:B------:R-:W-:-:S02]  /*4180*/  ISETP.GE.AND P2, PT, R238, RZ, PT ;  /* 0x000000ffee00720c */ /* 0x000fc40003f46270 */
[----:B------:R-:W-:Y:S02]  /*4190*/  ISETP.GE.AND P0, PT, R237, RZ, PT ;  /* 0x000000ffed00720c */ /* 0x000fe40003f06270 */
[----:B------:R-:W-:Y:S02]  /*41a0*/  ISETP.GE.AND P3, PT, R235, RZ, PT ;  /* 0x000000ffeb00720c */ /* 0x000fe40003f66270 */
[C---:B------:R-:W-:Y:S01]  /*41b0*/  ISETP.GT.U32.AND P6, PT, R0.reuse, R59, PT ;  /* 0x0000003b0000720c */ /* 0x040fe20003fc4070 */
[----:B------:R-:W-:Y:S01]  /*41c0*/  @!P5 IMAD.MOV R39, RZ, RZ, -R39 ;  /* 0x000000ffff27d224 */ /* 0x000fe200078e0a27 */
[C---:B------:R-:W-:Y:S01]  /*41d0*/  ISETP.GT.U32.AND P5, PT, R0.reuse, R51, PT ;  /* 0x000000330000720c */ /* 0x040fe20003fa4070 */
[----:B------:R-:W-:Y:S01]  /*41e0*/  @!P4 IMAD.IADD R49, R49, 0x1, -R0 ;  /* 0x000000013131c824 */ /* 0x000fe200078e0a00 */
[C---:B------:R-:W-:Y:S01]  /*41f0*/  ISETP.GT.U32.AND P4, PT, R0.reuse, R63, PT ;  /* 0x0000003f0000720c */ /* 0x040fe20003f84070 */
[----:B------:R-:W-:Y:S01]  /*4200*/  @!P1 IMAD.MOV R41, RZ, RZ, -R41 ;  /* 0x000000ffff299224 */ /* 0x000fe200078e0a29 */
[C---:B------:R-:W-:Y:S01]  /*4210*/  ISETP.GT.U32.AND P1, PT, R0.reuse, R53, PT ;  /* 0x000000350000720c */ /* 0x040fe20003f24070 */
[----:B------:R-:W-:Y:S01]  /*4220*/  @!P2 IMAD.MOV R43, RZ, RZ, -R43 ;  /* 0x000000ffff2ba224 */ /* 0x000fe200078e0a2b */
[----:B------:R-:W-:-:S02]  /*4230*/  ISETP.GT.U32.AND P2, PT, R0, R55, PT ;  /* 0x000000370000720c */ /* 0x000fc40003f44070 */
[----:B------:R-:W-:Y:S01]  /*4240*/  @!P0 IADD3 R45, -R45, RZ, RZ ;  /* 0x000000ff2d2d8210 */ /* 0x000fe20007ffe1ff */
[----:B------:R-:W-:Y:S01]  /*4250*/  @!P3 IMAD.MOV R47, RZ, RZ, -R47 ;  /* 0x000000ffff2fb224 */ /* 0x000fe200078e0a2f */
[C---:B------:R-:W-:Y:S01]  /*4260*/  ISETP.GT.U32.AND P0, PT, R0.reuse, R57, PT ;  /* 0x000000390000720c */ /* 0x040fe20003f04070 */
[--C-:B------:R-:W-:Y:S01]  /*4270*/  @!P6 IMAD.IADD R59, R59, 0x1, -R0.reuse ;  /* 0x000000013b3be824 */ /* 0x100fe200078e0a00 */
[C---:B------:R-:W-:Y:S01]  /*4280*/  ISETP.GT.U32.AND P3, PT, R0.reuse, R61, PT ;  /* 0x0000003d0000720c */ /* 0x040fe20003f64070 */
[--C-:B------:R-:W-:Y:S01]  /*4290*/  @!P5 IMAD.IADD R51, R51, 0x1, -R0.reuse ;  /* 0x000000013333d824 */ /* 0x100fe200078e0a00 */
[C---:B------:R-:W-:Y:S02]  /*42a0*/  ISETP.GT.U32.AND P5, PT, R0.reuse, R65, PT ;  /* 0x000000410000720c */ /* 0x040fe40003fa4070 */
[----:B------:R-:W-:Y:S01]  /*42b0*/  ISETP.GT.U32.AND P6, PT, R0, R59, PT ;  /* 0x0000003b0000720c */ /* 0x000fe20003fc4070 */
[--C-:B------:R-:W-:Y:S01]  /*42c0*/  @!P4 IMAD.IADD R63, R63, 0x1, -R0.reuse ;  /* 0x000000013f3fc824 */ /* 0x100fe200078e0a00 */
[----:B------:R-:W-:Y:S01]  /*42d0*/  ISETP.GE.AND P4, PT, R230, RZ, PT ;  /* 0x000000ffe600720c */ /* 0x000fe20003f86270 */
[----:B------:R-:W-:Y:S01]  /*42e0*/  @!P2 IMAD.IADD R55, R55, 0x1, -R0 ;  /* 0x000000013737a824 */ /* 0x000fe200078e0a00 */
[----:B------:R-:W-:-:S02]  /*42f0*/  @!P1 IADD3 R53, R53, -R0, RZ ;  /* 0x8000000035359210 */ /* 0x000fc40007ffe0ff */
[C---:B------:R-:W-:Y:S01]  /*4300*/  ISETP.GT.U32.AND P1, PT, R0.reuse, R67, PT ;  /* 0x000000430000720c */ /* 0x040fe20003f24070 */
[--C-:B------:R-:W-:Y:S01]  /*4310*/  @!P0 IMAD.IADD R57, R57, 0x1, -R0.reuse ;  /* 0x0000000139398824 */ /* 0x100fe200078e0a00 */
[C---:B------:R-:W-:Y:S02]  /*4320*/  ISETP.GT.U32.AND P2, PT, R0.reuse, R69, PT ;  /* 0x000000450000720c */ /* 0x040fe40003f44070 */
[----:B------:R-:W-:Y:S02]  /*4330*/  ISETP.GT.U32.AND P0, PT, R0, R71, PT ;  /* 0x000000470000720c */ /* 0x000fe40003f04070 */
[----:B------:R-:W-:Y:S02]  /*4340*/  @!P3 IADD3 R61, R61, -R0, RZ ;  /* 0x800000003d3db210 */ /* 0x000fe40007ffe0ff */
[----:B------:R-:W-:Y:S01]  /*4350*/  ISETP.GE.AND P3, PT, R231, RZ, PT ;  /* 0x000000ffe700720c */ /* 0x000fe20003f66270 */
[--C-:B------:R-:W-:Y:S01]  /*4360*/  @!P6 IMAD.IADD R59, R59, 0x1, -R0.reuse ;  /* 0x000000013b3be824 */ /* 0x100fe200078e0a00 */
[----:B------:R-:W-:Y:S01]  /*4370*/  ISETP.GE.AND P6, PT, R234, RZ, PT ;  /* 0x000000ffea00720c */ /* 0x000fe20003fc6270 */
[--C-:B------:R-:W-:Y:S01]  /*4380*/  @!P5 IMAD.IADD R65, R65, 0x1, -R0.reuse ;  /* 0x000000014141d824 */ /* 0x100fe200078e0a00 */
[----:B------:R-:W-:Y:S01]  /*4390*/  @!P4 IADD3 R53, -R53, RZ, RZ ;  /* 0x000000ff3535c210 */ /* 0x000fe20007ffe1ff */
[----:B------:R-:W-:-:S03]  /*43a0*/  @!P1 IMAD.IADD R67, R67, 0x1, -R0 ;  /* 0x0000000143439824 */ /* 0x000fc600078e0a00 */
[----:B------:R-:W-:Y:S01]  /*43b0*/  ISETP.GT.U32.AND P4, PT, R0, R65, PT ;  /* 0x000000410000720c */ /* 0x000fe20003f84070 */
[--C-:B------:R-:W-:Y:S01]  /*43c0*/  @!P0 IMAD.IADD R71, R71, 0x1, -R0.reuse ;  /* 0x0000000147478824 */ /* 0x100fe200078e0a00 */
[----:B------:R-:W-:Y:S02]  /*43d0*/  @!P2 IADD3 R69, R69, -R0, RZ ;  /* 0x800000004545a210 */ /* 0x000fe40007ffe0ff */
[----:B------:R-:W-:Y:S01]  /*43e0*/  ISETP.GE.AND P1, PT, R224, RZ, PT ;  /* 0x000000ffe000720c */ /* 0x000fe20003f26270 */
[----:B------:R-:W-:Y:S01]  /*43f0*/  @!P3 IMAD.MOV R51, RZ, RZ, -R51 ;  /* 0x000000ffff33b224 */ /* 0x000fe200078e0a33 */
[----:B------:R-:W-:Y:S02]  /*4400*/  ISETP.GE.AND P2, PT, R30, RZ, PT ;  /* 0x000000ff1e00720c */ /* 0x000fe40003f46270 */
[C---:B------:R-:W-:Y:S02]  /*4410*/  ISETP.GT.U32.AND P0, PT, R0.reuse, R61, PT ;  /* 0x0000003d0000720c */ /* 0x040fe40003f04070 */
[C---:B------:R-:W-:Y:S01]  /*4420*/  ISETP.GT.U32.AND P3, PT, R0.reuse, R63, PT ;  /* 0x0000003f0000720c */ /* 0x040fe20003f64070 */
[----:B------:R-:W-:Y:S01]  /*4430*/  @!P6 IMAD.MOV R49, RZ, RZ, -R49 ;  /* 0x000000ffff31e224 */ /* 0x000fe200078e0a31 */
[----:B------:R-:W-:Y:S01]  /*4440*/  ISETP.GT.U32.AND P6, PT, R0, R67, PT ;  /* 0x000000430000720c */ /* 0x000fe20003fc4070 */
[----:B------:R-:W-:Y:S01]  /*4450*/  @!P4 IMAD.IADD R65, R65, 0x1, -R0 ;  /* 0x000000014141c824 */ /* 0x000fe200078e0a00 */
[----:B------:R-:W-:-:S02]  /*4460*/  ISETP.GE.AND P5, PT, R226, RZ, PT ;  /* 0x000000ffe200720c */ /* 0x000fc40003fa6270 */
[C---:B------:R-:W-:Y:S01]  /*4470*/  ISETP.GT.U32.AND P4, PT, R0.reuse, R79, PT ;  /* 0x0000004f0000720c */ /* 0x040fe20003f84070 */
[----:B------:R-:W-:Y:S01]  /*4480*/  @!P1 IMAD.MOV R57, RZ, RZ, -R57 ;  /* 0x000000ffff399224 */ /* 0x000fe200078e0a39 */
[C---:B------:R-:W-:Y:S01]  /*4490*/  ISETP.GT.U32.AND P1, PT, R0.reuse, R69, PT ;  /* 0x000000450000720c */ /* 0x040fe20003f24070 */
[----:B------:R-:W-:Y:S01]  /*44a0*/  @!P2 IMAD.MOV R59, RZ, RZ, -R59 ;  /* 0x000000ffff3ba224 */ /* 0x000fe200078e0a3b */
[C---:B------:R-:W-:Y:S02]  /*44b0*/  ISETP.GT.U32.AND P2, PT, R0.reuse, R73, PT ;  /* 0x000000490000720c */ /* 0x040fe40003f44070 */
[-C--:B------:R-:W-:Y:S01]  /*44c0*/  @!P0 IADD3 R61, R61, -R0.reuse, RZ ;  /* 0x800000003d3d8210 */ /* 0x080fe20007ffe0ff */
[--C-:B------:R-:W-:Y:S01]  /*44d0*/  @!P3 IMAD.IADD R63, R63, 0x1, -R0.reuse ;  /* 0x000000013f3fb824 */ /* 0x100fe200078e0a00 */
[C---:B------:R-:W-:Y:S02]  /*44e0*/  ISETP.GT.U32.AND P0, PT, R0.reuse, R75, PT ;  /* 0x0000004b0000720c */ /* 0x040fe40003f04070 */
[C---:B------:R-:W-:Y:S01]  /*44f0*/  ISETP.GT.U32.AND P3, PT, R0.reuse, R77, PT ;  /* 0x0000004d0000720c */ /* 0x040fe20003f64070 */
[--C-:B------:R-:W-:Y:S01]  /*4500*/  @!P6 IMAD.IADD R67, R67, 0x1, -R0.reuse ;  /* 0x000000014343e824 */ /* 0x100fe200078e0a00 */
[C---:B------:R-:W-:Y:S01]  /*4510*/  ISETP.GT.U32.AND P6, PT, R0.reuse, R81, PT ;  /* 0x000000510000720c */ /* 0x040fe20003fc4070 */
[----:B------:R-:W-:Y:S01]  /*4520*/  @!P5 IMAD.MOV R55, RZ, RZ, -R55 ;  /* 0x000000ffff37d224 */ /* 0x000fe200078e0a37 */
[----:B------:R-:W-:Y:S01]  /*4530*/  ISETP.GT.U32.AND P5, PT, R0, R71, PT ;  /* 0x000000470000720c */ /* 0x000fe20003fa4070 */
[--C-:B------:R-:W-:Y:S01]  /*4540*/  @!P4 IMAD.IADD R79, R79, 0x1, -R0.reuse ;  /* 0x000000014f4fc824 */ /* 0x100fe200078e0a00 */
[----:B------:R-:W-:Y:S01]  /*4550*/  ISETP.GE.AND P4, PT, R208, RZ, PT ;  /* 0x000000ffd000720c */ /* 0x000fe20003f86270 */
[----:B------:R-:W-:Y:S01]  /*4560*/  @!P2 IMAD.IADD R73, R73, 0x1, -R0 ;  /* 0x000000014949a824 */ /* 0x000fe200078e0a00 */
[----:B------:R-:W-:-:S02]  /*4570*/  @!P1 IADD3 R69, R69, -R0, RZ ;  /* 0x8000000045459210 */ /* 0x000fc40007ffe0ff */
[----:B------:R-:W-:Y:S01]  /*4580*/  ISETP.GT.U32.AND P1, PT, R0, R83, PT ;  /* 0x000000530000720c */ /* 0x000fe20003f24070 */
[--C-:B------:R-:W-:Y:S01]  /*4590*/  @!P0 IMAD.IADD R75, R75, 0x1, -R0.reuse ;  /* 0x000000014b4b8824 */ /* 0x100fe200078e0a00 */
[----:B------:R-:W-:Y:S02]  /*45a0*/  ISETP.GE.AND P2, PT, R216, RZ, PT ;  /* 0x000000ffd800720c */ /* 0x000fe40003f46270 */
[----:B------:R-:W-:Y:S02]  /*45b0*/  ISETP.GE.AND P0, PT, R212, RZ, PT ;  /* 0x000000ffd400720c */ /* 0x000fe40003f06270 */
[----:B------:R-:W-:Y:S02]  /*45c0*/  @!P3 IADD3 R77, R77, -R0, RZ ;  /* 0x800000004d4db210 */ /* 0x000fe40007ffe0ff */
[----:B------:R-:W-:Y:S01]  /*45d0*/  ISETP.GE.AND P3, PT, R210, RZ, PT ;  /* 0x000000ffd200720c */ /* 0x000fe20003f66270 */
[--C-:B------:R-:W-:Y:S01]  /*45e0*/  @!P6 IMAD.IADD R81, R81, 0x1, -R0.reuse ;  /* 0x000000015151e824 */ /* 0x100fe200078e0a00 */
[----:B------:R-:W-:Y:S01]  /*45f0*/  @!P4 IADD3 R69, -R69, RZ, RZ ;  /* 0x000000ff4545c210 */ /* 0x000fe20007ffe1ff */
[----:B------:R-:W-:Y:S01]  /*4600*/  @!P5 IMAD.IADD R71, R71, 0x1, -R0 ;  /* 0x000000014747d824 */ /* 0x000fe200078e0a00 */
[----:B------:R-:W-:-:S02]  /*4610*/  ISETP.GE.AND P5, PT, R220, RZ, PT ;  /* 0x000000ffdc00720c */ /* 0x000fc40003fa6270 */
[----:B------:R-:W-:Y:S02]  /*4620*/  ISETP.GT.U32.AND P4, PT, R0, R81, PT ;  /* 0x000000510000720c */ /* 0x000fe40003f84070 */
[----:B------:R-:W-:Y:S01]  /*4630*/  ISETP.GE.AND P6, PT, R206, RZ, PT ;  /* 0x000000ffce00720c */ /* 0x000fe20003fc6270 */
[----:B------:R-:W-:Y:S01]  /*4640*/  @!P1 IMAD.IADD R83, R83, 0x1, -R0 ;  /* 0x0000000153539824 */ /* 0x000fe200078e0a00 */
[C---:B------:R-:W-:Y:S01]  /*4650*/  ISETP.GT.U32.AND P1, PT, R0.reuse, R73, PT ;  /* 0x000000490000720c */ /* 0x040fe20003f24070 */
[----:B------:R-:W-:Y:S01]  /*4660*/  @!P2 IMAD.MOV R63, RZ, RZ, -R63 ;  /* 0x000000ffff3fa224 */ /* 0x000fe200078e0a3f */
[C---:B------:R-:W-:Y:S01]  /*4670*/  ISETP.GT.U32.AND P2, PT, R0.reuse, R75, PT ;  /* 0x0000004b0000720c */ /* 0x040fe20003f44070 */
[----:B------:R-:W-:Y:S01]  /*4680*/  @!P0 IMAD.MOV R65, RZ, RZ, -R65 ;  /* 0x000000ffff418224 */ /* 0x000fe200078e0a41 */
[C---:B------:R-:W-:Y:S01]  /*4690*/  ISETP.GT.U32.AND P0, PT, R0.reuse, R77, PT ;  /* 0x0000004d0000720c */ /* 0x040fe20003f04070 */
[----:B------:R-:W-:Y:S01]  /*46a0*/  @!P3 IMAD.MOV R67, RZ, RZ, -R67 ;  /* 0x000000ffff43b224 */ /* 0x000fe200078e0a43 */
[----:B------:R-:W-:-:S02]  /*46b0*/  ISETP.GT.U32.AND P3, PT, R0, R79, PT ;  /* 0x0000004f0000720c */ /* 0x000fc40003f64070 */
[----:B------:R-:W-:Y:S01]  /*46c0*/  @!P5 IADD3 R61, -R61, RZ, RZ ;  /* 0x000000ff3d3dd210 */ /* 0x000fe20007ffe1ff */
[--C-:B------:R-:W-:Y:S01]  /*46d0*/  @!P4 IMAD.IADD R81, R81, 0x1, -R0.reuse ;  /* 0x000000015151c824 */ /* 0x100fe200078e0a00 */
[C---:B------:R-:W-:Y:S01]  /*46e0*/  ISETP.GT.U32.AND P5, PT, R0.reuse, R83, PT ;  /* 0x000000530000720c */ /* 0x040fe20003fa4070 */
[----:B------:R-:W-:Y:S01]  /*46f0*/  @!P6 IMAD.MOV R71, RZ, RZ, -R71 ;  /* 0x000000ffff47e224 */ /* 0x000fe200078e0a47 */
[C---:B------:R-:W-:Y:S02]  /*4700*/  ISETP.GT.U32.AND P4, PT, R0.reuse, R93, PT ;  /* 0x0000005d0000720c */ /* 0x040fe40003f84070 */
[----:B------:R-:W-:Y:S01]  /*4710*/  ISETP.GT.U32.AND P6, PT, R0, R85, PT ;  /* 0x000000550000720c */ /* 0x000fe20003fc4070 */
[--C-:B------:R-:W-:Y:S01]  /*4720*/  @!P1 IMAD.IADD R73, R73, 0x1, -R0.reuse ;  /* 0x0000000149499824 */ /* 0x100fe200078e0a00 */
[----:B------:R-:W-:Y:S01]  /*4730*/  ISETP.GE.AND P1, PT, R204, RZ, PT ;  /* 0x000000ffcc00720c */ /* 0x000fe20003f26270 */
[--C-:B------:R-:W-:Y:S01]  /*4740*/  @!P2 IMAD.IADD R75, R75, 0x1, -R0.reuse ;  /* 0x000000014b4ba824 */ /* 0x100fe200078e0a00 */
[----:B------:R-:W-:Y:S01]  /*4750*/  @!P0 IADD3 R77, R77, -R0, RZ ;  /* 0x800000004d4d8210 */ /* 0x000fe20007ffe0ff */
[----:B------:R-:W-:Y:S01]  /*4760*/  @!P3 IMAD.IADD R79, R79, 0x1, -R0 ;  /* 0x000000014f4fb824 */ /* 0x000fe200078e0a00 */
[----:B------:R-:W-:-:S02]  /*4770*/  ISETP.GT.U32.AND P2, PT, R0, R87, PT ;  /* 0x000000570000720c */ /* 0x000fc40003f44070 */
[C---:B------:R-:W-:Y:S02]  /*4780*/  ISETP.GT.U32.AND P0, PT, R0.reuse, R89, PT ;  /* 0x000000590000720c */ /* 0x040fe40003f04070 */
[----:B------:R-:W-:Y:S01]  /*4790*/  ISETP.GT.U32.AND P3, PT, R0, R91, PT ;  /* 0x0000005b0000720c */ /* 0x000fe20003f64070 */
[--C-:B------:R-:W-:Y:S01]  /*47a0*/  @!P5 IMAD.IADD R83, R83, 0x1, -R0.reuse ;  /* 0x000000015353d824 */ /* 0x100fe200078e0a00 */
[-C--:B------:R-:W-:Y:S02]  /*47b0*/  @!P4 IADD3 R93, R93, -R0.reuse, RZ ;  /* 0x800000005d5dc210 */ /* 0x080fe40007ffe0ff */
[----:B------:R-:W-:Y:S02]  /*47c0*/  ISETP.GE.AND P5, PT, R202, RZ, PT ;  /* 0x000000ffca00720c */ /* 0x000fe40003fa6270 */
[----:B------:R-:W-:Y:S02]  /*47d0*/  @!P6 IADD3 R85, R85, -R0, RZ ;  /* 0x800000005555e210 */ /* 0x000fe40007ffe0ff */
[----:B------:R-:W-:Y:S01]  /*47e0*/  ISETP.GE.AND P4, PT, R194, RZ, PT ;  /* 0x000000ffc200720c */ /* 0x000fe20003f86270 */
[--C-:B------:R-:W-:Y:S01]  /*47f0*/  @!P2 IMAD.IADD R87, R87, 0x1, -R0.reuse ;  /* 0x000000015757a824 */ /* 0x100fe200078e0a00 */
[----:B------:R-:W-:Y:S01]  /*4800*/  ISETP.GE.AND P2, PT, R200, RZ, PT ;  /* 0x000000ffc800720c */ /* 0x000fe20003f46270 */
[--C-:B------:R-:W-:Y:S01]  /*4810*/  @!P0 IMAD.IADD R89, R89, 0x1, -R0.reuse ;  /* 0x0000000159598824 */ /* 0x100fe200078e0a00 */
[----:B------:R-:W-:Y:S01]  /*4820*/  ISETP.GE.AND P0, PT, R198, RZ, PT ;  /* 0x000000ffc600720c */ /* 0x000fe20003f06270 */
[----:B------:R-:W-:Y:S01]  /*4830*/  @!P1 IMAD.MOV R73, RZ, RZ, -R73 ;  /* 0x000000ffff499224 */ /* 0x000fe200078e0a49 */
[----:B------:R-:W-:Y:S01]  /*4840*/  ISETP.GT.U32.AND P1, PT, R0, R85, PT ;  /* 0x000000550000720c */ /* 0x000fe20003f24070 */
[----:B------:R-:W-:Y:S01]  /*4850*/  @!P3 IMAD.IADD R91, R91, 0x1, -R0 ;  /* 0x000000015b5bb824 */ /* 0x000fe200078e0a00 */
[----:B------:R-:W-:-:S02]  /*4860*/  ISETP.GE.AND P3, PT, R196, RZ, PT ;  /* 0x000000ffc400720c */ /* 0x000fc40003f66270 */
[C---:B------:R-:W-:Y:S02]  /*4870*/  ISETP.GT.U32.AND P6, PT, R0.reuse, R95, PT ;  /* 0x0000005f0000720c */ /* 0x040fe40003fc4070 */
[----:B------:R-:W-:Y:S02]  /*4880*/  @!P5 IADD3 R75, -R75, RZ, RZ ;  /* 0x000000ff4b4bd210 */ /* 0x000fe40007ffe1ff */
[----:B------:R-:W-:Y:S02]  /*4890*/  @!P4 IADD3 R83, -R83, RZ, RZ ;  /* 0x000000ff5353c210 */ /* 0x000fe40007ffe1ff */
[C---:B------:R-:W-:Y:S02]  /*48a0*/  ISETP.GT.U32.AND P5, PT, R0.reuse, R87, PT ;  /* 0x000000570000720c */ /* 0x040fe40003fa4070 */
[C---:B------:R-:W-:Y:S01]  /*48b0*/  ISETP.GT.U32.AND P4, PT, R0.reuse, R97, PT ;  /* 0x000000610000720c */ /* 0x040fe20003f84070 */
[----:B------:R-:W-:Y:S01]  /*48c0*/  @!P2 IMAD.MOV R77, RZ, RZ, -R77 ;  /* 0x000000ffff4da224 */ /* 0x000fe200078e0a4d */
[C---:B------:R-:W-:Y:S01]  /*48d0*/  ISETP.GT.U32.AND P2, PT, R0.reuse, R89, PT ;  /* 0x000000590000720c */ /* 0x040fe20003f44070 */
[----:B------:R-:W-:Y:S01]  /*48e0*/  @!P0 IMAD.MOV R79, RZ, RZ, -R79 ;  /* 0x000000ffff4f8224 */ /* 0x000fe200078e0a4f */
[C---:B------:R-:W-:Y:S01]  /*48f0*/  ISETP.GT.U32.AND P0, PT, R0.reuse, R91, PT ;  /* 0x0000005b0000720c */ /* 0x040fe20003f04070 */
[--C-:B------:R-:W-:Y:S01]  /*4900*/  @!P1 IMAD.IADD R85, R85, 0x1, -R0.reuse ;  /* 0x0000000155559824 */ /* 0x100fe200078e0a00 */
[C---:B------:R-:W-:Y:S01]  /*4910*/  ISETP.GT.U32.AND P1, PT, R0.reuse, R99, PT ;  /* 0x000000630000720c */ /* 0x040fe20003f24070 */
[----:B------:R-:W-:Y:S01]  /*4920*/  @!P3 IMAD.MOV R81, RZ, RZ, -R81 ;  /* 0x000000ffff51b224 */ /* 0x000fe200078e0a51 */
[----:B------:R-:W-:Y:S01]  /*4930*/  ISETP.GT.U32.AND P3, PT, R0, R93, PT ;  /* 0x0000005d0000720c */ /* 0x000fe20003f64070 */
[----:B------:R-:W-:-:S02]  /*4940*/  @!P6 IMAD.IADD R95, R95, 0x1, -R0 ;  /* 0x000000015f5fe824 */ /* 0x000fc400078e0a00 */
[--C-:B------:R-:W-:Y:S01]  /*4950*/  @!P5 IMAD.IADD R87, R87, 0x1, -R0.reuse ;  /* 0x000000015757d824 */ /* 0x100fe200078e0a00 */
[C---:B------:R-:W-:Y:S01]  /*4960*/  ISETP.GT.U32.AND P5, PT, R0.reuse, R101, PT ;  /* 0x000000650000720c */ /* 0x040fe20003fa4070 */
[--C-:B------:R-:W-:Y:S01]  /*4970*/  @!P4 IMAD.IADD R97, R97, 0x1, -R0.reuse ;  /* 0x000000016161c824 */ /* 0x100fe200078e0a00 */
[----:B------:R-:W-:Y:S02]  /*4980*/  ISETP.GT.U32.AND P6, PT, R0, R95, PT ;  /* 0x0000005f0000720c */ /* 0x000fe40003fc4070 */
[----:B------:R-:W-:Y:S01]  /*4990*/  ISETP.GE.AND P4, PT, R190, RZ, PT ;  /* 0x000000ffbe00720c */ /* 0x000fe20003f86270 */
[--C-:B------:R-:W-:Y:S01]  /*49a0*/  @!P2 IMAD.IADD R89, R89, 0x1, -R0.reuse ;  /* 0x000000015959a824 */ /* 0x100fe200078e0a00 */
[-C--:B------:R-:W-:Y:S02]  /*49b0*/  @!P0 IADD3 R91, R91, -R0.reuse, RZ ;  /* 0x800000005b5b8210 */ /* 0x080fe40007ffe0ff */
[----:B------:R-:W-:Y:S01]  /*49c0*/  @!P1 IADD3 R99, R99, -R0, RZ ;  /* 0x8000000063639210 */ /* 0x000fe20007ffe0ff */
[----:B------:R-:W-:Y:S01]  /*49d0*/  @!P3 IMAD.IADD R93, R93, 0x1, -R0 ;  /* 0x000000015d5db824 */ /* 0x000fe200078e0a00 */
[----:B------:R-:W-:-:S02]  /*49e0*/  ISETP.GT.U32.AND P2, PT, R0, R103, PT ;  /* 0x000000670000720c */ /* 0x000fc40003f44070 */
[----:B------:R-:W-:Y:S02]  /*49f0*/  ISETP.GT.U32.AND P0, PT, R0, R105, PT ;  /* 0x000000690000720c */ /* 0x000fe40003f04070 */
[----:B------:R-:W-:Y:S02]  /*4a00*/  ISETP.GE.AND P1, PT, R188, RZ, PT ;  /* 0x000000ffbc00720c */ /* 0x000fe40003f26270 */
[----:B------:R-:W-:Y:S01]  /*4a10*/  ISETP.GT.U32.AND P3, PT, R0, R107, PT ;  /* 0x0000006b0000720c */ /* 0x000fe20003f64070 */
[--C-:B------:R-:W-:Y:S01]  /*4a20*/  @!P6 IMAD.IADD R95, R95, 0x1, -R0.reuse ;  /* 0x000000015f5fe824 */ /* 0x100fe200078e0a00 */
[----:B------:R-:W-:Y:S01]  /*4a30*/  ISETP.GE.AND P6, PT, R192, RZ, PT ;  /* 0x000000ffc000720c */ /* 0x000fe20003fc6270 */
[--C-:B------:R-:W-:Y:S02]  /*4a40*/  @!P5 IMAD.IADD R101, R101, 0x1, -R0.reuse ;  /* 0x000000016565d824 */ /* 0x100fe400078e0a00 */
[----:B------:R-:W-:Y:S01]  /*4a50*/  @!P4 IMAD.MOV R87, RZ, RZ, -R87 ;  /* 0x000000ffff57c224 */ /* 0x000fe200078e0a57 */
[----:B------:R-:W-:Y:S01]  /*4a60*/  ISETP.GT.U32.AND P4, PT, R0, R99, PT ;  /* 0x000000630000720c */ /* 0x000fe20003f84070 */
[--C-:B------:R-:W-:Y:S01]  /*4a70*/  @!P2 IMAD.IADD R103, R103, 0x1, -R0.reuse ;  /* 0x000000016767a824 */ /* 0x100fe200078e0a00 */
[----:B------:R-:W-:Y:S01]  /*4a80*/  ISETP.GE.AND P2, PT, R184, RZ, PT ;  /* 0x000000ffb800720c */ /* 0x000fe20003f46270 */
[----:B------:R-:W-:Y:S01]  /*4a90*/  @!P0 IMAD.IADD R105, R105, 0x1, -R0 ;  /* 0x0000000169698824 */ /* 0x000fe200078e0a00 */
[----:B------:R-:W-:Y:S01]  /*4aa0*/  ISETP.GE.AND P0, PT, R182, RZ, PT ;  /* 0x000000ffb600720c */ /* 0x000fe20003f06270 */
[----:B------:R-:W-:Y:S01]  /*4ab0*/  @!P1 IMAD.MOV R89, RZ, RZ, -R89 ;  /* 0x000000ffff599224 */ /* 0x000fe200078e0a59 */
[----:B------:R-:W-:-:S02]  /*4ac0*/  ISETP.GT.U32.AND P1, PT, R0, R101, PT ;  /* 0x000000650000720c */ /* 0x000fc40003f24070 */
[-C--:B------:R-:W-:Y:S02]  /*4ad0*/  @!P3 IADD3 R107, R107, -R0.reuse, RZ ;  /* 0x800000006b6bb210 */ /* 0x080fe40007ffe0ff */
[C---:B------:R-:W-:Y:S01]  /*4ae0*/  ISETP.GT.U32.AND P3, PT, R0.reuse, R97, PT ;  /* 0x000000610000720c */ /* 0x040fe20003f64070 */
[----:B------:R-:W-:Y:S01]  /*4af0*/  @!P6 IMAD.MOV R85, RZ, RZ, -R85 ;  /* 0x000000ffff55e224 */ /* 0x000fe200078e0a55 */
[C---:B------:R-:W-:Y:S02]  /*4b00*/  ISETP.GT.U32.AND P6, PT, R0.reuse, R103, PT ;  /* 0x000000670000720c */ /* 0x040fe40003fc4070 */
[----:B------:R-:W-:Y:S02]  /*4b10*/  @!P4 IADD3 R99, R99, -R0, RZ ;  /* 0x800000006363c210 */ /* 0x000fe40007ffe0ff */
[----:B------:R-:W-:Y:S02]  /*4b20*/  ISETP.GT.U32.AND P4, PT, R0, R113, PT ;  /* 0x000000710000720c */ /* 0x000fe40003f84070 */
[----:B------:R-:W-:Y:S01]  /*4b30*/  ISETP.GE.AND P5, PT, R186, RZ, PT ;  /* 0x000000ffba00720c */ /* 0x000fe20003fa6270 */
[----:B------:R-:W-:Y:S01]  /*4b40*/  @!P2 IMAD.MOV R93, RZ, RZ, -R93 ;  /* 0x000000ffff5da224 */ /* 0x000fe200078e0a5d */
[C---:B------:R-:W-:Y:S01]  /*4b50*/  ISETP.GT.U32.AND P2, PT, R0.reuse, R105, PT ;  /* 0x000000690000720c */ /* 0x040fe20003f44070 */
[----:B------:R-:W-:Y:S01]  /*4b60*/  @!P0 IMAD.MOV R95, RZ, RZ, -R95 ;  /* 0x000000ffff5f8224 */ /* 0x000fe200078e0a5f */
[C---:B------:R-:W-:Y:S01]  /*4b70*/  ISETP.GT.U32.AND P0, PT, R0.reuse, R109, PT ;  /* 0x0000006d0000720c */ /* 0x040fe20003f04070 */
[--C-:B------:R-:W-:Y:S01]  /*4b80*/  @!P1 IMAD.IADD R101, R101, 0x1, -R0.reuse ;  /* 0x0000000165659824 */ /* 0x100fe200078e0a00 */
[C---:B------:R-:W-:Y:S01]  /*4b90*/  ISETP.GT.U32.AND P1, PT, R0.reuse, R115, PT ;  /* 0x000000730000720c */ /* 0x040fe20003f24070 */
[--C-:B------:R-:W-:Y:S01]  /*4ba0*/  @!P3 IMAD.IADD R97, R97, 0x1, -R0.reuse ;  /* 0x000000016161b824 */ /* 0x100fe200078e0a00 */
[C---:B------:R-:W-:Y:S01]  /*4bb0*/  ISETP.GT.U32.AND P3, PT, R0.reuse, R111, PT ;  /* 0x0000006f0000720c */ /* 0x040fe20003f64070 */
[--C-:B------:R-:W-:Y:S01]  /*4bc0*/  @!P6 IMAD.IADD R103, R103, 0x1, -R0.reuse ;  /* 0x000000016767e824 */ /* 0x100fe200078e0a00 */
[----:B------:R-:W-:Y:S01]  /*4bd0*/  ISETP.GT.U32.AND P6, PT, R0, R117, PT ;  /* 0x000000750000720c */ /* 0x000fe20003fc4070 */
[----:B------:R-:W-:Y:S01]  /*4be0*/  @!P4 IMAD.IADD R113, R113, 0x1, -R0 ;  /* 0x000000017171c824 */ /* 0x000fe200078e0a00 */
[----:B------:R-:W-:-:S02]  /*4bf0*/  ISETP.GE.AND P4, PT, R174, RZ, PT ;  /* 0x000000ffae00720c */ /* 0x000fc40003f86270 */
[----:B------:R-:W-:Y:S02]  /*4c00*/  @!P5 IADD3 R91, -R91, RZ, RZ ;  /* 0x000000ff5b5bd210 */ /* 0x000fe40007ffe1ff */
[C---:B------:R-:W-:Y:S01]  /*4c10*/  ISETP.GT.U32.AND P5, PT, R0.reuse, R107, PT ;  /* 0x0000006b0000720c */ /* 0x040fe20003fa4070 */
[--C-:B------:R-:W-:Y:S01]  /*4c20*/  @!P2 IMAD.IADD R105, R105, 0x1, -R0.reuse ;  /* 0x000000016969a824 */ /* 0x100fe200078e0a00 */
[----:B------:R-:W-:Y:S01]  /*4c30*/  ISETP.GT.U32.AND P2, PT, R0, R119, PT ;  /* 0x000000770000720c */ /* 0x000fe20003f44070 */
[--C-:B------:R-:W-:Y:S01]  /*4c40*/  @!P0 IMAD.IADD R109, R109, 0x1, -R0.reuse ;  /* 0x000000016d6d8824 */ /* 0x100fe200078e0a00 */
[----:B------:R-:W-:Y:S01]  /*4c50*/  @!P1 IADD3 R115, R115, -R0, RZ ;  /* 0x8000000073739210 */ /* 0x000fe20007ffe0ff */
[----:B------:R-:W-:Y:S01]  /*4c60*/  @!P3 IMAD.IADD R111, R111, 0x1, -R0 ;  /* 0x000000016f6fb824 */ /* 0x000fe200078e0a00 */
[----:B------:R-:W-:Y:S02]  /*4c70*/  ISETP.GE.AND P0, PT, R178, RZ, PT ;  /* 0x000000ffb200720c */ /* 0x000fe40003f06270 */
[----:B------:R-:W-:-:S02]  /*4c80*/  ISETP.GE.AND P1, PT, R172, RZ, PT ;  /* 0x000000ffac00720c */ /* 0x000fc40003f26270 */
[----:B------:R-:W-:Y:S01]  /*4c90*/  ISETP.GE.AND P3, PT, R176, RZ, PT ;  /* 0x000000ffb000720c */ /* 0x000fe20003f66270 */
[--C-:B------:R-:W-:Y:S01]  /*4ca0*/  @!P6 IMAD.IADD R117, R117, 0x1, -R0.reuse ;  /* 0x000000017575e824 */ /* 0x100fe200078e0a00 */
[----:B------:R-:W-:Y:S01]  /*4cb0*/  ISETP.GE.AND P6, PT, R170, RZ, PT ;  /* 0x000000ffaa00720c */ /* 0x000fe20003fc6270 */
[----:B------:R-:W-:Y:S01]  /*4cc0*/  @!P4 IMAD.MOV R103, RZ, RZ, -R103 ;  /* 0x000000ffff67c224 */ /* 0x000fe200078e0a67 */
[----:B------:R-:W-:Y:S02]  /*4cd0*/  @!P5 IADD3 R107, R107, -R0, RZ ;  /* 0x800000006b6bd210 */ /* 0x000fe40007ffe0ff */
[----:B------:R-:W-:Y:S02]  /*4ce0*/  ISETP.GT.U32.AND P4, PT, R0, R115, PT ;  /* 0x000000730000720c */ /* 0x000fe40003f84070 */
[----:B------:R-:W-:Y:S01]  /*4cf0*/  ISETP.GE.AND P5, PT, R180, RZ, PT ;  /* 0x000000ffb400720c */ /* 0x000fe20003fa6270 */
[----:B------:R-:W-:Y:S01]  /*4d00*/  @!P2 IMAD.IADD R119, R119, 0x1, -R0 ;  /* 0x000000017777a824 */ /* 0x000fe200078e0a00 */
[----:B------:R-:W-:Y:S01]  /*4d10*/  @!P0 IADD3 R99, -R99, RZ, RZ ;  /* 0x000000ff63638210 */ /* 0x000fe20007ffe1ff */
[----:B------:R-:W-:Y:S01]  /*4d20*/  @!P1 IMAD.MOV R105, RZ, RZ, -R105 ;  /* 0x000000ffff699224 */ /* 0x000fe200078e0a69 */
[C---:B------:R-:W-:Y:S01]  /*4d30*/  ISETP.GT.U32.AND P2, PT, R0.reuse, R109, PT ;  /* 0x0000006d0000720c */ /* 0x040fe20003f44070 */
[----:B------:R-:W-:Y:S01]  /*4d40*/  @!P3 IMAD.MOV R101, RZ, RZ, -R101 ;  /* 0x000000ffff65b224 */ /* 0x000fe200078e0a65 */
[----:B------:R-:W-:-:S02]  /*4d50*/  ISETP.GT.U32.AND P0, PT, R0, R111, PT ;  /* 0x0000006f0000720c */ /* 0x000fc40003f04070 */
[C---:B------:R-:W-:Y:S02]  /*4d60*/  ISETP.GT.U32.AND P1, PT, R0.reuse, R117, PT ;  /* 0x000000750000720c */ /* 0x040fe40003f24070 */
[C---:B------:R-:W-:Y:S02]  /*4d70*/  ISETP.GT.U32.AND P3, PT, R0.reuse, R113, PT ;  /* 0x000000710000720c */ /* 0x040fe40003f64070 */
[----:B------:R-:W-:Y:S01]  /*4d80*/  @!P6 IADD3 R107, -R107, RZ, RZ ;  /* 0x000000ff6b6be210 */ /* 0x000fe20007ffe1ff */
[----:B------:R-:W-:Y:S01]  /*4d90*/  @!P5 IMAD.MOV R97, RZ, RZ, -R97 ;  /* 0x000000ffff61d224 */ /* 0x000fe200078e0a61 */
[----:B------:R-:W-:Y:S02]  /*4da0*/  @!P4 IADD3 R115, R115, -R0, RZ ;  /* 0x800000007373c210 */ /* 0x000fe40007ffe0ff */
[C---:B------:R-:W-:Y:S02]  /*4db0*/  ISETP.GT.U32.AND P6, PT, R0.reuse, R121, PT ;  /* 0x000000790000720c */ /* 0x040fe40003fc4070 */
[----:B------:R-:W-:-:S02]  /*4dc0*/  ISETP.GT.U32.AND P4, PT, R0, R127, PT ;  /* 0x0000007f0000720c */ /* 0x000fc40003f84070 */
[----:B------:R-:W-:Y:S01]  /*4dd0*/  ISETP.GT.U32.AND P5, PT, R0, R119, PT ;  /* 0x000000770000720c */ /* 0x000fe20003fa4070 */
[--C-:B------:R-:W-:Y:S01]  /*4de0*/  @!P2 IMAD.IADD R109, R109, 0x1, -R0.reuse ;  /* 0x000000016d6da824 */ /* 0x100fe200078e0a00 */
[----:B------:R-:W-:Y:S01]  /*4df0*/  ISETP.GE.AND P2, PT, R168, RZ, PT ;  /* 0x000000ffa800720c */ /* 0x000fe20003f46270 */
[--C-:B------:R-:W-:Y:S01]  /*4e00*/  @!P0 IMAD.IADD R111, R111, 0x1, -R0.reuse ;  /* 0x000000016f6f8824 */ /* 0x100fe200078e0a00 */
[C---:B------:R-:W-:Y:S01]  /*4e10*/  ISETP.GT.U32.AND P0, PT, R0.reuse, R123, PT ;  /* 0x0000007b0000720c */ /* 0x040fe20003f04070 */
[--C-:B------:R-:W-:Y:S01]  /*4e20*/  @!P1 IMAD.IADD R117, R117, 0x1, -R0.reuse ;  /* 0x0000000175759824 */ /* 0x100fe200078e0a00 */
[C---:B------:R-:W-:Y:S01]  /*4e30*/  ISETP.GT.U32.AND P1, PT, R0.reuse, R129, PT ;  /* 0x000000810000720c */ /* 0x040fe20003f24070 */
[--C-:B------:R-:W-:Y:S01]  /*4e40*/  @!P3 IMAD.IADD R113, R113, 0x1, -R0.reuse ;  /* 0x000000017171b824 */ /* 0x100fe200078e0a00 */
[----:B------:R-:W-:Y:S01]  /*4e50*/  ISETP.GT.U32.AND P3, PT, R0, R125, PT ;  /* 0x0000007d0000720c */ /* 0x000fe20003f64070 */
[--C-:B------:R-:W-:Y:S02]  /*4e60*/  @!P6 IMAD.IADD R121, R121, 0x1, -R0.reuse ;  /* 0x000000017979e824 */ /* 0x100fe400078e0a00 */
[--C-:B------:R-:W-:Y:S01]  /*4e70*/  @!P4 IMAD.IADD R127, R127, 0x1, -R0.reuse ;  /* 0x000000017f7fc824 */ /* 0x100fe200078e0a00 */
[----:B------:R-:W-:Y:S01]  /*4e80*/  ISETP.GE.AND P4, PT, R160, RZ, PT ;  /* 0x000000ffa000720c */ /* 0x000fe20003f86270 */
[----:B------:R-:W-:Y:S01]  /*4e90*/  @!P5 IMAD.IADD R119, R119, 0x1, -R0 ;  /* 0x000000017777d824 */ /* 0x000fe200078e0a00 */
[----:B------:R-:W-:Y:S01]  /*4ea0*/  ISETP.GE.AND P5, PT, R166, RZ, PT ;  /* 0x000000ffa600720c */ /* 0x000fe20003fa6270 */
[----:B------:R-:W-:Y:S01]  /*4eb0*/  @!P2 IMAD.MOV R109, RZ, RZ, -R109 ;  /* 0x000000ffff6da224 */ /* 0x000fe200078e0a6d */
[----:B------:R-:W-:-:S02]  /*4ec0*/  ISETP.GT.U32.AND P2, PT, R0, R121, PT ;  /* 0x000000790000720c */ /* 0x000fc40003f44070 */
[----:B------:R-:W-:Y:S01]  /*4ed0*/  @!P0 IADD3 R123, R123, -R0, RZ ;  /* 0x800000007b7b8210 */ /* 0x000fe20007ffe0ff */
[--C-:B------:R-:W-:Y:S01]  /*4ee0*/  @!P1 IMAD.IADD R129, R129, 0x1, -R0.reuse ;  /* 0x0000000181819824 */ /* 0x100fe200078e0a00 */
[----:B------:R-:W-:Y:S01]  /*4ef0*/  ISETP.GE.AND P0, PT, R164, RZ, PT ;  /* 0x000000ffa400720c */ /* 0x000fe20003f06270 */
[----:B------:R-:W-:Y:S01]  /*4f00*/  @!P3 IMAD.IADD R125, R125, 0x1, -R0 ;  /* 0x000000017d7db824 */ /* 0x000fe200078e0a00 */
[----:B------:R-:W-:Y:S02]  /*4f10*/  ISETP.GE.AND P1, PT, R158, RZ, PT ;  /* 0x000000ff9e00720c */ /* 0x000fe40003f26270 */
[----:B------:R-:W-:Y:S02]  /*4f20*/  ISETP.GE.AND P3, PT, R162, RZ, PT ;  /* 0x000000ffa200720c */ /* 0x000fe40003f66270 */
[C---:B------:R-:W-:Y:S01]  /*4f30*/  ISETP.GT.U32.AND P6, PT, R0.reuse, R131, PT ;  /* 0x000000830000720c */ /* 0x040fe20003fc4070 */
[----:B------:R-:W-:Y:S01]  /*4f40*/  @!P4 IMAD.MOV R117, RZ, RZ, -R117 ;  /* 0x000000ffff75c224 */ /* 0x000fe200078e0a75 */
[C---:B------:R-:W-:Y:S01]  /*4f50*/  ISETP.GT.U32.AND P4, PT, R0.reuse, R129, PT ;  /* 0x000000810000720c */ /* 0x040fe20003f84070 */
[----:B------:R-:W-:Y:S01]  /*4f60*/  @!P5 IMAD.MOV R111, RZ, RZ, -R111 ;  /* 0x000000ffff6fd224 */ /* 0x000fe200078e0a6f */
[----:B------:R-:W-:-:S02]  /*4f70*/  ISETP.GT.U32.AND P5, PT, R0, R123, PT ;  /* 0x0000007b0000720c */ /* 0x000fc40003fa4070 */
[-C--:B------:R-:W-:Y:S02]  /*4f80*/  @!P2 IADD3 R121, R121, -R0.reuse, RZ ;  /* 0x800000007979a210 */ /* 0x080fe40007ffe0ff */
[----:B------:R-:W-:Y:S01]  /*4f90*/  @!P0 IADD3 R113, -R113, RZ, RZ ;  /* 0x000000ff71718210 */ /* 0x000fe20007ffe1ff */
[----:B------:R-:W-:Y:S01]  /*4fa0*/  @!P1 IMAD.MOV R119, RZ, RZ, -R119 ;  /* 0x000000ffff779224 */ /* 0x000fe200078e0a77 */
[C---:B------:R-:W-:Y:S01]  /*4fb0*/  ISETP.GT.U32.AND P0, PT, R0.reuse, R125, PT ;  /* 0x0000007d0000720c */ /* 0x040fe20003f04070 */
[----:B------:R-:W-:Y:S01]  /*4fc0*/  @!P3 IMAD.MOV R115, RZ, RZ, -R115 ;  /* 0x000000ffff73b224 */ /* 0x000fe200078e0a73 */
[C---:B------:R-:W-:Y:S02]  /*4fd0*/  ISETP.GT.U32.AND P1, PT, R0.reuse, R133, PT ;  /* 0x000000850000720c */ /* 0x040fe40003f24070 */
[C---:B------:R-:W-:Y:S02]  /*4fe0*/  ISETP.GT.U32.AND P2, PT, R0.reuse, R135, PT ;  /* 0x000000870000720c */ /* 0x040fe40003f44070 */
[C---:B------:R-:W-:Y:S01]  /*4ff0*/  ISETP.GT.U32.AND P3, PT, R0.reuse, R127, PT ;  /* 0x0000007f0000720c */ /* 0x040fe20003f64070 */
[--C-:B------:R-:W-:Y:S01]  /*5000*/  @!P6 IMAD.IADD R131, R131, 0x1, -R0.reuse ;  /* 0x000000018383e824 */ /* 0x100fe200078e0a00 */
[----:B------:R-:W-:Y:S01]  /*5010*/  @!P4 IADD3 R129, R129, -R0, RZ ;  /* 0x800000008181c210 */ /* 0x000fe20007ffe0ff */
[----:B------:R-:W-:Y:S01]  /*5020*/  @!P5 IMAD.IADD R123, R123, 0x1, -R0 ;  /* 0x000000017b7bd824 */ /* 0x000fe200078e0a00 */
[----:B------:R-:W-:-:S02]  /*5030*/  ISETP.GT.U32.AND P4, PT, R0, R143, PT ;  /* 0x0000008f0000720c */ /* 0x000fc40003f84070 */
[C---:B------:R-:W-:Y:S02]  /*5040*/  ISETP.GT.U32.AND P6, PT, R0.reuse, R131, PT ;  /* 0x000000830000720c */ /* 0x040fe40003fc4070 */
[C---:B------:R-:W-:Y:S01]  /*5050*/  ISETP.GT.U32.AND P5, PT, R0.reuse, R137, PT ;  /* 0x000000890000720c */ /* 0x040fe20003fa4070 */
[--C-:B------:R-:W-:Y:S01]  /*5060*/  @!P0 IMAD.IADD R125, R125, 0x1, -R0.reuse ;  /* 0x000000017d7d8824 */ /* 0x100fe200078e0a00 */
[----:B------:R-:W-:Y:S01]  /*5070*/  ISETP.GT.U32.AND P0, PT, R0, R139, PT ;  /* 0x0000008b0000720c */ /* 0x000fe20003f04070 */
[--C-:B------:R-:W-:Y:S01]  /*5080*/  @!P1 IMAD.IADD R133, R133, 0x1, -R0.reuse ;  /* 0x0000000185859824 */ /* 0x100fe200078e0a00 */
[----:B------:R-:W-:Y:S01]  /*5090*/  ISETP.GE.AND P1, PT, R154, RZ, PT ;  /* 0x000000ff9a00720c */ /* 0x000fe20003f26270 */
[--C-:B------:R-:W-:Y:S01]  /*50a0*/  @!P2 IMAD.IADD R135, R135, 0x1, -R0.reuse ;  /* 0x000000018787a824 */ /* 0x100fe200078e0a00 */
[----:B------:R-:W-:Y:S01]  /*50b0*/  ISETP.GE.AND P2, PT, R152, RZ, PT ;  /* 0x000000ff9800720c */ /* 0x000fe20003f46270 */
[--C-:B------:R-:W-:Y:S01]  /*50c0*/  @!P3 IMAD.IADD R127, R127, 0x1, -R0.reuse ;  /* 0x000000017f7fb824 */ /* 0x100fe200078e0a00 */
[C---:B------:R-:W-:Y:S01]  /*50d0*/  ISETP.GT.U32.AND P3, PT, R0.reuse, R141, PT ;  /* 0x0000008d0000720c */ /* 0x040fe20003f64070 */
[--C-:B------:R-:W-:Y:S01]  /*50e0*/  @!P4 IMAD.IADD R143, R143, 0x1, -R0.reuse ;  /* 0x000000018f8fc824 */ /* 0x100fe200078e0a00 */
[----:B------:R-:W-:Y:S01]  /*50f0*/  ISETP.GT.U32.AND P4, PT, R0, R133, PT ;  /* 0x000000850000720c */ /* 0x000fe20003f84070 */
[----:B------:R-:W-:Y:S01]  /*5100*/  @!P6 IMAD.IADD R131, R131, 0x1, -R0 ;  /* 0x000000018383e824 */ /* 0x000fe200078e0a00 */
[----:B------:R-:W-:-:S02]  /*5110*/  ISETP.GE.AND P6, PT, R156, RZ, PT ;  /* 0x000000ff9c00720c */ /* 0x000fc40003fc6270 */
[----:B------:R-:W-:Y:S01]  /*5120*/  @!P5 IADD3 R137, R137, -R0, RZ ;  /* 0x800000008989d210 */ /* 0x000fe20007ffe0ff */
[--C-:B------:R-:W-:Y:S01]  /*5130*/  @!P0 IMAD.IADD R139, R139, 0x1, -R0.reuse ;  /* 0x000000018b8b8824 */ /* 0x100fe200078e0a00 */
[----:B------:R-:W-:Y:S01]  /*5140*/  ISETP.GE.AND P0, PT, R148, RZ, PT ;  /* 0x000000ff9400720c */ /* 0x000fe20003f06270 */
[----:B------:R-:W-:Y:S01]  /*5150*/  @!P1 IMAD.MOV R123, RZ, RZ, -R123 ;  /* 0x000000ffff7b9224 */ /* 0x000fe200078e0a7b */
[C---:B------:R-:W-:Y:S01]  /*5160*/  ISETP.GT.U32.AND P1, PT, R0.reuse, R135, PT ;  /* 0x000000870000720c */ /* 0x040fe20003f24070 */
[----:B------:R-:W-:Y:S01]  /*5170*/  @!P2 IMAD.MOV R125, RZ, RZ, -R125 ;  /* 0x000000ffff7da224 */ /* 0x000fe200078e0a7d */
[----:B------:R-:W-:Y:S01]  /*5180*/  ISETP.GT.U32.AND P2, PT, R0, R137, PT ;  /* 0x000000890000720c */ /* 0x000fe20003f44070 */
[--C-:B------:R-:W-:Y:S01]  /*5190*/  @!P3 IMAD.IADD R141, R141, 0x1, -R0.reuse ;  /* 0x000000018d8db824 */ /* 0x100fe200078e0a00 */
[----:B------:R-:W-:Y:S01]  /*51a0*/  ISETP.GE.AND P3, PT, R146, RZ, PT ;  /* 0x000000ff9200720c */ /* 0x000fe20003f66270 */
[----:B------:R-:W-:Y:S01]  /*51b0*/  @!P4 IMAD.IADD R133, R133, 0x1, -R0 ;  /* 0x000000018585c824 */ /* 0x000fe200078e0a00 */
[----:B------:R-:W-:-:S02]  /*51c0*/  ISETP.GE.AND P5, PT, R150, RZ, PT ;  /* 0x000000ff9600720c */ /* 0x000fc40003fa6270 */
[----:B------:R-:W-:Y:S02]  /*51d0*/  @!P6 IADD3 R121, -R121, RZ, RZ ;  /* 0x000000ff7979e210 */ /* 0x000fe40007ffe1ff */
[C---:B------:R-:W-:Y:S02]  /*51e0*/  ISETP.GT.U32.AND P6, PT, R0.reuse, R139, PT ;  /* 0x0000008b0000720c */ /* 0x040fe40003fc4070 */
[C---:B------:R-:W-:Y:S01]  /*51f0*/  ISETP.GT.U32.AND P4, PT, R0.reuse, R147, PT ;  /* 0x000000930000720c */ /* 0x040fe20003f84070 */
[----:B------:R-:W-:Y:S01]  /*5200*/  @!P1 IMAD.IADD R135, R135, 0x1, -R0 ;  /* 0x0000000187879824 */ /* 0x000fe200078e0a00 */
[----:B------:R-:W-:Y:S02]  /*5210*/  @!P0 IADD3 R129, -R129, RZ, RZ ;  /* 0x000000ff81818210 */ /* 0x000fe40007ffe1ff */
[----:B------:R-:W-:Y:S01]  /*5220*/  @!P2 IADD3 R137, R137, -R0, RZ ;  /* 0x800000008989a210 */ /* 0x000fe20007ffe0ff */
[----:B------:R-:W-:Y:S01]  /*5230*/  @!P3 IMAD.MOV R131, RZ, RZ, -R131 ;  /* 0x000000ffff83b224 */ /* 0x000fe200078e0a83 */
[----:B------:R-:W-:-:S02]  /*5240*/  ISETP.GT.U32.AND P0, PT, R0, R141, PT ;  /* 0x0000008d0000720c */ /* 0x000fc40003f04070 */
[C---:B------:R-:W-:Y:S02]  /*5250*/  ISETP.GT.U32.AND P1, PT, R0.reuse, R149, PT ;  /* 0x000000950000720c */ /* 0x040fe40003f24070 */
[C---:B------:R-:W-:Y:S02]  /*5260*/  ISETP.GT.U32.AND P2, PT, R0.reuse, R151, PT ;  /* 0x000000970000720c */ /* 0x040fe40003f44070 */
[C---:B------:R-:W-:Y:S01]  /*5270*/  ISETP.GT.U32.AND P3, PT, R0.reuse, R145, PT ;  /* 0x000000910000720c */ /* 0x040fe20003f64070 */
[----:B------:R-:W-:Y:S01]  /*5280*/  @!P5 IMAD.MOV R127, RZ, RZ, -R127 ;  /* 0x000000ffff7fd224 */ /* 0x000fe200078e0a7f */
[C---:B------:R-:W-:Y:S01]  /*5290*/  ISETP.GT.U32.AND P5, PT, R0.reuse, R143, PT ;  /* 0x0000008f0000720c */ /* 0x040fe20003fa4070 */
[--C-:B------:R-:W-:Y:S01]  /*52a0*/  @!P6 IMAD.IADD R139, R139, 0x1, -R0.reuse ;  /* 0x000000018b8be824 */ /* 0x100fe200078e0a00 */
[----:B------:R-:W-:Y:S01]  /*52b0*/  ISETP.GT.U32.AND P6, PT, R0, R153, PT ;  /* 0x000000990000720c */ /* 0x000fe20003fc4070 */
[--C-:B------:R-:W-:Y:S01]  /*52c0*/  @!P4 IMAD.IADD R147, R147, 0x1, -R0.reuse ;  /* 0x000000019393c824 */ /* 0x100fe200078e0a00 */
[----:B------:R-:W-:Y:S01]  /*52d0*/  ISETP.GE.AND P4, PT, R140, RZ, PT ;  /* 0x000000ff8c00720c */ /* 0x000fe20003f86270 */
        /* <DEDUP_REMOVED lines=8> */
[----:B------:R-:W-:Y:S01]  /*5360*/  @!P5 IMAD.IADD R143, R143, 0x1, -R0 ;  /* 0x000000018f8fd824 */ /* 0x000fe200078e0a00 */
[----:B------:R-:W-:Y:S02]  /*5370*/  @!P6 IADD3 R153, R153, -R0, RZ ;  /* 0x800000009999e210 */ /* 0x000fe40007ffe0ff */
[----:B------:R-:W-:Y:S02]  /*5380*/  @!P4 IADD3 R137, -R137, RZ, RZ ;  /* 0x000000ff8989c210 */ /* 0x000fe40007ffe1ff */
[----:B------:R-:W-:Y:S02]  /*5390*/  ISETP.GE.AND P5, PT, R144, RZ, PT ;  /* 0x000000ff9000720c */ /* 0x000fe40003fa6270 */
[----:B------:R-:W-:-:S02]  /*53a0*/  ISETP.GE.AND P6, PT, R134, RZ, PT ;  /* 0x000000ff8600720c */ /* 0x000fc40003fc6270 */
[C---:B------:R-:W-:Y:S01]  /*53b0*/  ISETP.GT.U32.AND P4, PT, R0.reuse, R149, PT ;  /* 0x000000950000720c */ /* 0x040fe20003f84070 */
[--C-:B------:R-:W-:Y:S01]  /*53c0*/  @!P0 IMAD.IADD R155, R155, 0x1, -R0.reuse ;  /* 0x000000019b9b8824 */ /* 0x100fe200078e0a00 */
[C---:B------:R-:W-:Y:S01]  /*53d0*/  ISETP.GT.U32.AND P0, PT, R0.reuse, R145, PT ;  /* 0x000000910000720c */ /* 0x040fe20003f04070 */
[----:B------:R-:W-:Y:S01]  /*53e0*/  @!P1 IMAD.MOV R139, RZ, RZ, -R139 ;  /* 0x000000ffff8b9224 */ /* 0x000fe200078e0a8b */
        /* <DEDUP_REMOVED lines=9> */
[----:B------:R-:W-:Y:S01]  /*5480*/  @!P4 IMAD.IADD R149, R149, 0x1, -R0 ;  /* 0x000000019595c824 */ /* 0x000fe200078e0a00 */
[----:B------:R-:W-:-:S02]  /*5490*/  ISETP.GT.U32.AND P4, PT, R0, R161, PT ;  /* 0x000000a10000720c */ /* 0x000fc40003f84070 */
[-C--:B------:R-:W-:Y:S01]  /*54a0*/  @!P0 IADD3 R145, R145, -R0.reuse, RZ ;  /* 0x8000000091918210 */ /* 0x080fe20007ffe0ff */
[--C-:B------:R-:W-:Y:S01]  /*54b0*/  @!P1 IMAD.IADD R151, R151, 0x1, -R0.reuse ;  /* 0x0000000197979824 */ /* 0x100fe200078e0a00 */
[----:B------:R-:W-:Y:S02]  /*54c0*/  ISETP.GE.AND P0, PT, R132, RZ, PT ;  /* 0x000000ff8400720c */ /* 0x000fe40003f06270 */
[-C--:B------:R-:W-:Y:S01]  /*54d0*/  @!P2 IADD3 R153, R153, -R0.reuse, RZ ;  /* 0x800000009999a210 */ /* 0x080fe20007ffe0ff */
[--C-:B------:R-:W-:Y:S01]  /*54e0*/  @!P3 IMAD.IADD R147, R147, 0x1, -R0.reuse ;  /* 0x000000019393b824 */ /* 0x100fe200078e0a00 */
[C---:B------:R-:W-:Y:S02]  /*54f0*/  ISETP.GT.U32.AND P1, PT, R0.reuse, R163, PT ;  /* 0x000000a30000720c */ /* 0x040fe40003f24070 */
[C---:B------:R-:W-:Y:S02]  /*5500*/  ISETP.GT.U32.AND P2, PT, R0.reuse, R165, PT ;  /* 0x000000a50000720c */ /* 0x040fe40003f44070 */
[----:B------:R-:W-:Y:S01]  /*5510*/  ISETP.GT.U32.AND P3, PT, R0, R159, PT ;  /* 0x0000009f0000720c */ /* 0x000fe20003f64070 */
[--C-:B------:R-:W-:Y:S01]  /*5520*/  @!P5 IMAD.IADD R155, R155, 0x1, -R0.reuse ;  /* 0x000000019b9bd824 */ /* 0x100fe200078e0a00 */
[----:B------:R-:W-:Y:S01]  /*5530*/  @!P4 IADD3 R161, R161, -R0, RZ ;  /* 0x80000000a1a1c210 */ /* 0x000fe20007ffe0ff */
[----:B------:R-:W-:Y:S01]  /*5540*/  @!P6 IMAD.IADD R157, R157, 0x1, -R0 ;  /* 0x000000019d9de824 */ /* 0x000fe200078e0a00 */
[----:B------:R-:W-:-:S02]  /*5550*/  ISETP.GE.AND P5, PT, R130, RZ, PT ;  /* 0x000000ff8200720c */ /* 0x000fc40003fa6270 */
[----:B------:R-:W-:Y:S01]  /*5560*/  ISETP.GE.AND P4, PT, R126, RZ, PT ;  /* 0x000000ff7e00720c */ /* 0x000fe20003f86270 */
[----:B------:R-:W-:Y:S01]  /*5570*/  @!P0 IMAD.MOV R145, RZ, RZ, -R145 ;  /* 0x000000ffff918224 */ /* 0x000fe200078e0a91 */
[----:B------:R-:W-:Y:S01]  /*5580*/  ISETP.GT.U32.AND P0, PT, R0, R157, PT ;  /* 0x0000009d0000720c */ /* 0x000fe20003f04070 */
[--C-:B------:R-:W-:Y:S01]  /*5590*/  @!P1 IMAD.IADD R163, R163, 0x1, -R0.reuse ;  /* 0x00000001a3a39824 */ /* 0x100fe200078e0a00 */
[----:B------:R-:W-:Y:S01]  /*55a0*/  ISETP.GE.AND P1, PT, R124, RZ, PT ;  /* 0x000000ff7c00720c */ /* 0x000fe20003f26270 */
[--C-:B------:R-:W-:Y:S01]  /*55b0*/  @!P2 IMAD.IADD R165, R165, 0x1, -R0.reuse ;  /* 0x00000001a5a5a824 */ /* 0x100fe200078e0a00 */
[----:B------:R-:W-:Y:S01]  /*55c0*/  ISETP.GE.AND P2, PT, R122, RZ, PT ;  /* 0x000000ff7a00720c */ /* 0x000fe20003f46270 */
[----:B------:R-:W-:Y:S01]  /*55d0*/  @!P3 IMAD.IADD R159, R159, 0x1, -R0 ;  /* 0x000000019f9fb824 */ /* 0x000fe200078e0a00 */
[----:B------:R-:W-:Y:S02]  /*55e0*/  ISETP.GE.AND P3, PT, R128, RZ, PT ;  /* 0x000000ff8000720c */ /* 0x000fe40003f66270 */
[C---:B------:R-:W-:Y:S01]  /*55f0*/  ISETP.GT.U32.AND P6, PT, R0.reuse, R167, PT ;  /* 0x000000a70000720c */ /* 0x040fe20003fc4070 */
[----:B------:R-:W-:Y:S01]  /*5600*/  @!P5 IMAD.MOV R147, RZ, RZ, -R147 ;  /* 0x000000ffff93d224 */ /* 0x000fe200078e0a93 */
[----:B------:R-:W-:-:S02]  /*5610*/  ISETP.GT.U32.AND P5, PT, R0, R159, PT ;  /* 0x0000009f0000720c */ /* 0x000fc40003fa4070 */
[----:B------:R-:W-:Y:S02]  /*5620*/  @!P4 IADD3 R151, -R151, RZ, RZ ;  /* 0x000000ff9797c210 */ /* 0x000fe40007ffe1ff */
[C---:B------:R-:W-:Y:S01]  /*5630*/  ISETP.GT.U32.AND P4, PT, R0.reuse, R163, PT ;  /* 0x000000a30000720c */ /* 0x040fe20003f84070 */
[----:B------:R-:W-:Y:S01]  /*5640*/  @!P1 IMAD.MOV R153, RZ, RZ, -R153 ;  /* 0x000000ffff999224 */ /* 0x000fe200078e0a99 */
[C---:B------:R-:W-:Y:S01]  /*5650*/  ISETP.GT.U32.AND P1, PT, R0.reuse, R165, PT ;  /* 0x000000a50000720c */ /* 0x040fe20003f24070 */
[----:B------:R-:W-:Y:S01]  /*5660*/  @!P2 IMAD.MOV R155, RZ, RZ, -R155 ;  /* 0x000000ffff9ba224 */ /* 0x000fe200078e0a9b */
[C---:B------:R-:W-:Y:S01]  /*5670*/  ISETP.GT.U32.AND P2, PT, R0.reuse, R169, PT ;  /* 0x000000a90000720c */ /* 0x040fe20003f44070 */
[----:B------:R-:W-:Y:S01]  /*5680*/  @!P0 IMAD.IADD R157, R157, 0x1, -R0 ;  /* 0x000000019d9d8824 */ /* 0x000fe200078e0a00 */
[C---:B------:R-:W-:Y:S01]  /*5690*/  ISETP.GT.U32.AND P0, PT, R0.reuse, R171, PT ;  /* 0x000000ab0000720c */ /* 0x040fe20003f04070 */
[----:B------:R-:W-:Y:S01]  /*56a0*/  @!P3 IMAD.MOV R149, RZ, RZ, -R149 ;  /* 0x000000ffff95b224 */ /* 0x000fe200078e0a95 */
[----:B------:R-:W-:-:S02]  /*56b0*/  ISETP.GT.U32.AND P3, PT, R0, R161, PT ;  /* 0x000000a10000720c */ /* 0x000fc40003f64070 */
[-C--:B------:R-:W-:Y:S02]  /*56c0*/  @!P6 IADD3 R167, R167, -R0.reuse, RZ ;  /* 0x80000000a7a7e210 */ /* 0x080fe40007ffe0ff */
[----:B------:R-:W-:Y:S01]  /*56d0*/  @!P5 IADD3 R159, R159, -R0, RZ ;  /* 0x800000009f9fd210 */ /* 0x000fe20007ffe0ff */
[--C-:B------:R-:W-:Y:S01]  /*56e0*/  @!P4 IMAD.IADD R163, R163, 0x1, -R0.reuse ;  /* 0x00000001a3a3c824 */ /* 0x100fe200078e0a00 */
[C---:B------:R-:W-:Y:S02]  /*56f0*/  ISETP.GT.U32.AND P6, PT, R0.reuse, R167, PT ;  /* 0x000000a70000720c */ /* 0x040fe40003fc4070 */
        /* <DEDUP_REMOVED lines=8> */
[----:B------:R-:W-:Y:S01]  /*5780*/  @!P3 IMAD.IADD R161, R161, 0x1, -R0 ;  /* 0x00000001a1a1b824 */ /* 0x000fe200078e0a00 */
[----:B------:R-:W-:-:S02]  /*5790*/  ISETP.GT.U32.AND P3, PT, R0, R175, PT ;  /* 0x000000af0000720c */ /* 0x000fc40003f64070 */
[----:B------:R-:W-:Y:S01]  /*57a0*/  @!P6 IADD3 R167, R167, -R0, RZ ;  /* 0x80000000a7a7e210 */ /* 0x000fe20007ffe0ff */
[--C-:B------:R-:W-:Y:S01]  /*57b0*/  @!P5 IMAD.IADD R173, R173, 0x1, -R0.reuse ;  /* 0x00000001adadd824 */ /* 0x100fe200078e0a00 */
[----:B------:R-:W-:Y:S01]  /*57c0*/  ISETP.GE.AND P6, PT, R120, RZ, PT ;  /* 0x000000ff7800720c */ /* 0x000fe20003fc6270 */
[--C-:B------:R-:W-:Y:S01]  /*57d0*/  @!P4 IMAD.IADD R177, R177, 0x1, -R0.reuse ;  /* 0x00000001b1b1c824 */ /* 0x100fe200078e0a00 */
[----:B------:R-:W-:Y:S01]  /*57e0*/  ISETP.GE.AND P4, PT, R110, RZ, PT ;  /* 0x000000ff6e00720c */ /* 0x000fe20003f86270 */
[----:B------:R-:W-:Y:S01]  /*57f0*/  @!P1 IMAD.IADD R179, R179, 0x1, -R0 ;  /* 0x00000001b3b39824 */ /* 0x000fe200078e0a00 */
[C---:B------:R-:W-:Y:S02]  /*5800*/  ISETP.GT.U32.AND P1, PT, R0.reuse, R169, PT ;  /* 0x000000a90000720c */ /* 0x040fe40003f24070 */
[----:B------:R-:W-:Y:S01]  /*5810*/  @!P2 IADD3 R159, -R159, RZ, RZ ;  /* 0x000000ff9f9fa210 */ /* 0x000fe20007ffe1ff */
[----:B------:R-:W-:Y:S01]  /*5820*/  @!P0 IMAD.MOV R161, RZ, RZ, -R161 ;  /* 0x000000ffffa18224 */ /* 0x000fe200078e0aa1 */
[----:B------:R-:W-:-:S02]  /*5830*/  ISETP.GT.U32.AND P2, PT, R0, R171, PT ;  /* 0x000000ab0000720c */ /* 0x000fc40003f44070 */
[----:B------:R-:W-:Y:S02]  /*5840*/  @!P3 IADD3 R175, R175, -R0, RZ ;  /* 0x80000000afafb210 */ /* 0x000fe40007ffe0ff */
[----:B------:R-:W-:Y:S02]  /*5850*/  ISETP.GT.U32.AND P0, PT, R0, R173, PT ;  /* 0x000000ad0000720c */ /* 0x000fe40003f04070 */
[----:B------:R-:W-:Y:S02]  /*5860*/  ISETP.GE.AND P5, PT, R114, RZ, PT ;  /* 0x000000ff7200720c */ /* 0x000fe40003fa6270 */
[----:B------:R-:W-:Y:S01]  /*5870*/  ISETP.GE.AND P3, PT, R112, RZ, PT ;  /* 0x000000ff7000720c */ /* 0x000fe20003f66270 */
[----:B------:R-:W-:Y:S01]  /*5880*/  @!P6 IMAD.MOV R157, RZ, RZ, -R157 ;  /* 0x000000ffff9de224 */ /* 0x000fe200078e0a9d */
[----:B------:R-:W-:Y:S02]  /*5890*/  @!P4 IADD3 R167, -R167, RZ, RZ ;  /* 0x000000ffa7a7c210 */ /* 0x000fe40007ffe1ff */
[----:B------:R-:W-:-:S02]  /*58a0*/  ISETP.GT.U32.AND P6, PT, R0, R175, PT ;  /* 0x000000af0000720c */ /* 0x000fc40003fc4070 */
[C---:B------:R-:W-:Y:S01]  /*58b0*/  ISETP.GT.U32.AND P4, PT, R0.reuse, R181, PT ;  /* 0x000000b50000720c */ /* 0x040fe20003f84070 */
[--C-:B------:R-:W-:Y:S01]  /*58c0*/  @!P1 IMAD.IADD R169, R169, 0x1, -R0.reuse ;  /* 0x00000001a9a99824 */ /* 0x100fe200078e0a00 */
[C---:B------:R-:W-:Y:S01]  /*58d0*/  ISETP.GT.U32.AND P1, PT, R0.reuse, R183, PT ;  /* 0x000000b70000720c */ /* 0x040fe20003f24070 */
[--C-:B------:R-:W-:Y:S01]  /*58e0*/  @!P2 IMAD.IADD R171, R171, 0x1, -R0.reuse ;  /* 0x00000001ababa824 */ /* 0x100fe200078e0a00 */
[C---:B------:R-:W-:Y:S01]  /*58f0*/  ISETP.GT.U32.AND P2, PT, R0.reuse, R185, PT ;  /* 0x000000b90000720c */ /* 0x040fe20003f44070 */
[----:B------:R-:W-:Y:S01]  /*5900*/  @!P0 IMAD.IADD R173, R173, 0x1, -R0 ;  /* 0x00000001adad8824 */ /* 0x000fe200078e0a00 */
[C---:B------:R-:W-:Y:S01]  /*5910*/  ISETP.GT.U32.AND P0, PT, R0.reuse, R187, PT ;  /* 0x000000bb0000720c */ /* 0x040fe20003f04070 */
[----:B------:R-:W-:Y:S01]  /*5920*/  @!P5 IMAD.MOV R163, RZ, RZ, -R163 ;  /* 0x000000ffffa3d224 */ /* 0x000fe200078e0aa3 */
[C---:B------:R-:W-:Y:S01]  /*5930*/  ISETP.GT.U32.AND P5, PT, R0.reuse, R177, PT ;  /* 0x000000b10000720c */ /* 0x040fe20003fa4070 */
[----:B------:R-:W-:Y:S01]  /*5940*/  @!P3 IMAD.MOV R165, RZ, RZ, -R165 ;  /* 0x000000ffffa5b224 */ /* 0x000fe200078e0aa5 */
[----:B------:R-:W-:-:S02]  /*5950*/  ISETP.GT.U32.AND P3, PT, R0, R179, PT ;  /* 0x000000b30000720c */ /* 0x000fc40003f64070 */
[-C--:B------:R-:W-:Y:S01]  /*5960*/  @!P6 IADD3 R175, R175, -R0.reuse, RZ ;  /* 0x80000000afafe210 */ /* 0x080fe20007ffe0ff */
[--C-:B------:R-:W-:Y:S01]  /*5970*/  @!P4 IMAD.IADD R181, R181, 0x1, -R0.reuse ;  /* 0x00000001b5b5c824 */ /* 0x100fe200078e0a00 */
[----:B------:R-:W-:Y:S02]  /*5980*/  ISETP.GT.U32.AND P6, PT, R0, R189, PT ;  /* 0x000000bd0000720c */ /* 0x000fe40003fc4070 */
[----:B------:R-:W-:Y:S01]  /*5990*/  ISETP.GE.AND P4, PT, R104, RZ, PT ;  /* 0x000000ff6800720c */ /* 0x000fe20003f86270 */
[--C-:B------:R-:W-:Y:S01]  /*59a0*/  @!P2 IMAD.IADD R185, R185, 0x1, -R0.reuse ;  /* 0x00000001b9b9a824 */ /* 0x100fe200078e0a00 */
[----:B------:R-:W-:Y:S01]  /*59b0*/  @!P1 IADD3 R183, R183, -R0, RZ ;  /* 0x80000000b7b79210 */ /* 0x000fe20007ffe0ff */
[--C-:B------:R-:W-:Y:S01]  /*59c0*/  @!P0 IMAD.IADD R187, R187, 0x1, -R0.reuse ;  /* 0x00000001bbbb8824 */ /* 0x100fe200078e0a00 */
[----:B------:R-:W-:Y:S01]  /*59d0*/  ISETP.GE.AND P1, PT, R102, RZ, PT ;  /* 0x000000ff6600720c */ /* 0x000fe20003f26270 */
[--C-:B------:R-:W-:Y:S01]  /*59e0*/  @!P5 IMAD.IADD R177, R177, 0x1, -R0.reuse ;  /* 0x00000001b1b1d824 */ /* 0x100fe200078e0a00 */
[----:B------:R-:W-:Y:S01]  /*59f0*/  ISETP.GE.AND P2, PT, R100, RZ, PT ;  /* 0x000000ff6400720c */ /* 0x000fe20003f46270 */
[----:B------:R-:W-:Y:S01]  /*5a00*/  @!P3 IMAD.IADD R179, R179, 0x1, -R0 ;  /* 0x00000001b3b3b824 */ /* 0x000fe200078e0a00 */
[----:B------:R-:W-:-:S02]  /*5a10*/  ISETP.GE.AND P0, PT, R98, RZ, PT ;  /* 0x000000ff6200720c */ /* 0x000fc40003f06270 */
[----:B------:R-:W-:Y:S02]  /*5a20*/  ISETP.GT.U32.AND P5, PT, R0, R191, PT ;  /* 0x000000bf0000720c */ /* 0x000fe40003fa4070 */
[----:B------:R-:W-:Y:S01]  /*5a30*/  ISETP.GE.AND P3, PT, R106, RZ, PT ;  /* 0x000000ff6a00720c */ /* 0x000fe20003f66270 */
[----:B------:R-:W-:Y:S01]  /*5a40*/  @!P6 IMAD.IADD R189, R189, 0x1, -R0 ;  /* 0x00000001bdbde824 */ /* 0x000fe200078e0a00 */
[----:B------:R-:W-:Y:S01]  /*5a50*/  ISETP.GE.AND P6, PT, R96, RZ, PT ;  /* 0x000000ff6000720c */ /* 0x000fe20003fc6270 */
[----:B------:R-:W-:Y:S01]  /*5a60*/  @!P4 IMAD.MOV R171, RZ, RZ, -R171 ;  /* 0x000000ffffabc224 */ /* 0x000fe200078e0aab */
[C---:B------:R-:W-:Y:S01]  /*5a70*/  ISETP.GT.U32.AND P4, PT, R0.reuse, R183, PT ;  /* 0x000000b70000720c */ /* 0x040fe20003f84070 */
[----:B------:R-:W-:Y:S01]  /*5a80*/  @!P1 IMAD.MOV R173, RZ, RZ, -R173 ;  /* 0x000000ffffad9224 */ /* 0x000fe200078e0aad */
[C---:B------:R-:W-:Y:S02]  /*5a90*/  ISETP.GT.U32.AND P1, PT, R0.reuse, R185, PT ;  /* 0x000000b90000720c */ /* 0x040fe40003f24070 */
[----:B------:R-:W-:Y:S01]  /*5aa0*/  @!P2 IADD3 R175, -R175, RZ, RZ ;  /* 0x000000ffafafa210 */ /* 0x000fe20007ffe1ff */
[----:B------:R-:W-:Y:S01]  /*5ab0*/  @!P0 IMAD.MOV R177, RZ, RZ, -R177 ;  /* 0x000000ffffb18224 */ /* 0x000fe200078e0ab1 */
[----:B------:R-:W-:-:S02]  /*5ac0*/  ISETP.GT.U32.AND P2, PT, R0, R187, PT ;  /* 0x000000bb0000720c */ /* 0x000fc40003f44070 */
[-C--:B------:R-:W-:Y:S01]  /*5ad0*/  @!P5 IADD3 R191, R191, -R0.reuse, RZ ;  /* 0x80000000bfbfd210 */ /* 0x080fe20007ffe0ff */
[----:B------:R-:W-:Y:S01]  /*5ae0*/  @!P3 IMAD.MOV R169, RZ, RZ, -R169 ;  /* 0x000000ffffa9b224 */ /* 0x000fe200078e0aa9 */
[C---:B------:R-:W-:Y:S02]  /*5af0*/  ISETP.GT.U32.AND P0, PT, R0.reuse, R189, PT ;  /* 0x000000bd0000720c */ /* 0x040fe40003f04070 */
[C---:B------:R-:W-:Y:S02]  /*5b00*/  ISETP.GT.U32.AND P3, PT, R0.reuse, R181, PT ;  /* 0x000000b50000720c */ /* 0x040fe40003f64070 */
[C---:B------:R-:W-:Y:S01]  /*5b10*/  ISETP.GT.U32.AND P5, PT, R0.reuse, R191, PT ;  /* 0x000000bf0000720c */ /* 0x040fe20003fa4070 */
[----:B------:R-:W-:Y:S01]  /*5b20*/  @!P6 IMAD.MOV R179, RZ, RZ, -R179 ;  /* 0x000000ffffb3e224 */ /* 0x000fe200078e0ab3 */
[----:B------:R-:W-:Y:S02]  /*5b30*/  @!P4 IADD3 R183, R183, -R0, RZ ;  /* 0x80000000b7b7c210 */ /* 0x000fe40007ffe0ff */
[----:B------:R-:W-:-:S02]  /*5b40*/  ISETP.GT.U32.AND P6, PT, R0, R193, PT ;  /* 0x000000c10000720c */ /* 0x000fc40003fc4070 */
        /* <DEDUP_REMOVED lines=8> */
[----:B------:R-:W-:Y:S02]  /*5bd0*/  ISETP.GE.AND P3, PT, R94, RZ, PT ;  /* 0x000000ff5e00720c */ /* 0x000fe40003f66270 */
[----:B------:R-:W-:-:S02]  /*5be0*/  @!P5 IADD3 R191, R191, -R0, RZ ;  /* 0x80000000bfbfd210 */ /* 0x000fc40007ffe0ff */
[----:B------:R-:W-:Y:S01]  /*5bf0*/  ISETP.GE.AND P5, PT, R92, RZ, PT ;  /* 0x000000ff5c00720c */ /* 0x000fe20003fa6270 */
[--C-:B------:R-:W-:Y:S01]  /*5c00*/  @!P6 IMAD.IADD R193, R193, 0x1, -R0.reuse ;  /* 0x00000001c1c1e824 */ /* 0x100fe200078e0a00 */
[----:B------:R-:W-:Y:S01]  /*5c10*/  ISETP.GT.U32.AND P6, PT, R0, R203, PT ;  /* 0x000000cb0000720c */ /* 0x000fe20003fc4070 */
[--C-:B------:R-:W-:Y:S01]  /*5c20*/  @!P4 IMAD.IADD R195, R195, 0x1, -R0.reuse ;  /* 0x00000001c3c3c824 */ /* 0x100fe200078e0a00 */
[----:B------:R-:W-:Y:S01]  /*5c30*/  ISETP.GE.AND P4, PT, R90, RZ, PT ;  /* 0x000000ff5a00720c */ /* 0x000fe20003f86270 */
[--C-:B------:R-:W-:Y:S01]  /*5c40*/  @!P1 IMAD.IADD R197, R197, 0x1, -R0.reuse ;  /* 0x00000001c5c59824 */ /* 0x100fe200078e0a00 */
[----:B------:R-:W-:Y:S01]  /*5c50*/  @!P2 IADD3 R199, R199, -R0, RZ ;  /* 0x80000000c7c7a210 */ /* 0x000fe20007ffe0ff */
[----:B------:R-:W-:Y:S01]  /*5c60*/  @!P0 IMAD.IADD R201, R201, 0x1, -R0 ;  /* 0x00000001c9c98824 */ /* 0x000fe200078e0a00 */
[----:B------:R-:W-:Y:S02]  /*5c70*/  ISETP.GE.AND P1, PT, R88, RZ, PT ;  /* 0x000000ff5800720c */ /* 0x000fe40003f26270 */
[----:B------:R-:W-:-:S02]  /*5c80*/  ISETP.GE.AND P2, PT, R86, RZ, PT ;  /* 0x000000ff5600720c */ /* 0x000fc40003f46270 */
[----:B------:R-:W-:Y:S02]  /*5c90*/  ISETP.GE.AND P0, PT, R84, RZ, PT ;  /* 0x000000ff5400720c */ /* 0x000fe40003f06270 */
[----:B------:R-:W-:Y:S02]  /*5ca0*/  @!P3 IADD3 R181, -R181, RZ, RZ ;  /* 0x000000ffb5b5b210 */ /* 0x000fe40007ffe1ff */
[C---:B------:R-:W-:Y:S01]  /*5cb0*/  ISETP.GT.U32.AND P3, PT, R0.reuse, R193, PT ;  /* 0x000000c10000720c */ /* 0x040fe20003f64070 */
[----:B------:R-:W-:Y:S01]  /*5cc0*/  @!P5 IMAD.MOV R183, RZ, RZ, -R183 ;  /* 0x000000ffffb7d224 */ /* 0x000fe200078e0ab7 */
[C---:B------:R-:W-:Y:S01]  /*5cd0*/  ISETP.GT.U32.AND P5, PT, R0.reuse, R195, PT ;  /* 0x000000c30000720c */ /* 0x040fe20003fa4070 */
[----:B------:R-:W-:Y:S02]  /*5ce0*/  @!P6 IMAD.IADD R203, R203, 0x1, -R0 ;  /* 0x00000001cbcbe824 */ /* 0x000fe400078e0a00 */
[----:B------:R-:W-:Y:S01]  /*5cf0*/  @!P4 IMAD.MOV R185, RZ, RZ, -R185 ;  /* 0x000000ffffb9c224 */ /* 0x000fe200078e0ab9 */
[C---:B------:R-:W-:Y:S01]  /*5d00*/  ISETP.GT.U32.AND P4, PT, R0.reuse, R197, PT ;  /* 0x000000c50000720c */ /* 0x040fe20003f84070 */
[----:B------:R-:W-:Y:S01]  /*5d10*/  @!P1 IMAD.MOV R187, RZ, RZ, -R187 ;  /* 0x000000ffffbb9224 */ /* 0x000fe200078e0abb */
[----:B------:R-:W-:Y:S01]  /*5d20*/  @!P2 IADD3 R189, -R189, RZ, RZ ;  /* 0x000000ffbdbda210 */ /* 0x000fe20007ffe1ff */
[----:B------:R-:W-:Y:S01]  /*5d30*/  @!P0 IMAD.MOV R191, RZ, RZ, -R191 ;  /* 0x000000ffffbf8224 */ /* 0x000fe200078e0abf */
[----:B------:R-:W-:-:S02]  /*5d40*/  ISETP.GT.U32.AND P1, PT, R0, R199, PT ;  /* 0x000000c70000720c */ /* 0x000fc40003f24070 */
[C---:B------:R-:W-:Y:S01]  /*5d50*/  ISETP.GT.U32.AND P2, PT, R0.reuse, R203, PT ;  /* 0x000000cb0000720c */ /* 0x040fe20003f44070 */
[--C-:B------:R-:W-:Y:S01]  /*5d60*/  @!P3 IMAD.IADD R193, R193, 0x1, -R0.reuse ;  /* 0x00000001c1c1b824 */ /* 0x100fe200078e0a00 */
[C---:B------:R-:W-:Y:S02]  /*5d70*/  ISETP.GT.U32.AND P0, PT, R0.reuse, R205, PT ;  /* 0x000000cd0000720c */ /* 0x040fe40003f04070 */
[C---:B------:R-:W-:Y:S01]  /*5d80*/  ISETP.GT.U32.AND P3, PT, R0.reuse, R207, PT ;  /* 0x000000cf0000720c */ /* 0x040fe20003f64070 */
[----:B------:R-:W-:Y:S01]  /*5d90*/  @!P5 IMAD.IADD R195, R195, 0x1, -R0 ;  /* 0x00000001c3c3d824 */ /* 0x000fe200078e0a00 */
[C---:B------:R-:W-:Y:S02]  /*5da0*/  ISETP.GT.U32.AND P5, PT, R0.reuse, R209, PT ;  /* 0x000000d10000720c */ /* 0x040fe40003fa4070 */
[----:B------:R-:W-:Y:S02]  /*5db0*/  ISETP.GT.U32.AND P6, PT, R0, R201, PT ;  /* 0x000000c90000720c */ /* 0x000fe40003fc4070 */
[----:B------:R-:W-:-:S02]  /*5dc0*/  @!P4 IADD3 R197, R197, -R0, RZ ;  /* 0x80000000c5c5c210 */ /* 0x000fc40007ffe0ff */
[C---:B------:R-:W-:Y:S01]  /*5dd0*/  ISETP.GT.U32.AND P4, PT, R0.reuse, R214, PT ;  /* 0x000000d60000720c */ /* 0x040fe20003f84070 */
[--C-:B------:R-:W-:Y:S01]  /*5de0*/  @!P1 IMAD.IADD R199, R199, 0x1, -R0.reuse ;  /* 0x00000001c7c79824 */ /* 0x100fe200078e0a00 */
[----:B------:R-:W-:Y:S01]  /*5df0*/  ISETP.GT.U32.AND P1, PT, R0, R213, PT ;  /* 0x000000d50000720c */ /* 0x000fe20003f24070 */
[--C-:B------:R-:W-:Y:S01]  /*5e00*/  @!P2 IMAD.IADD R203, R203, 0x1, -R0.reuse ;  /* 0x00000001cbcba824 */ /* 0x100fe200078e0a00 */
[----:B------:R-:W-:Y:S01]  /*5e10*/  @!P0 IADD3 R205, R205, -R0, RZ ;  /* 0x80000000cdcd8210 */ /* 0x000fe20007ffe0ff */
[--C-:B------:R-:W-:Y:S01]  /*5e20*/  @!P3 IMAD.IADD R207, R207, 0x1, -R0.reuse ;  /* 0x00000001cfcfb824 */ /* 0x100fe200078e0a00 */
[----:B------:R-:W-:Y:S02]  /*5e30*/  ISETP.GE.AND P2, PT, R82, RZ, PT ;  /* 0x000000ff5200720c */ /* 0x000fe40003f46270 */
[----:B------:R-:W-:Y:S02]  /*5e40*/  ISETP.GE.AND P0, PT, R80, RZ, PT ;  /* 0x000000ff5000720c */ /* 0x000fe40003f06270 */
[----:B------:R-:W-:Y:S01]  /*5e50*/  ISETP.GE.AND P3, PT, R78, RZ, PT ;  /* 0x000000ff4e00720c */ /* 0x000fe20003f66270 */
[--C-:B------:R-:W-:Y:S01]  /*5e60*/  @!P5 IMAD.IADD R209, R209, 0x1, -R0.reuse ;  /* 0x00000001d1d1d824 */ /* 0x100fe200078e0a00 */
[----:B------:R-:W-:Y:S01]  /*5e70*/  ISETP.GE.AND P5, PT, R76, RZ, PT ;  /* 0x000000ff4c00720c */ /* 0x000fe20003fa6270 */
[--C-:B------:R-:W-:Y:S01]  /*5e80*/  @!P6 IMAD.IADD R201, R201, 0x1, -R0.reuse ;  /* 0x00000001c9c9e824 */ /* 0x100fe200078e0a00 */
[----:B------:R-:W-:Y:S01]  /*5e90*/  ISETP.GT.U32.AND P6, PT, R0, R218, PT ;  /* 0x000000da0000720c */ /* 0x000fe20003fc4070 */
[----:B------:R-:W-:Y:S01]  /*5ea0*/  @!P4 IMAD.IADD R214, R214, 0x1, -R0 ;  /* 0x00000001d6d6c824 */ /* 0x000fe200078e0a00 */
[----:B------:R-:W-:-:S02]  /*5eb0*/  ISETP.GE.AND P4, PT, R74, RZ, PT ;  /* 0x000000ff4a00720c */ /* 0x000fc40003f86270 */
[----:B------:R-:W-:Y:S01]  /*5ec0*/  @!P1 IADD3 R213, R213, -R0, RZ ;  /* 0x80000000d5d59210 */ /* 0x000fe20007ffe0ff */
[----:B------:R-:W-:Y:S01]  /*5ed0*/  @!P2 IMAD.MOV R193, RZ, RZ, -R193 ;  /* 0x000000ffffc1a224 */ /* 0x000fe200078e0ac1 */
[----:B------:R-:W-:Y:S01]  /*5ee0*/  ISETP.GE.AND P1, PT, R72, RZ, PT ;  /* 0x000000ff4800720c */ /* 0x000fe20003f26270 */
[----:B------:R-:W-:Y:S01]  /*5ef0*/  @!P0 IMAD.MOV R195, RZ, RZ, -R195 ;  /* 0x000000ffffc38224 */ /* 0x000fe200078e0ac3 */
[C---:B------:R-:W-:Y:S02]  /*5f00*/  ISETP.GT.U32.AND P2, PT, R0.reuse, R205, PT ;  /* 0x000000cd0000720c */ /* 0x040fe40003f44070 */
[C---:B------:R-:W-:Y:S02]  /*5f10*/  ISETP.GT.U32.AND P0, PT, R0.reuse, R207, PT ;  /* 0x000000cf0000720c */ /* 0x040fe40003f04070 */
[----:B------:R-:W-:Y:S02]  /*5f20*/  @!P3 IADD3 R197, -R197, RZ, RZ ;  /* 0x000000ffc5c5b210 */ /* 0x000fe40007ffe1ff */
[C---:B------:R-:W-:Y:S01]  /*5f30*/  ISETP.GT.U32.AND P3, PT, R0.reuse, R209, PT ;  /* 0x000000d10000720c */ /* 0x040fe20003f64070 */
[----:B------:R-:W-:Y:S01]  /*5f40*/  @!P5 IMAD.MOV R199, RZ, RZ, -R199 ;  /* 0x000000ffffc7d224 */ /* 0x000fe200078e0ac7 */
[----:B------:R-:W-:Y:S01]  /*5f50*/  ISETP.GT.U32.AND P5, PT, R0, R214, PT ;  /* 0x000000d60000720c */ /* 0x000fe20003fa4070 */
[----:B------:R-:W-:-:S02]  /*5f60*/  @!P6 IMAD.IADD R218, R218, 0x1, -R0 ;  /* 0x00000001dadae824 */ /* 0x000fc400078e0a00 */
[----:B------:R-:W-:Y:S01]  /*5f70*/  @!P4 IMAD.MOV R201, RZ, RZ, -R201 ;  /* 0x000000ffffc9c224 */ /* 0x000fe200078e0ac9 */
[C---:B------:R-:W-:Y:S02]  /*5f80*/  ISETP.GT.U32.AND P6, PT, R0.reuse, R213, PT ;  /* 0x000000d50000720c */ /* 0x040fe40003fc4070 */
[C---:B------:R-:W-:Y:S01]  /*5f90*/  ISETP.GT.U32.AND P4, PT, R0.reuse, R218, PT ;  /* 0x000000da0000720c */ /* 0x040fe20003f84070 */
[--C-:B------:R-:W-:Y:S01]  /*5fa0*/  @!P2 IMAD.IADD R205, R205, 0x1, -R0.reuse ;  /* 0x00000001cdcda824 */ /* 0x100fe200078e0a00 */
[----:B------:R-:W-:Y:S01]  /*5fb0*/  @!P1 IADD3 R203, -R203, RZ, RZ ;  /* 0x000000ffcbcb9210 */ /* 0x000fe20007ffe1ff */
[--C-:B------:R-:W-:Y:S01]  /*5fc0*/  @!P0 IMAD.IADD R207, R207, 0x1, -R0.reuse ;  /* 0x00000001cfcf8824 */ /* 0x100fe200078e0a00 */
[C---:B------:R-:W-:Y:S01]  /*5fd0*/  ISETP.GT.U32.AND P1, PT, R0.reuse, R217, PT ;  /* 0x000000d90000720c */ /* 0x040fe20003f24070 */
[----:B------:R-:W-:Y:S01]  /*5fe0*/  @!P3 IMAD.IADD R209, R209, 0x1, -R0 ;  /* 0x00000001d1d1b824 */ /* 0x000fe200078e0a00 */
[C---:B------:R-:W-:Y:S02]  /*5ff0*/  ISETP.GT.U32.AND P2, PT, R0.reuse, R219, PT ;  /* 0x000000db0000720c */ /* 0x040fe40003f44070 */
[----:B------:R-:W-:-:S02]  /*6000*/  ISETP.GT.U32.AND P0, PT, R0, R221, PT ;  /* 0x000000dd0000720c */ /* 0x000fc40003f04070 */
[----:B------:R-:W-:Y:S02]  /*6010*/  ISETP.GT.U32.AND P3, PT, R0, R223, PT ;  /* 0x000000df0000720c */ /* 0x000fe40003f64070 */
[----:B------:R-:W-:Y:S02]  /*6020*/  @!P5 IADD3 R214, R214, -R0, RZ ;  /* 0x80000000d6d6d210 */ /* 0x000fe40007ffe0ff */
[----:B------:R-:W-:Y:S01]  /*6030*/  ISETP.GT.U32.AND P5, PT, R0, R228, PT ;  /* 0x000000e40000720c */ /* 0x000fe20003fa4070 */
[--C-:B------:R-:W-:Y:S01]  /*6040*/  @!P4 IMAD.IADD R218, R218, 0x1, -R0.reuse ;  /* 0x00000001dadac824 */ /* 0x100fe200078e0a00 */
[----:B------:R-:W-:Y:S01]  /*6050*/  ISETP.GE.AND P4, PT, R70, RZ, PT ;  /* 0x000000ff4600720c */ /* 0x000fe20003f86270 */
        /* <DEDUP_REMOVED lines=10> */
[----:B------:R-:W-:Y:S01]  /*6100*/  @!P5 IMAD.IADD R228, R228, 0x1, -R0 ;  /* 0x00000001e4e4d824 */ /* 0x000fe200078e0a00 */
[----:B------:R-:W-:Y:S01]  /*6110*/  ISETP.GE.AND P5, PT, R60, RZ, PT ;  /* 0x000000ff3c00720c */ /* 0x000fe20003fa6270 */
[----:B------:R-:W-:Y:S01]  /*6120*/  @!P4 IMAD.MOV R205, RZ, RZ, -R205 ;  /* 0x000000ffffcdc224 */ /* 0x000fe200078e0acd */
[C---:B------:R-:W-:Y:S02]  /*6130*/  ISETP.GT.U32.AND P4, PT, R0.reuse, R217, PT ;  /* 0x000000d90000720c */ /* 0x040fe40003f84070 */
[----:B------:R-:W-:Y:S01]  /*6140*/  @!P6 IADD3 R229, R229, -R0, RZ ;  /* 0x80000000e5e5e210 */ /* 0x000fe20007ffe0ff */
[----:B------:R-:W-:Y:S01]  /*6150*/  @!P1 IMAD.MOV R207, RZ, RZ, -R207 ;  /* 0x000000ffffcf9224 */ /* 0x000fe200078e0acf */
[C---:B------:R-:W-:Y:S01]  /*6160*/  ISETP.GT.U32.AND P1, PT, R0.reuse, R219, PT ;  /* 0x000000db0000720c */ /* 0x040fe20003f24070 */
[----:B------:R-:W-:Y:S01]  /*6170*/  @!P2 IMAD.MOV R209, RZ, RZ, -R209 ;  /* 0x000000ffffd1a224 */ /* 0x000fe200078e0ad1 */
[----:B------:R-:W-:-:S02]  /*6180*/  ISETP.GT.U32.AND P2, PT, R0, R221, PT ;  /* 0x000000dd0000720c */ /* 0x000fc40003f44070 */
[----:B------:R-:W-:Y:S01]  /*6190*/  @!P0 IADD3 R214, -R214, RZ, RZ ;  /* 0x000000ffd6d68210 */ /* 0x000fe20007ffe1ff */
[----:B------:R-:W-:Y:S01]  /*61a0*/  @!P3 IMAD.MOV R213, RZ, RZ, -R213 ;  /* 0x000000ffffd5b224 */ /* 0x000fe200078e0ad5 */
[----:B------:R-:W-:Y:S01]  /*61b0*/  ISETP.GT.U32.AND P0, PT, R0, R223, PT ;  /* 0x000000df0000720c */ /* 0x000fe20003f04070 */
[----:B------:R-:W-:Y:S01]  /*61c0*/  IMAD.HI.U32 R4, R2, R222, RZ ;  /* 0x000000de02047227 */ /* 0x000fe200078e00ff */
[----:B------:R-:W-:Y:S02]  /*61d0*/  IADD3 R34, R108, 0x79, RZ ;  /* 0x000000796c227810 */ /* 0x000fe40007ffe0ff */
[C---:B------:R-:W-:Y:S01]  /*61e0*/  ISETP.GT.U32.AND P3, PT, R0.reuse, R229, PT ;  /* 0x000000e50000720c */ /* 0x040fe20003f64070 */
[----:B------:R-:W-:Y:S01]  /*61f0*/  @!P5 IMAD.MOV R218, RZ, RZ, -R218 ;  /* 0x000000ffffdad224 */ /* 0x000fe200078e0ada */
[----:B------:R-:W-:Y:S01]  /*6200*/  ISETP.GT.U32.AND P5, PT, R0, R232, PT ;  /* 0x000000e80000720c */ /* 0x000fe20003fa4070 */
[----:B------:R-:W-:Y:S01]  /*6210*/  IMAD.MOV R4, RZ, RZ, -R4 ;  /* 0x000000ffff047224 */ /* 0x000fe200078e0a04 */
[----:B------:R-:W-:Y:S01]  /*6220*/  IABS R225, R34 ;  /* 0x0000002200e17213 */ /* 0x000fe20000000000 */
[----:B------:R-:W-:Y:S01]  /*6230*/  @!P4 IMAD.IADD R217, R217, 0x1, -R0 ;  /* 0x00000001d9d9c824 */ /* 0x000fe200078e0a00 */
[----:B------:R-:W-:Y:S01]  /*6240*/  IADD3 R32, R108, 0x7a, RZ ;  /* 0x0000007a6c207810 */ /* 0x000fe20007ffe0ff */
[C---:B------:R-:W-:Y:S01]  /*6250*/  IMAD R222, R0.reuse, R4, R222 ;  /* 0x0000000400de7224 */ /* 0x040fe200078e02de */
[----:B------:R-:W-:Y:S01]  /*6260*/  ISETP.GT.U32.AND P6, PT, R0, R228, PT ;  /* 0x000000e40000720c */ /* 0x000fe20003fc4070 */
[----:B------:R-:W-:Y:S01]  /*6270*/  IMAD.HI.U32 R4, R2, R225, RZ ;  /* 0x000000e102047227 */ /* 0x000fe200078e00ff */
[----:B------:R-:W-:-:S02]  /*6280*/  ISETP.GT.U32.AND P4, PT, R0, R233, PT ;  /* 0x000000e90000720c */ /* 0x000fc40003f84070 */
[----:B------:R-:W-:Y:S01]  /*6290*/  @!P1 IADD3 R219, R219, -R0, RZ ;  /* 0x80000000dbdb9210 */ /* 0x000fe20007ffe0ff */
[--C-:B------:R-:W-:Y:S01]  /*62a0*/  @!P2 IMAD.IADD R221, R221, 0x1, -R0.reuse ;  /* 0x00000001dddda824 */ /* 0x100fe200078e0a00 */
[----:B------:R-:W-:Y:S01]  /*62b0*/  IABS R227, R32 ;  /* 0x0000002000e37213 */ /* 0x000fe20000000000 */
[----:B------:R-:W-:Y:S01]  /*62c0*/  @!P0 IMAD.IADD R223, R223, 0x1, -R0 ;  /* 0x00000001dfdf8824 */ /* 0x000fe200078e0a00 */
[C---:B------:R-:W-:Y:S01]  /*62d0*/  ISETP.GT.U32.AND P1, PT, R0.reuse, R236, PT ;  /* 0x000000ec0000720c */ /* 0x040fe20003f24070 */
[----:B------:R-:W-:Y:S01]  /*62e0*/  IMAD.MOV R4, RZ, RZ, -R4 ;  /* 0x000000ffff047224 */ /* 0x000fe200078e0a04 */
[C---:B------:R-:W-:Y:S02]  /*62f0*/  ISETP.GT.U32.AND P2, PT, R0.reuse, R211, PT ;  /* 0x000000d30000720c */ /* 0x040fe40003f44070 */
[----:B------:R-:W-:Y:S02]  /*6300*/  ISETP.GT.U32.AND P0, PT, R0, R215, PT ;  /* 0x000000d70000720c */ /* 0x000fe40003f04070 */
[----:B------:R-:W-:-:S02]  /*6310*/  @!P3 IADD3 R229, R229, -R0, RZ ;  /* 0x80000000e5e5b210 */ /* 0x000fc40007ffe0ff */
[----:B------:R-:W-:Y:S01]  /*6320*/  ISETP.GE.AND P3, PT, R58, RZ, PT ;  /* 0x000000ff3a00720c */ /* 0x000fe20003f66270 */
[----:B------:R-:W-:Y:S01]  /*6330*/  @!P5 IMAD.IADD R232, R232, 0x1, -R0 ;  /* 0x00000001e8e8d824 */ /* 0x000fe200078e0a00 */
[----:B------:R-:W-:Y:S01]  /*6340*/  ISETP.GE.AND P5, PT, R56, RZ, PT ;  /* 0x000000ff3800720c */ /* 0x000fe20003fa6270 */
[----:B------:R-:W-:Y:S01]  /*6350*/  IMAD R225, R0, R4, R225 ;  /* 0x0000000400e17224 */ /* 0x000fe200078e02e1 */
[----:B------:R-:W-:Y:S01]  /*6360*/  IADD3 R30, R108, 0x7b, RZ ;  /* 0x0000007b6c1e7810 */ /* 0x000fe20007ffe0ff */
[----:B------:R-:W-:-:S03]  /*6370*/  IMAD.HI.U32 R4, R2, R227, RZ ;  /* 0x000000e302047227 */ /* 0x000fc600078e00ff */
[----:B------:R-:W-:Y:S01]  /*6380*/  IABS R231, R30 ;  /* 0x0000001e00e77213 */ /* 0x000fe20000000000 */
[----:B------:R-:W-:Y:S02]  /*6390*/  IMAD.MOV R4, RZ, RZ, -R4 ;  /* 0x000000ffff047224 */ /* 0x000fe400078e0a04 */
[--C-:B------:R-:W-:Y:S01]  /*63a0*/  @!P6 IMAD.IADD R228, R228, 0x1, -R0.reuse ;  /* 0x00000001e4e4e824 */ /* 0x100fe200078e0a00 */
[----:B------:R-:W-:Y:S01]  /*63b0*/  ISETP.GT.U32.AND P6, PT, R0, R222, PT ;  /* 0x000000de0000720c */ /* 0x000fe20003fc4070 */
[--C-:B------:R-:W-:Y:S01]  /*63c0*/  @!P4 IMAD.IADD R233, R233, 0x1, -R0.reuse ;  /* 0x00000001e9e9c824 */ /* 0x100fe200078e0a00 */
[----:B------:R-:W-:Y:S01]  /*63d0*/  ISETP.GE.AND P4, PT, R54, RZ, PT ;  /* 0x000000ff3600720c */ /* 0x000fe20003f86270 */
[----:B------:R-:W-:Y:S01]  /*63e0*/  IMAD R227, R0, R4, R227 ;  /* 0x0000000400e37224 */ /* 0x000fe200078e02e3 */
[----:B------:R-:W-:Y:S01]  /*63f0*/  @!P2 IADD3 R211, R211, -R0, RZ ;  /* 0x80000000d3d3a210 */ /* 0x000fe20007ffe0ff */
[--C-:B------:R-:W-:Y:S01]  /*6400*/  @!P1 IMAD.IADD R236, R236, 0x1, -R0.reuse ;  /* 0x00000001ecec9824 */ /* 0x100fe200078e0a00 */
[----:B------:R-:W-:Y:S01]  /*6410*/  IADD3 R26, R108, 0x7c, RZ ;  /* 0x0000007c6c1a7810 */ /* 0x000fe20007ffe0ff */
[----:B------:R-:W-:Y:S01]  /*6420*/  @!P0 IMAD.IADD R215, R215, 0x1, -R0 ;  /* 0x00000001d7d78824 */ /* 0x000fe200078e0a00 */
[----:B------:R-:W-:Y:S01]  /*6430*/  ISETP.GE.AND P1, PT, R52, RZ, PT ;  /* 0x000000ff3400720c */ /* 0x000fe20003f26270 */
[----:B------:R-:W-:Y:S01]  /*6440*/  IMAD.HI.U32 R4, R2, R231, RZ ;  /* 0x000000e702047227 */ /* 0x000fe200078e00ff */
[----:B------:R-:W-:-:S02]  /*6450*/  ISETP.GE.AND P2, PT, R50, RZ, PT ;  /* 0x000000ff3200720c */ /* 0x000fc40003f46270 */
[----:B------:R-:W-:Y:S01]  /*6460*/  ISETP.GE.AND P0, PT, R48, RZ, PT ;  /* 0x000000ff3000720c */ /* 0x000fe20003f06270 */
[----:B------:R-:W-:Y:S01]  /*6470*/  @!P3 IMAD.MOV R217, RZ, RZ, -R217 ;  /* 0x000000ffffd9b224 */ /* 0x000fe200078e0ad9 */
[C---:B------:R-:W-:Y:S01]  /*6480*/  ISETP.GT.U32.AND P3, PT, R0.reuse, R232, PT ;  /* 0x000000e80000720c */ /* 0x040fe20003f64070 */
[----:B------:R-:W-:Y:S01]  /*6490*/  IMAD.MOV R4, RZ, RZ, -R4 ;  /* 0x000000ffff047224 */ /* 0x000fe200078e0a04 */
[----:B------:R-:W-:Y:S02]  /*64a0*/  @!P5 IADD3 R219, -R219, RZ, RZ ;  /* 0x000000ffdbdbd210 */ /* 0x000fe40007ffe1ff */
[----:B------:R-:W-:Y:S02]  /*64b0*/  IABS R235, R26 ;  /* 0x0000001a00eb7213 */ /* 0x000fe40000000000 */
[C---:B------:R-:W-:Y:S01]  /*64c0*/  ISETP.GT.U32.AND P5, PT, R0.reuse, R233, PT ;  /* 0x000000e90000720c */ /* 0x040fe20003fa4070 */
[----:B------:R-:W-:Y:S02]  /*64d0*/  IMAD R231, R0, R4, R231 ;  /* 0x0000000400e77224 */ /* 0x000fe400078e02e7 */
[----:B------:R-:W-:-:S04]  /*64e0*/  IMAD.HI.U32 R4, R2, R235, RZ ;  /* 0x000000eb02047227 */ /* 0x000fc800078e00ff */
[----:B------:R-:W-:Y:S02]  /*64f0*/  @!P6 IMAD.IADD R222, R222, 0x1, -R0 ;  /* 0x00000001dedee824 */ /* 0x000fe400078e0a00 */
[----:B------:R-:W-:Y:S01]  /*6500*/  @!P4 IMAD.MOV R221, RZ, RZ, -R221 ;  /* 0x000000ffffddc224 */ /* 0x000fe200078e0add */
[----:B------:R-:W-:Y:S01]  /*6510*/  ISETP.GT.U32.AND P4, PT, R0, R236, PT ;  /* 0x000000ec0000720c */ /* 0x000fe20003f84070 */
[----:B------:R-:W-:Y:S01]  /*6520*/  @!P1 IMAD.MOV R223, RZ, RZ, -R223 ;  /* 0x000000ffffdf9224 */ /* 0x000fe200078e0adf */
[----:B------:R-:W-:Y:S01]  /*6530*/  @!P0 IADD3 R229, -R229, RZ, RZ ;  /* 0x000000ffe5e58210 */ /* 0x000fe20007ffe1ff */
[----:B------:R-:W-:Y:S01]  /*6540*/  @!P2 IMAD.MOV R228, RZ, RZ, -R228 ;  /* 0x000000ffffe4a224 */ /* 0x000fe200078e0ae4 */
[----:B------:R-:W-:Y:S01]  /*6550*/  IADD3 R4, -R4, RZ, RZ ;  /* 0x000000ff04047210 */ /* 0x000fe20007ffe1ff */
[----:B------:R-:W-:Y:S01]  /*6560*/  @!P3 IMAD.IADD R232, R232, 0x1, -R0 ;  /* 0x00000001e8e8b824 */ /* 0x000fe200078e0a00 */
[C---:B------:R-:W-:Y:S02]  /*6570*/  ISETP.GT.U32.AND P1, PT, R0.reuse, R211, PT ;  /* 0x000000d30000720c */ /* 0x040fe40003f24070 */
[----:B------:R-:W-:-:S02]  /*6580*/  ISETP.GT.U32.AND P6, PT, R0, R215, PT ;  /* 0x000000d70000720c */ /* 0x000fc40003fc4070 */
[C---:B------:R-:W-:Y:S02]  /*6590*/  ISETP.GT.U32.AND P2, PT, R0.reuse, R222, PT ;  /* 0x000000de0000720c */ /* 0x040fe40003f44070 */
[C---:B------:R-:W-:Y:S02]  /*65a0*/  ISETP.GT.U32.AND P0, PT, R0.reuse, R225, PT ;  /* 0x000000e10000720c */ /* 0x040fe40003f04070 */
[C---:B------:R-:W-:Y:S01]  /*65b0*/  ISETP.GT.U32.AND P3, PT, R0.reuse, R227, PT ;  /* 0x000000e30000720c */ /* 0x040fe20003f64070 */
[--C-:B------:R-:W-:Y:S01]  /*65c0*/  @!P5 IMAD.IADD R233, R233, 0x1, -R0.reuse ;  /* 0x00000001e9e9d824 */ /* 0x100fe200078e0a00 */
[C---:B------:R-:W-:Y:S01]  /*65d0*/  ISETP.GT.U32.AND P5, PT, R0.reuse, R231, PT ;  /* 0x000000e70000720c */ /* 0x040fe20003fa4070 */
[----:B------:R-:W-:Y:S01]  /*65e0*/  IMAD R235, R0, R4, R235 ;  /* 0x0000000400eb7224 */ /* 0x000fe200078e02eb */
[C---:B------:R-:W-:Y:S02]  /*65f0*/  IADD3 R10, R108.reuse, 0x7d, RZ ;  /* 0x0000007d6c0a7810 */ /* 0x040fe40007ffe0ff */
[----:B------:R-:W-:Y:S01]  /*6600*/  IADD3 R8, R108, 0x7e, RZ ;  /* 0x0000007e6c087810 */ /* 0x000fe20007ffe0ff */
[----:B------:R-:W-:Y:S01]  /*6610*/  @!P4 IMAD.IADD R236, R236, 0x1, -R0 ;  /* 0x00000001ececc824 */ /* 0x000fe200078e0a00 */
[----:B------:R-:W-:-:S02]  /*6620*/  IABS R239, R10 ;  /* 0x0000000a00ef7213 */ /* 0x000fc40000000000 */
[----:B------:R-:W-:Y:S02]  /*6630*/  ISETP.GT.U32.AND P4, PT, R0, R235, PT ;  /* 0x000000eb0000720c */ /* 0x000fe40003f84070 */
[----:B------:R-:W-:Y:S01]  /*6640*/  IABS R243, R8 ;  /* 0x0000000800f37213 */ /* 0x000fe20000000000 */
[--C-:B------:R-:W-:Y:S01]  /*6650*/  @!P6 IMAD.IADD R215, R215, 0x1, -R0.reuse ;  /* 0x00000001d7d7e824 */ /* 0x100fe200078e0a00 */
[----:B------:R-:W-:Y:S01]  /*6660*/  @!P1 IADD3 R211, R211, -R0, RZ ;  /* 0x80000000d3d39210 */ /* 0x000fe20007ffe0ff */
[--C-:B------:R-:W-:Y:S01]  /*6670*/  @!P2 IMAD.IADD R222, R222, 0x1, -R0.reuse ;  /* 0x00000001dedea824 */ /* 0x100fe200078e0a00 */
[----:B------:R-:W-:Y:S01]  /*6680*/  ISETP.GE.AND P1, PT, R46, RZ, PT ;  /* 0x000000ff2e00720c */ /* 0x000fe20003f26270 */
[----:B------:R-:W-:Y:S01]  /*6690*/  @!P0 IMAD.IADD R225, R225, 0x1, -R0 ;  /* 0x00000001e1e18824 */ /* 0x000fe200078e0a00 */
[----:B------:R-:W-:Y:S01]  /*66a0*/  ISETP.GE.AND P6, PT, R44, RZ, PT ;  /* 0x000000ff2c00720c */ /* 0x000fe20003fc6270 */
[----:B------:R-:W-:Y:S01]  /*66b0*/  IMAD.HI.U32 R4, R2, R239, RZ ;  /* 0x000000ef02047227 */ /* 0x000fe200078e00ff */
[----:B------:R-:W-:-:S02]  /*66c0*/  ISETP.GE.AND P2, PT, R42, RZ, PT ;  /* 0x000000ff2a00720c */ /* 0x000fc40003f46270 */
[----:B------:R-:W-:Y:S02]  /*66d0*/  ISETP.GE.AND P0, PT, R40, RZ, PT ;  /* 0x000000ff2800720c */ /* 0x000fe40003f06270 */
[----:B------:R-:W-:Y:S01]  /*66e0*/  @!P3 IADD3 R227, R227, -R0, RZ ;  /* 0x80000000e3e3b210 */ /* 0x000fe20007ffe0ff */
[----:B------:R-:W-:Y:S01]  /*66f0*/  IMAD.HI.U32 R2, R2, R243, RZ ;  /* 0x000000f302027227 */ /* 0x000fe200078e00ff */
[----:B------:R-:W-:-:S03]  /*6700*/  ISETP.GE.AND P3, PT, R38, RZ, PT ;  /* 0x000000ff2600720c */ /* 0x000fc60003f66270 */
[----:B------:R-:W-:Y:S01]  /*6710*/  @!P5 IMAD.IADD R231, R231, 0x1, -R0 ;  /* 0x00000001e7e7d824 */ /* 0x000fe200078e0a00 */
[----:B------:R-:W-:Y:S01]  /*6720*/  ISETP.GE.AND P5, PT, R36, RZ, PT ;  /* 0x000000ff2400720c */ /* 0x000fe20003fa6270 */
[----:B------:R-:W-:Y:S02]  /*6730*/  IMAD.MOV R4, RZ, RZ, -R4 ;  /* 0x000000ffff047224 */ /* 0x000fe400078e0a04 */
[----:B------:R-:W-:Y:S02]  /*6740*/  IMAD.MOV R2, RZ, RZ, -R2 ;  /* 0x000000ffff027224 */ /* 0x000fe400078e0a02 */
[C---:B------:R-:W-:Y:S02]  /*6750*/  IMAD R239, R0.reuse, R4, R239 ;  /* 0x0000000400ef7224 */ /* 0x040fe400078e02ef */
[----:B------:R-:W-:Y:S02]  /*6760*/  @!P4 IMAD.IADD R235, R235, 0x1, -R0 ;  /* 0x00000001ebebc824 */ /* 0x000fe400078e0a00 */
[C---:B------:R-:W-:Y:S01]  /*6770*/  IMAD R243, R0.reuse, R2, R243 ;  /* 0x0000000200f37224 */ /* 0x040fe200078e02f3 */
[----:B------:R-:W-:Y:S01]  /*6780*/  @!P6 IADD3 R233, -R233, RZ, RZ ;  /* 0x000000ffe9e9e210 */ /* 0x000fe20007ffe1ff */
[----:B------:R-:W-:Y:S01]  /*6790*/  @!P1 IMAD.MOV R232, RZ, RZ, -R232 ;  /* 0x000000ffffe89224 */ /* 0x000fe200078e0ae8 */
[C---:B------:R-:W-:Y:S01]  /*67a0*/  ISETP.GT.U32.AND P1, PT, R0.reuse, R225, PT ;  /* 0x000000e10000720c */ /* 0x040fe20003f24070 */
[----:B------:R-:W-:Y:S01]  /*67b0*/  @!P2 IMAD.MOV R236, RZ, RZ, -R236 ;  /* 0x000000ffffeca224 */ /* 0x000fe200078e0aec */
[C---:B------:R-:W-:Y:S01]  /*67c0*/  ISETP.GT.U32.AND P2, PT, R0.reuse, R231, PT ;  /* 0x000000e70000720c */ /* 0x040fe20003f44070 */
[----:B------:R-:W-:Y:S01]  /*67d0*/  @!P0 IMAD.MOV R211, RZ, RZ, -R211 ;  /* 0x000000ffffd38224 */ /* 0x000fe200078e0ad3 */
[C---:B------:R-:W-:Y:S01]  /*67e0*/  ISETP.GT.U32.AND P6, PT, R0.reuse, R235, PT ;  /* 0x000000eb0000720c */ /* 0x040fe20003fc4070 */
[----:B------:R-:W-:Y:S01]  /*67f0*/  @!P3 IMAD.MOV R215, RZ, RZ, -R215 ;  /* 0x000000ffffd7b224 */ /* 0x000fe200078e0ad7 */
[----:B------:R-:W-:-:S02]  /*6800*/  ISETP.GT.U32.AND P0, PT, R0, R239, PT ;  /* 0x000000ef0000720c */ /* 0x000fc40003f04070 */
[----:B------:R-:W-:Y:S02]  /*6810*/  ISETP.GT.U32.AND P3, PT, R0, R243, PT ;  /* 0x000000f30000720c */ /* 0x000fe40003f64070 */
[----:B------:R-:W-:Y:S02]  /*6820*/  @!P5 IADD3 R222, -R222, RZ, RZ ;  /* 0x000000ffdeded210 */ /* 0x000fe40007ffe1ff */
[----:B------:R-:W-:Y:S02]  /*6830*/  ISETP.GE.AND P5, PT, R34, RZ, PT ;  /* 0x000000ff2200720c */ /* 0x000fe40003fa6270 */
[----:B------:R-:W-:Y:S01]  /*6840*/  ISETP.GT.U32.AND P4, PT, R0, R227, PT ;  /* 0x000000e30000720c */ /* 0x000fe20003f84070 */
[--C-:B------:R-:W-:Y:S02]  /*6850*/  @!P1 IMAD.IADD R225, R225, 0x1, -R0.reuse ;  /* 0x00000001e1e19824 */ /* 0x100fe400078e0a00 */
[--C-:B------:R-:W-:Y:S01]  /*6860*/  @!P2 IMAD.IADD R231, R231, 0x1, -R0.reuse ;  /* 0x00000001e7e7a824 */ /* 0x100fe200078e0a00 */
[----:B------:R-:W-:Y:S01]  /*6870*/  @!P6 IADD3 R235, R235, -R0, RZ ;  /* 0x80000000ebebe210 */ /* 0x000fe20007ffe0ff */
[--C-:B------:R-:W-:Y:S01]  /*6880*/  @!P0 IMAD.IADD R239, R239, 0x1, -R0.reuse ;  /* 0x00000001efef8824 */ /* 0x100fe200078e0a00 */
[----:B------:R-:W-:Y:S01]  /*6890*/  ISETP.GE.AND P2, PT, R32, RZ, PT ;  /* 0x000000ff2000720c */ /* 0x000fe20003f46270 */
[----:B------:R-:W-:Y:S01]  /*68a0*/  @!P3 IMAD.IADD R243, R243, 0x1, -R0 ;  /* 0x00000001f3f3b824 */ /* 0x000fe200078e0a00 */
[----:B------:R-:W-:Y:S01]  /*68b0*/  ISETP.GE.AND P6, PT, R30, RZ, PT ;  /* 0x000000ff1e00720c */ /* 0x000fe20003fc6270 */
[----:B------:R-:W-:-:S02]  /*68c0*/  IMAD.MOV.U32 R6, RZ, RZ, c[0x0][0x180] ;  /* 0x00006000ff067624 */ /* 0x000fc400078e00ff */
[----:B------:R-:W-:Y:S01]  /*68d0*/  @!P5 IMAD.MOV R225, RZ, RZ, -R225 ;  /* 0x000000ffffe1d224 */ /* 0x000fe200078e0ae1 */
[C---:B------:R-:W-:Y:S02]  /*68e0*/  ISETP.GT.U32.AND P5, PT, R0.reuse, R239, PT ;  /* 0x000000ef0000720c */ /* 0x040fe40003fa4070 */
[----:B------:R-:W-:Y:S01]  /*68f0*/  ISETP.GT.U32.AND P3, PT, R0, R243, PT ;  /* 0x000000f30000720c */ /* 0x000fe20003f64070 */
[----:B------:R-:W-:Y:S01]  /*6900*/  @!P4 IMAD.IADD R227, R227, 0x1, -R0 ;  /* 0x00000001e3e3c824 */ /* 0x000fe200078e0a00 */
[----:B------:R-:W-:Y:S02]  /*6910*/  IADD3 R2, R6, -0x5, RZ ;  /* 0xfffffffb06027810 */ /* 0x000fe40007ffe0ff */
[----:B------:R-:W-:Y:S02]  /*6920*/  ISETP.GE.AND P0, PT, R26, RZ, PT ;  /* 0x000000ff1a00720c */ /* 0x000fe40003f06270 */
[----:B------:R-:W-:Y:S01]  /*6930*/  ISETP.GE.U32.AND P4, PT, R2, 0x7fffffbc, PT ;  /* 0x7fffffbc0200780c */ /* 0x000fe20003f86070 */
[----:B------:R-:W-:Y:S01]  /*6940*/  @!P6 IMAD.MOV R231, RZ, RZ, -R231 ;  /* 0x000000ffffe7e224 */ /* 0x000fe200078e0ae7 */
[----:B------:R-:W-:-:S02]  /*6950*/  @!P2 IADD3 R227, -R227, RZ, RZ ;  /* 0x000000ffe3e3a210 */ /* 0x000fc40007ffe1ff */
[----:B------:R-:W-:Y:S02]  /*6960*/  IADD3 R2, R6, -0xd, RZ ;  /* 0xfffffff306027810 */ /* 0x000fe40007ffe0ff */
[----:B------:R-:W-:Y:S02]  /*6970*/  ISETP.GE.AND P2, PT, R10, RZ, PT ;  /* 0x000000ff0a00720c */ /* 0x000fe40003f46270 */
[----:B------:R-:W-:Y:S01]  /*6980*/  ISETP.GE.AND P6, PT, R8, RZ, PT ;  /* 0x000000ff0800720c */ /* 0x000fe20003fc6270 */
[----:B------:R-:W-:Y:S01]  /*6990*/  @!P5 IMAD.IADD R239, R239, 0x1, -R0 ;  /* 0x00000001efefd824 */ /* 0x000fe200078e0a00 */
[----:B------:R-:W-:Y:S02]  /*69a0*/  ISETP.GE.U32.AND P5, PT, R2, 0x7fffffb4, PT ;  /* 0x7fffffb40200780c */ /* 0x000fe40003fa6070 */
[----:B------:R-:W-:Y:S02]  /*69b0*/  @!P3 IADD3 R243, R243, -R0, RZ ;  /* 0x80000000f3f3b210 */ /* 0x000fe40007ffe0ff */
[----:B------:R-:W-:-:S02]  /*69c0*/  ISETP.NE.AND P3, PT, RZ, c[0x0][0x17c], PT ;  /* 0x00005f00ff007a0c */ /* 0x000fc40003f65270 */
[----:B------:R-:W-:Y:S01]  /*69d0*/  LOP3.LUT R2, RZ, c[0x0][0x17c], RZ, 0x33, !PT ;  /* 0x00005f00ff027a12 */ /* 0x000fe200078e33ff */
[----:B------:R-:W-:Y:S01]  /*69e0*/  IMAD R0, R28, c[0x0][0x18c], RZ ;  /* 0x000063001c007a24 */ /* 0x000fe200078e02ff */
[----:B------:R-:W-:Y:S02]  /*69f0*/  IADD3 R4, R6, -0x1, RZ ;  /* 0xffffffff06047810 */ /* 0x000fe40007ffe0ff */
[----:B------:R-:W-:Y:S01]  /*6a00*/  SEL R3, R2, R3, !P3 ;  /* 0x0000000302037207 */ /* 0x000fe20005800000 */
[----:B------:R-:W-:Y:S01]  /*6a10*/  @!P0 IMAD.MOV R235, RZ, RZ, -R235 ;  /* 0x000000ffffeb8224 */ /* 0x000fe200078e0aeb */
[----:B------:R-:W-:Y:S01]  /*6a20*/  ISETP.GE.U32.AND P1, PT, R4, 0x7fffffc0, PT ;  /* 0x7fffffc00400780c */ /* 0x000fe20003f26070 */
[----:B------:R-:W-:Y:S01]  /*6a30*/  @!P2 IMAD.MOV R239, RZ, RZ, -R239 ;  /* 0x000000ffffefa224 */ /* 0x000fe200078e0aef */
[----:B------:R-:W-:Y:S01]  /*6a40*/  IADD3 R4, R6, -0x9, RZ ;  /* 0xfffffff706047810 */ /* 0x000fe20007ffe0ff */
[----:B------:R-:W-:Y:S01]  /*6a50*/  @!P6 IMAD.MOV R243, RZ, RZ, -R243 ;  /* 0x000000fffff3e224 */ /* 0x000fe200078e0af3 */
[----:B------:R-:W-:Y:S01]  /*6a60*/  LEA R250, P6, R0, c[0x0][0x168], 0x2 ;  /* 0x00005a0000fa7a11 */ /* 0x000fe200078c10ff */
[----:B------:R-:W-:Y:S01]  /*6a70*/  IMAD R3, R3, c[0x0][0x190], RZ ;  /* 0x0000640003037a24 */ /* 0x000fe200078e02ff */
[----:B------:R-:W-:Y:S01]  /*6a80*/  ISETP.GE.U32.AND P0, PT, R4, 0x7fffffb8, PT ;  /* 0x7fffffb80400780c */ /* 0x000fe20003f06070 */
[----:B------:R-:W-:Y:S01]  /*6a90*/  IMAD R5, R5, c[0x0][0x184], RZ ;  /* 0x0000610005057a24 */ /* 0x000fe200078e02ff */
[----:B------:R-:W-:-:S02]  /*6aa0*/  SEL R24, R2, R24, !P3 ;  /* 0x0000001802187207 */ /* 0x000fc40005800000 */
[C---:B------:R-:W-:Y:S02]  /*6ab0*/  SEL R22, R2.reuse, R22, !P3 ;  /* 0x0000001602167207 */ /* 0x040fe40005800000 */
[C---:B------:R-:W-:Y:S02]  /*6ac0*/  SEL R20, R2.reuse, R20, !P3 ;  /* 0x0000001402147207 */ /* 0x040fe40005800000 */
[C---:B------:R-:W-:Y:S02]  /*6ad0*/  SEL R18, R2.reuse, R18, !P3 ;  /* 0x0000001202127207 */ /* 0x040fe40005800000 */
[C---:B------:R-:W-:Y:S02]  /*6ae0*/  SEL R16, R2.reuse, R16, !P3 ;  /* 0x0000001002107207 */ /* 0x040fe40005800000 */
[C---:B------:R-:W-:Y:S02]  /*6af0*/  SEL R12, R2.reuse, R12, !P3 ;  /* 0x0000000c020c7207 */ /* 0x040fe40005800000 */
        /* <DEDUP_REMOVED lines=120> */
[----:B------:R-:W-:Y:S01]  /*7280*/  SEL R243, R2, R243, !P3 ;  /* 0x000000f302f37207 */ /* 0x000fe20005800000 */
[----:B------:R-:W-:Y:S01]  /*7290*/  IMAD R7, R7, c[0x0][0x184], RZ ;  /* 0x0000610007077a24 */ /* 0x000fe200078e02ff */
[----:B------:R-:W-:-:S02]  /*72a0*/  IADD3 R4, R6, -0x11, RZ ;  /* 0xffffffef06047810 */ /* 0x000fc40007ffe0ff */
[----:B------:R-:W-:Y:S02]  /*72b0*/  LEA.HI.X.SX32 R0, R0, c[0x0][0x16c], 0x2, P6 ;  /* 0x00005b0000007a11 */ /* 0x000fe400030f16ff */
[----:B------:R-:W-:Y:S01]  /*72c0*/  LEA R2, P3, R3, R250, 0x2 ;  /* 0x000000fa03027211 */ /* 0x000fe200078610ff */
[----:B------:R-:W-:Y:S01]  /*72d0*/  STL [R1+0x169c], R34 ;  /* 0x00169c2201007387 */ /* 0x000fe20000100800 */
[----:B------:R-:W-:Y:S01]  /*72e0*/  ISETP.GE.U32.AND P2, PT, R4, 0x7fffffb0, PT ;  /* 0x7fffffb00400780c */ /* 0x000fe20003f46070 */
[----:B------:R-:W-:Y:S01]  /*72f0*/  IMAD R9, R9, c[0x0][0x184], RZ ;  /* 0x0000610009097a24 */ /* 0x000fe200078e02ff */
[----:B------:R-:W-:Y:S01]  /*7300*/  LEA.HI.X.SX32 R3, R3, R0, 0x2, P3 ;  /* 0x0000000003037211 */ /* 0x000fe200018f16ff */
[----:B------:R-:W-:Y:S01]  /*7310*/  STL [R1+0x1694], R32 ;  /* 0x0016942001007387 */ /* 0x000fe20000100800 */
[----:B------:R-:W-:Y:S01]  /*7320*/  IADD3 R252, R6, -0x15, RZ ;  /* 0xffffffeb06fc7810 */ /* 0x000fe20007ffe0ff */
[----:B------:R-:W-:Y:S01]  /*7330*/  IMAD R11, R11, c[0x0][0x184], RZ ;  /* 0x000061000b0b7a24 */ /* 0x000fe200078e02ff */
[----:B------:R-:W-:Y:S01]  /*7340*/  LEA R4, P3, R5, c[0x0][0x160], 0x2 ;  /* 0x0000580005047a11 */ /* 0x000fe200078610ff */
[----:B------:R-:W-:Y:S01]  /*7350*/  STL [R1+0x1690], R30 ;  /* 0x0016901e01007387 */ /* 0x000fe20000100800 */
[----:B------:R-:W-:-:S03]  /*7360*/  LEA R6, P6, R7, c[0x0][0x160], 0x2 ;  /* 0x0000580007067a11 */ /* 0x000fc600078c10ff */
[----:B------:R-:W-:Y:S01]  /*7370*/  STL [R1+0x1688], R26 ;  /* 0x0016881a01007387 */ /* 0x000fe20000100800 */
[----:B------:R-:W-:Y:S01]  /*7380*/  LEA.HI.X.SX32 R5, R5, c[0x0][0x164], 0x2, P3 ;  /* 0x0000590005057a11 */ /* 0x000fe200018f16ff */
[----:B------:R-:W-:Y:S02]  /*7390*/  IMAD R24, R24, c[0x0][0x190], RZ ;  /* 0x0000640018187a24 */ /* 0x000fe400078e02ff */
[----:B------:R1:W-:Y:S01]  /*73a0*/  STL [R1+0x1684], R10 ;  /* 0x0016840a01007387 */ /* 0x0003e20000100800 */
[----:B------:R-:W-:Y:S01]  /*73b0*/  LEA.HI.X.SX32 R7, R7, c[0x0][0x164], 0x2, P6 ;  /* 0x0000590007077a11 */ /* 0x000fe200030f16ff */
[----:B------:R-:W-:Y:S02]  /*73c0*/  IMAD R22, R22, c[0x0][0x190], RZ ;  /* 0x0000640016167a24 */ /* 0x000fe400078e02ff */
[----:B------:R2:W-:Y:S01]  /*73d0*/  STL [R1+0x1678], R8 ;  /* 0x0016780801007387 */ /* 0x0005e20000100800 */
[----:B------:R-:W-:Y:S01]  /*73e0*/  IMAD R20, R20, c[0x0][0x190], RZ ;  /* 0x0000640014147a24 */ /* 0x000fe200078e02ff */
[----:B-1----:R-:W-:-:S02]  /*73f0*/  LEA R10, P6, R11, c[0x0][0x160], 0x2 ;  /* 0x000058000b0a7a11 */ /* 0x002fc400078c10ff */
[----:B--2---:R-:W-:Y:S02]  /*7400*/  LEA R8, P3, R9, c[0x0][0x160], 0x2 ;  /* 0x0000580009087a11 */ /* 0x004fe400078610ff */
[----:B------:R-:W-:Y:S02]  /*7410*/  LEA.HI.X.SX32 R11, R11, c[0x0][0x164], 0x2, P6 ;  /* 0x000059000b0b7a11 */ /* 0x000fe400030f16ff */
[----:B------:R-:W-:Y:S02]  /*7420*/  LEA.HI.X.SX32 R9, R9, c[0x0][0x164], 0x2, P3 ;  /* 0x0000590009097a11 */ /* 0x000fe400018f16ff */
[-C--:B------:R-:W-:Y:S02]  /*7430*/  LEA R244, P3, R24, R250.reuse, 0x2 ;  /* 0x000000fa18f47211 */ /* 0x080fe400078610ff */
[----:B------:R-:W-:Y:S01]  /*7440*/  LEA R240, P6, R22, R250, 0x2 ;  /* 0x000000fa16f07211 */ /* 0x000fe200078c10ff */
[----:B------:R1:W-:Y:S01]  /*7450*/  STL.64 [R1+0x17e8], R2 ;  /* 0x0017e80201007387 */ /* 0x0003e20000100a00 */
[-C--:B------:R-:W-:Y:S01]  /*7460*/  LEA.HI.X.SX32 R245, R24, R0.reuse, 0x2, P3 ;  /* 0x0000000018f57211 */ /* 0x080fe200018f16ff */
[----:B------:R-:W-:Y:S01]  /*7470*/  IMAD R18, R18, c[0x0][0x190], RZ ;  /* 0x0000640012127a24 */ /* 0x000fe200078e02ff */
[----:B------:R-:W-:Y:S01]  /*7480*/  LEA.HI.X.SX32 R241, R22, R0, 0x2, P6 ;  /* 0x0000000016f17211 */ /* 0x000fe200030f16ff */
[----:B------:R-:W-:Y:S01]  /*7490*/  IMAD R16, R16, c[0x0][0x190], RZ ;  /* 0x0000640010107a24 */ /* 0x000fe200078e02ff */
[----:B-1----:R-:W-:-:S03]  /*74a0*/  LEA R2, P3, R20, R250, 0x2 ;  /* 0x000000fa14027211 */ /* 0x002fc600078610ff */
[----:B------:R1:W-:Y:S01]  /*74b0*/  STL.64 [R1+0x28], R240 ;  /* 0x000028f001007387 */ /* 0x0003e20000100a00 */
[----:B------:R-:W-:-:S03]  /*74c0*/  LEA.HI.X.SX32 R3, R20, R0, 0x2, P3 ;  /* 0x0000000014037211 */ /* 0x000fc600018f16ff */
[----:B------:R-:W-:Y:S01]  /*74d0*/  STL.64 [R1+0x30], R244 ;  /* 0x000030f401007387 */ /* 0x000fe20000100a00 */
[----:B------:R-:W-:-:S03]  /*74e0*/  IMAD R12, R12, c[0x0][0x190], RZ ;  /* 0x000064000c0c7a24 */ /* 0x000fc600078e02ff */
[----:B------:R2:W-:Y:S01]  /*74f0*/  STL.64 [R1+0x20], R2 ;  /* 0x0000200201007387 */ /* 0x0005e20000100a00 */
[----:B-1----:R-:W-:-:S04]  /*7500*/  LEA R240, P6, R18, R250, 0x2 ;  /* 0x000000fa12f07211 */ /* 0x002fc800078c10ff */
[----:B------:R-:W-:Y:S02]  /*7510*/  LEA.HI.X.SX32 R241, R18, R0, 0x2, P6 ;  /* 0x0000000012f17211 */ /* 0x000fe400030f16ff */
[----:B--2---:R-:W-:Y:S01]  /*7520*/  LEA R2, P3, R16, R250, 0x2 ;  /* 0x000000fa10027211 */ /* 0x004fe200078610ff */
[----:B------:R-:W-:Y:S02]  /*7530*/  IMAD R14, R14, c[0x0][0x190], RZ ;  /* 0x000064000e0e7a24 */ /* 0x000fe400078e02ff */
[----:B------:R1:W-:Y:S01]  /*7540*/  STL.64 [R1+0x18], R240 ;  /* 0x000018f001007387 */ /* 0x0003e20000100a00 */
[----:B------:R-:W-:Y:S01]  /*7550*/  LEA.HI.X.SX32 R3, R16, R0, 0x2, P3 ;  /* 0x0000000010037211 */ /* 0x000fe200018f16ff */
[----:B------:R-:W-:Y:S02]  /*7560*/  IMAD R13, R13, c[0x0][0x190], RZ ;  /* 0x000064000d0d7a24 */ /* 0x000fe400078e02ff */
[----:B------:R-:W-:Y:S02]  /*7570*/  IMAD R15, R15, c[0x0][0x190], RZ ;  /* 0x000064000f0f7a24 */ /* 0x000fe400078e02ff */
[----:B------:R2:W-:Y:S01]  /*7580*/  STL.64 [R1+0x10], R2 ;  /* 0x0000100201007387 */ /* 0x0005e20000100a00 */
[----:B-1----:R-:W-:Y:S01]  /*7590*/  LEA R240, P6, R12, R250, 0x2 ;  /* 0x000000fa0cf07211 */ /* 0x002fe200078c10ff */
[----:B------:R-:W-:-:S03]  /*75a0*/  IMAD R17, R17, c[0x0][0x190], RZ ;  /* 0x0000640011117a24 */ /* 0x000fc600078e02ff */
[----:B------:R-:W-:Y:S02]  /*75b0*/  LEA.HI.X.SX32 R241, R12, R0, 0x2, P6 ;  /* 0x000000000cf17211 */ /* 0x000fe400030f16ff */
[-C--:B------:R-:W-:Y:S02]  /*75c0*/  LEA R12, P6, R13, R250.reuse, 0x2 ;  /* 0x000000fa0d0c7211 */ /* 0x080fe400078c10ff */
[C---:B--2---:R-:W-:Y:S01]  /*75d0*/  LEA R2, P3, R14.reuse, R250, 0x2 ;  /* 0x000000fa0e027211 */ /* 0x044fe200078610ff */
[----:B------:R-:W-:Y:S01]  /*75e0*/  IMAD R19, R19, c[0x0][0x190], RZ ;  /* 0x0000640013137a24 */ /* 0x000fe200078e02ff */
[-C--:B------:R-:W-:Y:S02]  /*75f0*/  LEA.HI.X.SX32 R13, R13, R0.reuse, 0x2, P6 ;  /* 0x000000000d0d7211 */ /* 0x080fe400030f16ff */
[----:B------:R-:W-:Y:S01]  /*7600*/  LEA.HI.X.SX32 R3, R14, R0, 0x2, P3 ;  /* 0x000000000e037211 */ /* 0x000fe200018f16ff */
[----:B------:R-:W-:Y:S01]  /*7610*/  IMAD R21, R21, c[0x0][0x190], RZ ;  /* 0x0000640015157a24 */ /* 0x000fe200078e02ff */
[----:B------:R-:W-:-:S02]  /*7620*/  LEA R14, P3, R15, R250, 0x2 ;  /* 0x000000fa0f0e7211 */ /* 0x000fc400078610ff */
[----:B------:R-:W-:Y:S01]  /*7630*/  LEA R16, P6, R17, R250, 0x2 ;  /* 0x000000fa11107211 */ /* 0x000fe200078c10ff */
[----:B------:R-:W-:Y:S01]  /*7640*/  IMAD R23, R23, c[0x0][0x190], RZ ;  /* 0x0000640017177a24 */ /* 0x000fe200078e02ff */
[----:B------:R-:W-:Y:S01]  /*7650*/  LEA.HI.X.SX32 R15, R15, R0, 0x2, P3 ;  /* 0x000000000f0f7211 */ /* 0x000fe200018f16ff */
[----:B------:R-:W-:Y:S01]  /*7660*/  IMAD R25, R25, c[0x0][0x190], RZ ;  /* 0x0000640019197a24 */ /* 0x000fe200078e02ff */
[----:B------:R-:W-:Y:S02]  /*7670*/  LEA R18, P3, R19, R250, 0x2 ;  /* 0x000000fa13127211 */ /* 0x000fe400078610ff */
[----:B------:R-:W-:Y:S02]  /*7680*/  LEA.HI.X.SX32 R17, R17, R0, 0x2, P6 ;  /* 0x0000000011117211 */ /* 0x000fe400030f16ff */
[----:B------:R-:W-:Y:S01]  /*7690*/  LEA R20, P6, R21, R250, 0x2 ;  /* 0x000000fa15147211 */ /* 0x000fe200078c10ff */
[----:B------:R-:W-:Y:S01]  /*76a0*/  IMAD R27, R27, c[0x0][0x190], RZ ;  /* 0x000064001b1b7a24 */ /* 0x000fe200078e02ff */
[----:B------:R-:W-:Y:S01]  /*76b0*/  LEA.HI.X.SX32 R19, R19, R0, 0x2, P3 ;  /* 0x0000000013137211 */ /* 0x000fe200018f16ff */
[----:B------:R-:W-:Y:S01]  /*76c0*/  IMAD R29, R29, c[0x0][0x190], RZ ;  /* 0x000064001d1d7a24 */ /* 0x000fe200078e02ff */
[----:B------:R-:W-:-:S02]  /*76d0*/  LEA R22, P3, R23, R250, 0x2 ;  /* 0x000000fa17167211 */ /* 0x000fc400078610ff */
[----:B------:R-:W-:Y:S02]  /*76e0*/  LEA.HI.X.SX32 R21, R21, R0, 0x2, P6 ;  /* 0x0000000015157211 */ /* 0x000fe400030f16ff */
        /* <DEDUP_REMOVED lines=280> */
[C---:B------:R-:W-:Y:S02]  /*8870*/  LEA R210, P3, R214.reuse, R250, 0x2 ;  /* 0x000000fad6d27211 */ /* 0x040fe400078610ff */
[----:B------:R-:W-:Y:S02]  /*8880*/  LEA.HI.X.SX32 R209, R209, R0, 0x2, P6 ;  /* 0x00000000d1d17211 */ /* 0x000fe400030f16ff */
[----:B------:R-:W-:Y:S01]  /*8890*/  LEA R212, P6, R213, R250, 0x2 ;  /* 0x000000fad5d47211 */ /* 0x000fe200078c10ff */
[----:B------:R-:W-:Y:S01]  /*88a0*/  IMAD R238, R211, c[0x0][0x190], RZ ;  /* 0x00006400d3ee7a24 */ /* 0x000fe200078e02ff */
[----:B------:R-:W-:Y:S01]  /*88b0*/  LEA.HI.X.SX32 R211, R214, R0, 0x2, P3 ;  /* 0x00000000d6d37211 */ /* 0x000fe200018f16ff */
[----:B------:R-:W-:Y:S01]  /*88c0*/  IMAD R219, R219, c[0x0][0x190], RZ ;  /* 0x00006400dbdb7a24 */ /* 0x000fe200078e02ff */
[----:B------:R-:W-:Y:S01]  /*88d0*/  LEA R214, P3, R218, R250, 0x2 ;  /* 0x000000fadad67211 */ /* 0x000fe200078610ff */
[----:B------:R-:W-:Y:S01]  /*88e0*/  IMAD R221, R221, c[0x0][0x190], RZ ;  /* 0x00006400dddd7a24 */ /* 0x000fe200078e02ff */
[----:B------:R-:W-:-:S02]  /*88f0*/  LEA.HI.X.SX32 R213, R213, R0, 0x2, P6 ;  /* 0x00000000d5d57211 */ /* 0x000fc400030f16ff */
[----:B------:R-:W-:Y:S01]  /*8900*/  LEA R216, P6, R217, R250, 0x2 ;  /* 0x000000fad9d87211 */ /* 0x000fe200078c10ff */
[----:B------:R-:W-:Y:S01]  /*8910*/  IMAD R237, R215, c[0x0][0x190], RZ ;  /* 0x00006400d7ed7a24 */ /* 0x000fe200078e02ff */
[----:B------:R-:W-:Y:S01]  /*8920*/  LEA.HI.X.SX32 R215, R218, R0, 0x2, P3 ;  /* 0x00000000dad77211 */ /* 0x000fe200018f16ff */
[----:B------:R-:W-:Y:S01]  /*8930*/  IMAD R223, R223, c[0x0][0x190], RZ ;  /* 0x00006400dfdf7a24 */ /* 0x000fe200078e02ff */
[----:B------:R-:W-:Y:S01]  /*8940*/  LEA R218, P3, R219, R250, 0x2 ;  /* 0x000000fadbda7211 */ /* 0x000fe200078610ff */
[----:B------:R-:W-:Y:S01]  /*8950*/  IMAD R228, R228, c[0x0][0x190], RZ ;  /* 0x00006400e4e47a24 */ /* 0x000fe200078e02ff */
        /* <DEDUP_REMOVED lines=9> */
[----:B------:R1:W-:Y:S01]  /*89f0*/  STL.64 [R1+0x8], R240 ;  /* 0x000008f001007387 */ /* 0x0003e20000100a00 */
[----:B------:R-:W-:Y:S01]  /*8a00*/  LEA.HI.X.SX32 R223, R223, R0, 0x2, P3 ;  /* 0x00000000dfdf7211 */ /* 0x000fe200018f16ff */
[----:B------:R-:W-:Y:S01]  /*8a10*/  IMAD R233, R233, c[0x0][0x190], RZ ;  /* 0x00006400e9e97a24 */ /* 0x000fe200078e02ff */
[----:B------:R-:W-:Y:S01]  /*8a20*/  LEA R226, P3, R229, R250, 0x2 ;  /* 0x000000fae5e27211 */ /* 0x000fe200078610ff */
[----:B------:R-:W-:Y:S01]  /*8a30*/  IMAD R236, R236, c[0x0][0x190], RZ ;  /* 0x00006400ecec7a24 */ /* 0x000fe200078e02ff */
[----:B------:R2:W-:Y:S01]  /*8a40*/  STL.64 [R1+0x17f0], R12 ;  /* 0x0017f00c01007387 */ /* 0x0005e20000100a00 */
[----:B------:R-:W-:Y:S01]  /*8a50*/  IMAD R246, R227, c[0x0][0x190], RZ ;  /* 0x00006400e3f67a24 */ /* 0x000fe200078e02ff */
[-C--:B------:R-:W-:Y:S01]  /*8a60*/  LEA.HI.X.SX32 R227, R229, R0.reuse, 0x2, P3 ;  /* 0x00000000e5e37211 */ /* 0x080fe200018f16ff */
[----:B-1----:R-:W-:Y:S01]  /*8a70*/  IMAD R241, R225, c[0x0][0x190], RZ ;  /* 0x00006400e1f17a24 */ /* 0x002fe200078e02ff */
[----:B------:R-:W-:-:S02]  /*8a80*/  LEA.HI.X.SX32 R225, R228, R0, 0x2, P6 ;  /* 0x00000000e4e17211 */ /* 0x000fc400030f16ff */
[CC--:B------:R-:W-:Y:S01]  /*8a90*/  LEA R228, P6, R232.reuse, R250.reuse, 0x2 ;  /* 0x000000fae8e47211 */ /* 0x0c0fe200078c10ff */
[----:B--2---:R-:W1:Y:S01]  /*8aa0*/  S2R R13, SR_TID.X ;  /* 0x00000000000d7919 */ /* 0x004e620000002100 */
[----:B------:R-:W-:Y:S02]  /*8ab0*/  LEA R230, P3, R233, R250, 0x2 ;  /* 0x000000fae9e67211 */ /* 0x000fe400078610ff */
[----:B------:R-:W-:Y:S02]  /*8ac0*/  LEA.HI.X.SX32 R229, R232, R0, 0x2, P6 ;  /* 0x00000000e8e57211 */ /* 0x000fe400030f16ff */
[C---:B------:R-:W-:Y:S01]  /*8ad0*/  LEA R232, P6, R236.reuse, R250, 0x2 ;  /* 0x000000faece87211 */ /* 0x040fe200078c10ff */
[----:B------:R-:W-:Y:S01]  /*8ae0*/  IMAD R245, R231, c[0x0][0x190], RZ ;  /* 0x00006400e7f57a24 */ /* 0x000fe200078e02ff */
[-C--:B------:R-:W-:Y:S02]  /*8af0*/  LEA.HI.X.SX32 R231, R233, R0.reuse, 0x2, P3 ;  /* 0x00000000e9e77211 */ /* 0x080fe400018f16ff */
[----:B------:R-:W-:-:S02]  /*8b00*/  LEA.HI.X.SX32 R233, R236, R0, 0x2, P6 ;  /* 0x00000000ece97211 */ /* 0x000fc400030f16ff */
[-C--:B------:R-:W-:Y:S02]  /*8b10*/  LEA R236, P6, R237, R250.reuse, 0x2 ;  /* 0x000000faedec7211 */ /* 0x080fe400078c10ff */
[C---:B------:R-:W-:Y:S01]  /*8b20*/  LEA R234, P3, R238.reuse, R250, 0x2 ;  /* 0x000000faeeea7211 */ /* 0x040fe200078610ff */
[----:B------:R-:W-:Y:S01]  /*8b30*/  IMAD R247, R235, c[0x0][0x190], RZ ;  /* 0x00006400ebf77a24 */ /* 0x000fe200078e02ff */
[-C--:B------:R-:W-:Y:S02]  /*8b40*/  LEA.HI.X.SX32 R237, R237, R0.reuse, 0x2, P6 ;  /* 0x00000000eded7211 */ /* 0x080fe400030f16ff */
[----:B------:R-:W-:Y:S02]  /*8b50*/  LEA.HI.X.SX32 R235, R238, R0, 0x2, P3 ;  /* 0x00000000eeeb7211 */ /* 0x000fe400018f16ff */
[-C--:B------:R-:W-:Y:S02]  /*8b60*/  LEA R240, P6, R241, R250.reuse, 0x2 ;  /* 0x000000faf1f07211 */ /* 0x080fe400078c10ff */
[----:B------:R-:W-:Y:S01]  /*8b70*/  LEA R238, P3, R242, R250, 0x2 ;  /* 0x000000faf2ee7211 */ /* 0x000fe200078610ff */
[----:B------:R-:W-:Y:S01]  /*8b80*/  IMAD R249, R239, c[0x0][0x190], RZ ;  /* 0x00006400eff97a24 */ /* 0x000fe200078e02ff */
[----:B------:R-:W-:-:S02]  /*8b90*/  LEA.HI.X.SX32 R241, R241, R0, 0x2, P6 ;  /* 0x00000000f1f17211 */ /* 0x000fc400030f16ff */
[----:B------:R-:W-:Y:S02]  /*8ba0*/  LEA.HI.X.SX32 R239, R242, R0, 0x2, P3 ;  /* 0x00000000f2ef7211 */ /* 0x000fe400018f16ff */
[-C--:B------:R-:W-:Y:S02]  /*8bb0*/  LEA R244, P6, R245, R250.reuse, 0x2 ;  /* 0x000000faf5f47211 */ /* 0x080fe400078c10ff */
[C---:B------:R-:W-:Y:S01]  /*8bc0*/  LEA R242, P3, R246.reuse, R250, 0x2 ;  /* 0x000000faf6f27211 */ /* 0x040fe200078610ff */
[----:B------:R-:W-:Y:S01]  /*8bd0*/  STL.64 [R1], R2 ;  /* 0x0000000201007387 */ /* 0x000fe20000100a00 */
[----:B------:R-:W-:Y:S01]  /*8be0*/  IMAD R251, R243, c[0x0][0x190], RZ ;  /* 0x00006400f3fb7a24 */ /* 0x000fe200078e02ff */
[-C--:B------:R-:W-:Y:S02]  /*8bf0*/  LEA.HI.X.SX32 R245, R245, R0.reuse, 0x2, P6 ;  /* 0x00000000f5f57211 */ /* 0x080fe400030f16ff */
[----:B------:R-:W-:Y:S01]  /*8c00*/  STL [R1+0x17fc], R2 ;  /* 0x0017fc0201007387 */ /* 0x000fe20000100800 */
[----:B------:R-:W-:-:S02]  /*8c10*/  LEA.HI.X.SX32 R243, R246, R0, 0x2, P3 ;  /* 0x00000000f6f37211 */ /* 0x000fc400018f16ff */
[-C--:B------:R-:W-:Y:S01]  /*8c20*/  LEA R248, P6, R249, R250.reuse, 0x2 ;  /* 0x000000faf9f87211 */ /* 0x080fe200078c10ff */
[----:B------:R2:W-:Y:S01]  /*8c30*/  STL [R1+0x17f8], R3 ;  /* 0x0017f80301007387 */ /* 0x0005e20000100800 */
[----:B------:R-:W-:Y:S02]  /*8c40*/  LEA R246, P3, R247, R250, 0x2 ;  /* 0x000000faf7f67211 */ /* 0x000fe400078610ff */
[----:B-1----:R-:W-:Y:S02]  /*8c50*/  LOP3.LUT R13, R13, 0x3f, RZ, 0xc0, !PT ;  /* 0x0000003f0d0d7812 */ /* 0x002fe400078ec0ff */
[-C--:B------:R-:W-:Y:S02]  /*8c60*/  LEA.HI.X.SX32 R249, R249, R0.reuse, 0x2, P6 ;  /* 0x00000000f9f97211 */ /* 0x080fe400030f16ff */
[----:B------:R-:W-:Y:S01]  /*8c70*/  LEA.HI.X.SX32 R247, R247, R0, 0x2, P3 ;  /* 0x00000000f7f77211 */ /* 0x000fe200018f16ff */
[----:B--2---:R-:W-:Y:S01]  /*8c80*/  IMAD.MOV.U32 R3, RZ, RZ, c[0x0][0x180] ;  /* 0x00006000ff037624 */ /* 0x004fe200078e00ff */
[----:B------:R-:W-:Y:S01]  /*8c90*/  ISETP.GE.U32.AND P6, PT, R252, 0x7fffffac, PT ;  /* 0x7fffffacfc00780c */ /* 0x000fe20003fc6070 */
[----:B------:R-:W-:Y:S01]  /*8ca0*/  IMAD.SHL.U32 R2, R13, 0x4, RZ ;  /* 0x000000040d027824 */ /* 0x000fe200078e00ff */
[----:B------:R-:W-:-:S02]  /*8cb0*/  LEA R250, P3, R251, R250, 0x2 ;  /* 0x000000fafbfa7211 */ /* 0x000fc400078610ff */
[----:B------:R-:W-:Y:S02]  /*8cc0*/  MOV R252, c[0x0][0x188] ;  /* 0x0000620000fc7a02 */ /* 0x000fe40000000f00 */
[----:B------:R-:W-:Y:S01]  /*8cd0*/  IADD3 R12, R3, -0x19, RZ ;  /* 0xffffffe7030c7810 */ /* 0x000fe20007ffe0ff */
[----:B------:R-:W-:Y:S01]  /*8ce0*/  ULDC.64 UR8, c[0x0][0x118] ;  /* 0x0000460000087ab9 */ /* 0x000fe20000000a00 */
[----:B------:R-:W-:Y:S01]  /*8cf0*/  LEA.HI.X.SX32 R251, R251, R0, 0x2, P3 ;  /* 0x00000000fbfb7211 */ /* 0x000fe200018f16ff */
[----:B------:R-:W-:Y:S01]  /*8d00*/  STL.64 [R1+0x1800], R14 ;  /* 0x0018000e01007387 */ /* 0x000fe20000100a00 */
[----:B------:R-:W-:Y:S01]  /*8d10*/  ISETP.GE.U32.AND P3, PT, R12, 0x7fffffa8, PT ;  /* 0x7fffffa80c00780c */ /* 0x000fe20003f66070 */
[----:B------:R-:W-:Y:S01]  /*8d20*/  IMAD.SHL.U32 R0, R252, 0x4, RZ ;  /* 0x00000004fc007824 */ /* 0x000fe200078e00ff */
[----:B------:R-:W-:Y:S01]  /*8d30*/  IADD3 R12, R3, -0x1d, RZ ;  /* 0xffffffe3030c7810 */ /* 0x000fe20007ffe0ff */
[----:B------:R1:W-:Y:S04]  /*8d40*/  STL.64 [R1+0x1808], R16 ;  /* 0x0018081001007387 */ /* 0x0003e80000100a00 */
[----:B------:R2:W-:Y:S04]  /*8d50*/  LDGSTS.E [R2], [R4.64], !P1 ;  /* 0x0000000004027fae */ /* 0x0005e8000c921848 */
[----:B------:R3:W-:Y:S04]  /*8d60*/  STL.64 [R1+0x1810], R18 ;  /* 0x0018101201007387 */ /* 0x0007e80000100a00 */
[----:B------:R2:W-:Y:S01]  /*8d70*/  LDGSTS.E [R2+0x100], [R6.64], !P1 ;  /* 0x0010000006027fae */ /* 0x0005e2000c921848 */
[----:B-1----:R-:W-:-:S03]  /*8d80*/  IMAD.WIDE R16, R0, 0x4, R8 ;  /* 0x0000000400107825 */ /* 0x002fc600078e0208 */
[----:B------:R1:W-:Y:S04]  /*8d90*/  STL.64 [R1+0x1818], R20 ;  /* 0x0018181401007387 */ /* 0x0003e80000100a00 */
[----:B------:R2:W-:Y:S01]  /*8da0*/  LDGSTS.E [R2+0x200], [R8.64], !P1 ;  /* 0x0020000008027fae */ /* 0x0005e2000c921848 */
[----:B---3--:R-:W-:-:S03]  /*8db0*/  IMAD.WIDE R18, R0, 0x4, R6 ;  /* 0x0000000400127825 */ /* 0x008fc600078e0206 */
[----:B------:R2:W-:Y:S01]  /*8dc0*/  LDGSTS.E [R2+0x300], [R10.64], !P1 ;  /* 0x003000000a027fae */ /* 0x0005e2000c921848 */
[----:B------:R-:W-:Y:S01]  /*8dd0*/  ISETP.GE.U32.AND P1, PT, R12, 0x7fffffa4, PT ;  /* 0x7fffffa40c00780c */ /* 0x000fe20003f26070 */
[----:B------:R-:W-:Y:S02]  /*8de0*/  IMAD.SHL.U32 R12, R252, 0x8, RZ ;  /* 0x00000008fc0c7824 */ /* 0x000fe400078e00ff */
[C---:B-1----:R-:W-:Y:S01]  /*8df0*/  IMAD.WIDE R20, R0.reuse, 0x4, R4 ;  /* 0x0000000400147825 */ /* 0x042fe200078e0204 */
[----:B------:R-:W-:Y:S03]  /*8e00*/  STL.64 [R1+0x1820], R22 ;  /* 0x0018201601007387 */ /* 0x000fe60000100a00 */
[----:B------:R-:W-:Y:S01]  /*8e10*/  IMAD.WIDE R14, R0, 0x4, R10 ;  /* 0x00000004000e7825 */ /* 0x000fe200078e020a */
[----:B------:R-:W-:Y:S01]  /*8e20*/  STL.64 [R1+0x1828], R24 ;  /* 0x0018281801007387 */ /* 0x000fe20000100a00 */
[----:B------:R-:W-:-:S03]  /*8e30*/  IADD3 R0, R3, -0x21, RZ ;  /* 0xffffffdf03007810 */ /* 0x000fc60007ffe0ff */
[----:B------:R-:W-:Y:S04]  /*8e40*/  STL.64 [R1+0x1830], R26 ;  /* 0x0018301a01007387 */ /* 0x000fe80000100a00 */
[----:B------:R1:W-:Y:S04]  /*8e50*/  STL.64 [R1+0x5d0], R20 ;  /* 0x0005d01401007387 */ /* 0x0003e80000100a00 */
[----:B------:R1:W-:Y:S04]  /*8e60*/  LDGSTS.E [R2+0x1000], [R20.64], !P4 ;  /* 0x0100000014027fae */ /* 0x0003e8000e121848 */
[----:B------:R3:W-:Y:S04]  /*8e70*/  STL.64 [R1+0x5c8], R18 ;  /* 0x0005c81201007387 */ /* 0x0007e80000100a00 */
[----:B------:R3:W-:Y:S01]  /*8e80*/  LDGSTS.E [R2+0x1100], [R18.64], !P4 ;  /* 0x0110000012027fae */ /* 0x0007e2000e121848 */
[----:B-1----:R-:W-:-:S03]  /*8e90*/  IMAD.WIDE R20, R12, 0x4, R4 ;  /* 0x000000040c147825 */ /* 0x002fc600078e0204 */
[----:B------:R1:W-:Y:S04]  /*8ea0*/  STL.64 [R1+0x5c0], R16 ;  /* 0x0005c01001007387 */ /* 0x0003e80000100a00 */
[----:B------:R1:W-:Y:S01]  /*8eb0*/  LDGSTS.E [R2+0x1200], [R16.64], !P4 ;  /* 0x0120000010027fae */ /* 0x0003e2000e121848 */
[----:B---3--:R-:W-:-:S03]  /*8ec0*/  IMAD.WIDE R18, R12, 0x4, R6 ;  /* 0x000000040c127825 */ /* 0x008fc600078e0206 */
[----:B------:R3:W-:Y:S04]  /*8ed0*/  STL.64 [R1+0x5b8], R14 ;  /* 0x0005b80e01007387 */ /* 0x0007e80000100a00 */
[----:B------:R3:W-:Y:S01]  /*8ee0*/  LDGSTS.E [R2+0x1300], [R14.64], !P4 ;  /* 0x013000000e027fae */ /* 0x0007e2000e121848 */
[----:B------:R-:W-:Y:S01]  /*8ef0*/  ISETP.GE.U32.AND P4, PT, R0, 0x7fffffa0, PT ;  /* 0x7fffffa00000780c */ /* 0x000fe20003f86070 */
[----:B------:R-:W-:Y:S02]  /*8f00*/  IMAD R0, R252, 0xc, RZ ;  /* 0x0000000cfc007824 */ /* 0x000fe400078e02ff */
[C---:B-1----:R-:W-:Y:S01]  /*8f10*/  IMAD.WIDE R16, R12.reuse, 0x4, R8 ;  /* 0x000000040c107825 */ /* 0x042fe200078e0208 */
[----:B------:R1:W-:Y:S04]  /*8f20*/  LDGSTS.E [R2+0x2000], [R20.64], !P0 ;  /* 0x0200000014027fae */ /* 0x0003e8000c121848 */
[----:B------:R4:W-:Y:S01]  /*8f30*/  LDGSTS.E [R2+0x2100], [R18.64], !P0 ;  /* 0x0210000012027fae */ /* 0x0009e2000c121848 */
[----:B---3--:R-:W-:Y:S01]  /*8f40*/  IMAD.WIDE R14, R12, 0x4, R10 ;  /* 0x000000040c0e7825 */ /* 0x008fe200078e020a */
[----:B------:R-:W-:-:S02]  /*8f50*/  IADD3 R12, R3, -0x25, RZ ;  /* 0xffffffdb030c7810 */ /* 0x000fc40007ffe0ff */
[----:B------:R1:W-:Y:S04]  /*8f60*/  STL.64 [R1+0x570], R20 ;  /* 0x0005701401007387 */ /* 0x0003e80000100a00 */
[----:B------:R3:W-:Y:S04]  /*8f70*/  LDGSTS.E [R2+0x2200], [R16.64], !P0 ;  /* 0x0220000010027fae */ /* 0x0007e8000c121848 */
[----:B------:R4:W-:Y:S04]  /*8f80*/  STL.64 [R1+0x568], R18 ;  /* 0x0005681201007387 */ /* 0x0009e80000100a00 */
[----:B------:R2:W-:Y:S01]  /*8f90*/  LDGSTS.E [R2+0x2300], [R14.64], !P0 ;  /* 0x023000000e027fae */ /* 0x0005e2000c121848 */
[----:B-1----:R-:W-:Y:S01]  /*8fa0*/  IMAD.WIDE R20, R0, 0x4, R4 ;  /* 0x0000000400147825 */ /* 0x002fe200078e0204 */
[----:B------:R-:W-:-:S02]  /*8fb0*/  ISETP.GE.U32.AND P0, PT, R12, 0x7fffff9c, PT ;  /* 0x7fffff9c0c00780c */ /* 0x000fc40003f06070 */
[----:B------:R3:W-:Y:S01]  /*8fc0*/  STL.64 [R1+0x560], R16 ;  /* 0x0005601001007387 */ /* 0x0007e20000100a00 */
[----:B------:R-:W-:Y:S01]  /*8fd0*/  SHF.L.U32 R12, R252, 0x4, RZ ;  /* 0x00000004fc0c7819 */ /* 0x000fe200000006ff */
[C---:B----4-:R-:W-:Y:S02]  /*8fe0*/  IMAD.WIDE R18, R0.reuse, 0x4, R6 ;  /* 0x0000000400127825 */ /* 0x050fe400078e0206 */
[----:B------:R2:W-:Y:S04]  /*8ff0*/  STL.64 [R1+0x558], R14 ;  /* 0x0005580e01007387 */ /* 0x0005e80000100a00 */
[----:B------:R1:W-:Y:S01]  /*9000*/  LDGSTS.E [R2+0x3000], [R20.64], !P5 ;  /* 0x0300000014027fae */ /* 0x0003e2000e921848 */
[----:B---3--:R-:W-:-:S03]  /*9010*/  IMAD.WIDE R16, R0, 0x4, R8 ;  /* 0x0000000400107825 */ /* 0x008fc600078e0208 */
[----:B------:R1:W-:Y:S01]  /*9020*/  STL.64 [R1+0x510], R20 ;  /* 0x0005101401007387 */ /* 0x0003e20000100a00 */
[----:B--2---:R-:W-:Y:S01]  /*9030*/  IMAD.WIDE R14, R0, 0x4, R10 ;  /* 0x00000004000e7825 */ /* 0x004fe200078e020a */
[----:B------:R-:W-:Y:S02]  /*9040*/  IADD3 R0, R3, -0x29, RZ ;  /* 0xffffffd703007810 */ /* 0x000fe40007ffe0ff */
[----:B------:R2:W-:Y:S04]  /*9050*/  LDGSTS.E [R2+0x3100], [R18.64], !P5 ;  /* 0x0310000012027fae */ /* 0x0005e8000e921848 */
[----:B------:R2:W-:Y:S01]  /*9060*/  STL.64 [R1+0x508], R18 ;  /* 0x0005081201007387 */ /* 0x0005e20000100a00 */
[----:B-1----:R-:W-:-:S03]  /*9070*/  IMAD.WIDE R20, R12, 0x4, R4 ;  /* 0x000000040c147825 */ /* 0x002fc600078e0204 */
[----:B------:R1:W-:Y:S04]  /*9080*/  LDGSTS.E [R2+0x3200], [R16.64], !P5 ;  /* 0x0320000010027fae */ /* 0x0003e8000e921848 */
[----:B------:R1:W-:Y:S04]  /*9090*/  STL.64 [R1+0x500], R16 ;  /* 0x0005001001007387 */ /* 0x0003e80000100a00 */
[----:B------:R3:W-:Y:S01]  /*90a0*/  LDGSTS.E [R2+0x3300], [R14.64], !P5 ;  /* 0x033000000e027fae */ /* 0x0007e2000e921848 */
[----:B--2---:R-:W-:Y:S01]  /*90b0*/  IMAD.WIDE R18, R12, 0x4, R6 ;  /* 0x000000040c127825 */ /* 0x004fe200078e0206 */
[----:B------:R-:W-:-:S02]  /*90c0*/  ISETP.GE.U32.AND P5, PT, R0, 0x7fffff98, PT ;  /* 0x7fffff980000780c */ /* 0x000fc40003fa6070 */
[----:B------:R3:W-:Y:S01]  /*90d0*/  STL.64 [R1+0x4f8], R14 ;  /* 0x0004f80e01007387 */ /* 0x0007e20000100a00 */
[----:B------:R-:W-:Y:S02]  /*90e0*/  IMAD R0, R252, 0x14, RZ ;  /* 0x00000014fc007824 */ /* 0x000fe400078e02ff */
[C---:B-1----:R-:W-:Y:S01]  /*90f0*/  IMAD.WIDE R16, R12.reuse, 0x4, R8 ;  /* 0x000000040c107825 */ /* 0x042fe200078e0208 */
[----:B------:R1:W-:Y:S04]  /*9100*/  LDGSTS.E [R2+0x4000], [R20.64], !P2 ;  /* 0x0400000014027fae */ /* 0x0003e8000d121848 */
[----:B------:R1:W-:Y:S01]  /*9110*/  STL.64 [R1+0x4b0], R20 ;  /* 0x0004b01401007387 */ /* 0x0003e20000100a00 */
[----:B---3--:R-:W-:Y:S01]  /*9120*/  IMAD.WIDE R14, R12, 0x4, R10 ;  /* 0x000000040c0e7825 */ /* 0x008fe200078e020a */
[----:B------:R-:W-:-:S02]  /*9130*/  IADD3 R12, R3, -0x2d, RZ ;  /* 0xffffffd3030c7810 */ /* 0x000fc40007ffe0ff */
        /* <DEDUP_REMOVED lines=39> */
[----:B------:R-:W-:Y:S02]  /*93b0*/  IMAD.SHL.U32 R12, R252, 0x20, RZ ;  /* 0x00000020fc0c7824 */ /* 0x000fe400078e00ff */
        /* <DEDUP_REMOVED lines=106> */
[----:B------:R-:W-:Y:S04]  /*9a60*/  STL.64 [R1+0xf0], R20 ;  /* 0x0000f01401007387 */ /* 0x000fe80000100a00 */
[----:B------:R1:W-:Y:S01]  /*9a70*/  LDGSTS.E [R2+0xe000], [R20.64], !P1 ;  /* 0x0e00000014027fae */ /* 0x0003e2000c921848 */
[----:B---3--:R-:W-:Y:S01]  /*9a80*/  IMAD.WIDE R14, R12, 0x4, R10 ;  /* 0x000000040c0e7825 */ /* 0x008fe200078e020a */
[----:B------:R-:W-:-:S02]  /*9a90*/  IADD3 R12, R3, -0x16, RZ ;  /* 0xffffffea030c7810 */ /* 0x000fc40007ffe0ff */
[----:B------:R2:W-:Y:S04]  /*9aa0*/  STL.64 [R1+0xe8], R18 ;  /* 0x0000e81201007387 */ /* 0x0005e80000100a00 */
[----:B------:R2:W-:Y:S04]  /*9ab0*/  LDGSTS.E [R2+0xe100], [R18.64], !P1 ;  /* 0x0e10000012027fae */ /* 0x0005e8000c921848 */
[----:B------:R3:W-:Y:S04]  /*9ac0*/  STL.64 [R1+0xe0], R16 ;  /* 0x0000e01001007387 */ /* 0x0007e80000100a00 */
[----:B------:R3:W-:Y:S01]  /*9ad0*/  LDGSTS.E [R2+0xe200], [R16.64], !P1 ;  /* 0x0e20000010027fae */ /* 0x0007e2000c921848 */
[----:B--2---:R-:W-:-:S03]  /*9ae0*/  IMAD.WIDE R18, R0, 0x4, R4 ;  /* 0x0000000400127825 */ /* 0x004fc600078e0204 */
[----:B------:R2:W-:Y:S04]  /*9af0*/  STL.64 [R1+0xd8], R14 ;  /* 0x0000d80e01007387 */ /* 0x0005e80000100a00 */
[----:B------:R2:W-:Y:S01]  /*9b00*/  LDGSTS.E [R2+0xe300], [R14.64], !P1 ;  /* 0x0e3000000e027fae */ /* 0x0005e2000c921848 */
[----:B------:R-:W-:Y:S01]  /*9b10*/  ISETP.GE.U32.AND P1, PT, R12, 0x7fffffab, PT ;  /* 0x7fffffab0c00780c */ /* 0x000fe20003f26070 */
[C---:B---3--:R-:W-:Y:S02]  /*9b20*/  IMAD.WIDE R16, R0.reuse, 0x4, R6 ;  /* 0x0000000400107825 */ /* 0x048fe400078e0206 */
[----:B------:R3:W-:Y:S02]  /*9b30*/  STL.64 [R1+0x90], R18 ;  /* 0x0000901201007387 */ /* 0x0007e40000100a00 */
[----:B------:R-:W-:-:S02]  /*9b40*/  IMAD.WIDE R12, R0, 0x4, R10 ;  /* 0x00000004000c7825 */ /* 0x000fc400078e020a */
[----:B------:R3:W-:Y:S02]  /*9b50*/  LDGSTS.E [R2+0xf000], [R18.64], !P4 ;  /* 0x0f00000012027fae */ /* 0x0007e4000e121848 */
[----:B--2---:R-:W-:Y:S01]  /*9b60*/  IMAD.WIDE R14, R0, 0x4, R8 ;  /* 0x00000004000e7825 */ /* 0x004fe200078e0208 */
[----:B------:R-:W-:Y:S01]  /*9b70*/  IADD3 R0, R3, -0x1a, RZ ;  /* 0xffffffe603007810 */ /* 0x000fe20007ffe0ff */
[----:B------:R2:W-:Y:S04]  /*9b80*/  STL.64 [R1+0x88], R16 ;  /* 0x0000881001007387 */ /* 0x0005e80000100a00 */
[----:B------:R2:W-:Y:S01]  /*9b90*/  LDGSTS.E [R2+0xf100], [R16.64], !P4 ;  /* 0x0f10000010027fae */ /* 0x0005e2000e121848 */
[----:B-1----:R-:W-:-:S03]  /*9ba0*/  IMAD.WIDE R20, R252, 0x4, R4 ;  /* 0x00000004fc147825 */ /* 0x002fc600078e0204 */
[----:B------:R1:W-:Y:S01]  /*9bb0*/  STL.64 [R1+0x80], R14 ;  /* 0x0000800e01007387 */ /* 0x0003e20000100a00 */
[----:B---3--:R-:W-:-:S03]  /*9bc0*/  IMAD.WIDE R18, R252, 0x4, R6 ;  /* 0x00000004fc127825 */ /* 0x008fc600078e0206 */
[----:B------:R1:W-:Y:S04]  /*9bd0*/  LDGSTS.E [R2+0xf200], [R14.64], !P4 ;  /* 0x0f2000000e027fae */ /* 0x0003e8000e121848 */
[----:B------:R3:W-:Y:S01]  /*9be0*/  STL.64 [R1+0x78], R12 ;  /* 0x0000780c01007387 */ /* 0x0007e20000100a00 */
[----:B--2---:R-:W-:-:S03]  /*9bf0*/  IMAD.WIDE R16, R252, 0x4, R8 ;  /* 0x00000004fc107825 */ /* 0x004fc600078e0208 */
[----:B------:R3:W-:Y:S01]  /*9c00*/  LDGSTS.E [R2+0xf300], [R12.64], !P4 ;  /* 0x0f3000000c027fae */ /* 0x0007e2000e121848 */
[----:B------:R-:W-:Y:S01]  /*9c10*/  ISETP.GE.U32.AND P4, PT, R0, 0x7fffffa7, PT ;  /* 0x7fffffa70000780c */ /* 0x000fe20003f86070 */
[C---:B------:R-:W-:Y:S02]  /*9c20*/  IMAD R0, R252.reuse, 0x5, RZ ;  /* 0x00000005fc007824 */ /* 0x040fe400078e02ff */
[----:B-1----:R-:W-:Y:S01]  /*9c30*/  IMAD.WIDE R14, R252, 0x4, R10 ;  /* 0x00000004fc0e7825 */ /* 0x002fe200078e020a */
[----:B------:R1:W-:Y:S01]  /*9c40*/  STL.64 [R1+0x618], R20 ;  /* 0x0006181401007387 */ /* 0x0003e20000100a00 */
[----:B---3--:R-:W-:-:S03]  /*9c50*/  LOP3.LUT R13, R2, 0x20, RZ, 0x3c, !PT ;  /* 0x00000020020d7812 */ /* 0x008fc600078e3cff */
[----:B------:R2:W-:Y:S01]  /*9c60*/  STL.64 [R1+0x610], R18 ;  /* 0x0006101201007387 */ /* 0x0005e20000100a00 */
[----:B------:R-:W-:-:S03]  /*9c70*/  IADD3 R12, R3, -0x1e, RZ ;  /* 0xffffffe2030c7810 */ /* 0x000fc60007ffe0ff */
[----:B------:R1:W-:Y:S04]  /*9c80*/  LDGSTS.E [R13+0x400], [R20.64], !P0 ;  /* 0x00400000140d7fae */ /* 0x0003e8000c121848 */
[----:B------:R2:W-:Y:S04]  /*9c90*/  LDGSTS.E [R13+0x500], [R18.64], !P0 ;  /* 0x00500000120d7fae */ /* 0x0005e8000c121848 */
[----:B------:R3:W-:Y:S01]  /*9ca0*/  STL.64 [R1+0x608], R16 ;  /* 0x0006081001007387 */ /* 0x0007e20000100a00 */
[----:B-1----:R-:W-:-:S03]  /*9cb0*/  IMAD.WIDE R20, R0, 0x4, R4 ;  /* 0x0000000400147825 */ /* 0x002fc600078e0204 */
[----:B------:R3:W-:Y:S01]  /*9cc0*/  LDGSTS.E [R13+0x600], [R16.64], !P0 ;  /* 0x00600000100d7fae */ /* 0x0007e2000c121848 */
[----:B--2---:R-:W-:-:S03]  /*9cd0*/  IMAD.WIDE R18, R0, 0x4, R6 ;  /* 0x0000000400127825 */ /* 0x004fc600078e0206 */
[----:B------:R1:W-:Y:S04]  /*9ce0*/  STL.64 [R1+0x600], R14 ;  /* 0x0006000e01007387 */ /* 0x0003e80000100a00 */
[----:B------:R1:W-:Y:S01]  /*9cf0*/  LDGSTS.E [R13+0x700], [R14.64], !P0 ;  /* 0x007000000e0d7fae */ /* 0x0003e2000c121848 */
[----:B------:R-:W-:Y:S01]  /*9d00*/  ISETP.GE.U32.AND P0, PT, R12, 0x7fffffa3, PT ;  /* 0x7fffffa30c00780c */ /* 0x000fe20003f06070 */
[----:B------:R-:W-:Y:S02]  /*9d10*/  IMAD R12, R252, 0x9, RZ ;  /* 0x00000009fc0c7824 */ /* 0x000fe400078e02ff */
[C---:B---3--:R-:W-:Y:S01]  /*9d20*/  IMAD.WIDE R16, R0.reuse, 0x4, R8 ;  /* 0x0000000400107825 */ /* 0x048fe200078e0208 */
[----:B------:R2:W-:Y:S04]  /*9d30*/  LDGSTS.E [R13+0x1400], [R20.64], !P5 ;  /* 0x01400000140d7fae */ /* 0x0005e8000e921848 */
[----:B------:R3:W-:Y:S01]  /*9d40*/  LDGSTS.E [R13+0x1500], [R18.64], !P5 ;  /* 0x01500000120d7fae */ /* 0x0007e2000e921848 */
[----:B-1----:R-:W-:Y:S01]  /*9d50*/  IMAD.WIDE R14, R0, 0x4, R10 ;  /* 0x00000004000e7825 */ /* 0x002fe200078e020a */
[----:B------:R-:W-:-:S02]  /*9d60*/  IADD3 R0, R3, -0x22, RZ ;  /* 0xffffffde03007810 */ /* 0x000fc40007ffe0ff */
[----:B------:R2:W-:Y:S04]  /*9d70*/  STL.64 [R1+0x5b0], R20 ;  /* 0x0005b01401007387 */ /* 0x0005e80000100a00 */
[----:B------:R1:W-:Y:S04]  /*9d80*/  LDGSTS.E [R13+0x1600], [R16.64], !P5 ;  /* 0x01600000100d7fae */ /* 0x0003e8000e921848 */
[----:B------:R3:W-:Y:S04]  /*9d90*/  STL.64 [R1+0x5a8], R18 ;  /* 0x0005a81201007387 */ /* 0x0007e80000100a00 */
[----:B------:R4:W-:Y:S01]  /*9da0*/  LDGSTS.E [R13+0x1700], [R14.64], !P5 ;  /* 0x017000000e0d7fae */ /* 0x0009e2000e921848 */
[----:B--2---:R-:W-:Y:S01]  /*9db0*/  IMAD.WIDE R20, R12, 0x4, R4 ;  /* 0x000000040c147825 */ /* 0x004fe200078e0204 */
[----:B------:R-:W-:-:S02]  /*9dc0*/  ISETP.GE.U32.AND P5, PT, R0, 0x7fffff9f, PT ;  /* 0x7fffff9f0000780c */ /* 0x000fc40003fa6070 */
[----:B------:R1:W-:Y:S01]  /*9dd0*/  STL.64 [R1+0x5a0], R16 ;  /* 0x0005a01001007387 */ /* 0x0003e20000100a00 */
[----:B------:R-:W-:Y:S02]  /*9de0*/  IMAD R0, R252, 0xd, RZ ;  /* 0x0000000dfc007824 */ /* 0x000fe400078e02ff */
[C---:B---3--:R-:W-:Y:S01]  /*9df0*/  IMAD.WIDE R18, R12.reuse, 0x4, R6 ;  /* 0x000000040c127825 */ /* 0x048fe200078e0206 */
[----:B------:R4:W-:Y:S04]  /*9e00*/  STL.64 [R1+0x598], R14 ;  /* 0x0005980e01007387 */ /* 0x0009e80000100a00 */
[----:B------:R2:W-:Y:S01]  /*9e10*/  STL.64 [R1+0x550], R20 ;  /* 0x0005501401007387 */ /* 0x0005e20000100a00 */
[----:B-1----:R-:W-:-:S03]  /*9e20*/  IMAD.WIDE R16, R12, 0x4, R8 ;  /* 0x000000040c107825 */ /* 0x002fc600078e0208 */
[----:B------:R2:W-:Y:S01]  /*9e30*/  LDGSTS.E [R13+0x2400], [R20.64], !P2 ;  /* 0x02400000140d7fae */ /* 0x0005e2000d121848 */
[----:B----4-:R-:W-:Y:S01]  /*9e40*/  IMAD.WIDE R14, R12, 0x4, R10 ;  /* 0x000000040c0e7825 */ /* 0x010fe200078e020a */
[----:B------:R-:W-:Y:S02]  /*9e50*/  IADD3 R12, R3, -0x26, RZ ;  /* 0xffffffda030c7810 */ /* 0x000fe40007ffe0ff */
[----:B------:R1:W-:Y:S04]  /*9e60*/  STL.64 [R1+0x548], R18 ;  /* 0x0005481201007387 */ /* 0x0003e80000100a00 */
[----:B------:R1:W-:Y:S01]  /*9e70*/  LDGSTS.E [R13+0x2500], [R18.64], !P2 ;  /* 0x02500000120d7fae */ /* 0x0003e2000d121848 */
[----:B--2---:R-:W-:-:S03]  /*9e80*/  IMAD.WIDE R20, R0, 0x4, R4 ;  /* 0x0000000400147825 */ /* 0x004fc600078e0204 */
[----:B------:R2:W-:Y:S04]  /*9e90*/  STL.64 [R1+0x540], R16 ;  /* 0x0005401001007387 */ /* 0x0005e80000100a00 */
[----:B------:R2:W-:Y:S01]  /*9ea0*/  LDGSTS.E [R13+0x2600], [R16.64], !P2 ;  /* 0x02600000100d7fae */ /* 0x0005e2000d121848 */
[----:B-1----:R-:W-:-:S03]  /*9eb0*/  IMAD.WIDE R18, R0, 0x4, R6 ;  /* 0x0000000400127825 */ /* 0x002fc600078e0206 */
[----:B------:R1:W-:Y:S04]  /*9ec0*/  STL.64 [R1+0x538], R14 ;  /* 0x0005380e01007387 */ /* 0x0003e80000100a00 */
[----:B------:R1:W-:Y:S01]  /*9ed0*/  LDGSTS.E [R13+0x2700], [R14.64], !P2 ;  /* 0x027000000e0d7fae */ /* 0x0003e2000d121848 */
[----:B------:R-:W-:Y:S01]  /*9ee0*/  ISETP.GE.U32.AND P2, PT, R12, 0x7fffff9b, PT ;  /* 0x7fffff9b0c00780c */ /* 0x000fe20003f46070 */
[----:B--2---:R-:W-:Y:S02]  /*9ef0*/  IMAD.WIDE R16, R0, 0x4, R8 ;  /* 0x0000000400107825 */ /* 0x004fe400078e0208 */
[----:B------:R2:W-:Y:S02]  /*9f00*/  LDGSTS.E [R13+0x3400], [R20.64], !P6 ;  /* 0x03400000140d7fae */ /* 0x0005e4000f121848 */
[----:B------:R-:W-:-:S02]  /*9f10*/  IMAD R12, R252, 0x11, RZ ;  /* 0x00000011fc0c7824 */ /* 0x000fc400078e02ff */
[----:B------:R3:W-:Y:S01]  /*9f20*/  LDGSTS.E [R13+0x3500], [R18.64], !P6 ;  /* 0x03500000120d7fae */ /* 0x0007e2000f121848 */
[----:B-1----:R-:W-:Y:S01]  /*9f30*/  IMAD.WIDE R14, R0, 0x4, R10 ;  /* 0x00000004000e7825 */ /* 0x002fe200078e020a */
[----:B------:R-:W-:Y:S02]  /*9f40*/  IADD3 R0, R3, -0x2a, RZ ;  /* 0xffffffd603007810 */ /* 0x000fe40007ffe0ff */
        /* <DEDUP_REMOVED lines=176> */
[----:B------:R-:W-:-:S02]  /*aa50*/  IMAD.SHL.U32 R12, R252, 0x2, RZ ;  /* 0x00000002fc0c7824 */ /* 0x000fc400078e00ff */
[----:B------:R3:W-:Y:S01]  /*aa60*/  LDGSTS.E [R13+0xf500], [R18.64], !P5 ;  /* 0x0f500000120d7fae */ /* 0x0007e2000e921848 */
[----:B-1----:R-:W-:Y:S01]  /*aa70*/  IMAD.WIDE R14, R0, 0x4, R10 ;  /* 0x00000004000e7825 */ /* 0x002fe200078e020a */
[----:B------:R-:W-:Y:S02]  /*aa80*/  IADD3 R0, R3, -0x1b, RZ ;  /* 0xffffffe503007810 */ /* 0x000fe40007ffe0ff */
[----:B------:R3:W-:Y:S04]  /*aa90*/  LDGSTS.E [R13+0xf600], [R16.64], !P5 ;  /* 0x0f600000100d7fae */ /* 0x0007e8000e921848 */
[----:B------:R2:W-:Y:S04]  /*aaa0*/  STL.64 [R1+0x70], R20 ;  /* 0x0000701401007387 */ /* 0x0005e80000100a00 */
[----:B------:R3:W-:Y:S01]  /*aab0*/  LDGSTS.E [R13+0xf700], [R14.64], !P5 ;  /* 0x0f7000000e0d7fae */ /* 0x0007e2000e921848 */
[----:B------:R-:W-:-:S03]  /*aac0*/  ISETP.GE.U32.AND P5, PT, R0, 0x7fffffa6, PT ;  /* 0x7fffffa60000780c */ /* 0x000fc60003fa6070 */
[----:B------:R1:W-:Y:S01]  /*aad0*/  STL.64 [R1+0x68], R18 ;  /* 0x0000681201007387 */ /* 0x0003e20000100a00 */
[----:B------:R-:W-:Y:S02]  /*aae0*/  IMAD R0, R252, 0x6, RZ ;  /* 0x00000006fc007824 */ /* 0x000fe400078e02ff */
[----:B--2---:R-:W-:Y:S01]  /*aaf0*/  IMAD.WIDE R20, R12, 0x4, R4 ;  /* 0x000000040c147825 */ /* 0x004fe200078e0204 */
[----:B------:R2:W-:Y:S01]  /*ab00*/  STL.64 [R1+0x60], R16 ;  /* 0x0000601001007387 */ /* 0x0005e20000100a00 */
[----:B---3--:R-:W-:-:S03]  /*ab10*/  LOP3.LUT R13, R2, 0x40, RZ, 0x3c, !PT ;  /* 0x00000040020d7812 */ /* 0x008fc600078e3cff */
[----:B------:R3:W-:Y:S01]  /*ab20*/  STL.64 [R1+0x58], R14 ;  /* 0x0000580e01007387 */ /* 0x0007e20000100a00 */
[----:B-1----:R-:W-:-:S03]  /*ab30*/  IMAD.WIDE R18, R12, 0x4, R6 ;  /* 0x000000040c127825 */ /* 0x002fc600078e0206 */
[----:B------:R1:W-:Y:S01]  /*ab40*/  LDGSTS.E [R13+0x800], [R20.64], !P2 ;  /* 0x00800000140d7fae */ /* 0x0003e2000d121848 */
[----:B--2---:R-:W-:-:S03]  /*ab50*/  IMAD.WIDE R16, R12, 0x4, R8 ;  /* 0x000000040c107825 */ /* 0x004fc600078e0208 */
[----:B------:R1:W-:Y:S01]  /*ab60*/  STL.64 [R1+0x5f8], R20 ;  /* 0x0005f81401007387 */ /* 0x0003e20000100a00 */
[----:B---3--:R-:W-:Y:S01]  /*ab70*/  IMAD.WIDE R14, R12, 0x4, R10 ;  /* 0x000000040c0e7825 */ /* 0x008fe200078e020a */
        /* <DEDUP_REMOVED lines=221> */
[----:B-1----:R-:W-:Y:S01]  /*b950*/  IMAD.WIDE R16, R0, 0x4, R8 ;  /* 0x0000000400107825 */ /* 0x002fe200078e0208 */
[----:B------:R1:W-:Y:S01]  /*b960*/  LDGSTS.E [R13+0xf800], [R20.64], !P6 ;  /* 0x0f800000140d7fae */ /* 0x0003e2000f121848 */
[----:B------:R-:W-:-:S03]  /*b970*/  LOP3.LUT R2, R2, 0x60, RZ, 0x3c, !PT ;  /* 0x0000006002027812 */ /* 0x000fc600078e3cff */
        /* <DEDUP_REMOVED lines=177> */
[----:B------:R3:W-:Y:S02]  /*c490*/  LDGSTS.E [R2+0xbc00], [R18.64], !P5 ;  /* 0x0bc0000012027fae */ /* 0x0007e4000e921848 */
[----:B------:R-:W-:-:S02]  /*c4a0*/  IMAD.WIDE R12, R0, 0x4, R10 ;  /* 0x00000004000c7825 */ /* 0x000fc400078e020a */
[----:B------:R4:W-:Y:S02]  /*c4b0*/  LDGSTS.E [R2+0xbd00], [R16.64], !P5 ;  /* 0x0bd0000010027fae */ /* 0x0009e4000e921848 */
[----:B--2---:R-:W-:Y:S01]  /*c4c0*/  IMAD.WIDE R14, R0, 0x4, R8 ;  /* 0x00000004000e7825 */ /* 0x004fe200078e0208 */
[----:B------:R-:W-:-:S04]  /*c4d0*/  IADD3 R0, R3, -0x4d, RZ ;  /* 0xffffffb303007810 */ /* 0x000fc80007ffe0ff */
[----:B------:R2:W-:Y:S04]  /*c4e0*/  LDGSTS.E [R2+0xbe00], [R14.64], !P5 ;  /* 0x0be000000e027fae */ /* 0x0005e8000e921848 */
[----:B------:R1:W-:Y:S01]  /*c4f0*/  LDGSTS.E [R2+0xbf00], [R12.64], !P5 ;  /* 0x0bf000000c027fae */ /* 0x0003e2000e921848 */
[----:B------:R-:W-:Y:S01]  /*c500*/  ISETP.GE.U32.AND P5, PT, R0, 0x7fffff74, PT ;  /* 0x7fffff740000780c */ /* 0x000fe20003fa6070 */
[----:B------:R-:W-:Y:S02]  /*c510*/  IMAD R0, R252, 0x33, RZ ;  /* 0x00000033fc007824 */ /* 0x000fe400078e02ff */
[----:B------:R3:W-:Y:S02]  /*c520*/  STL.64 [R1+0x990], R18 ;  /* 0x0009901201007387 */ /* 0x0007e40000100a00 */
[----:B------:R-:W-:-:S02]  /*c530*/  IMAD.WIDE R24, R0, 0x4, R4 ;  /* 0x0000000400187825 */ /* 0x000fc400078e0204 */
[----:B------:R4:W-:Y:S02]  /*c540*/  STL.64 [R1+0x9b8], R16 ;  /* 0x0009b81001007387 */ /* 0x0009e40000100a00 */
[C---:B------:R-:W-:Y:S02]  /*c550*/  IMAD.WIDE R22, R0.reuse, 0x4, R6 ;  /* 0x0000000400167825 */ /* 0x040fe400078e0206 */
[----:B------:R2:W-:Y:S02]  /*c560*/  STL.64 [R1+0x9c0], R14 ;  /* 0x0009c00e01007387 */ /* 0x0005e40000100a00 */
[C---:B-1----:R-:W-:Y:S02]  /*c570*/  IMAD.WIDE R20, R0.reuse, 0x4, R8 ;  /* 0x0000000400147825 */ /* 0x042fe400078e0208 */
[----:B------:R1:W-:Y:S02]  /*c580*/  STL.64 [R1+0x9c8], R12 ;  /* 0x0009c80c01007387 */ /* 0x0003e40000100a00 */
[----:B---3--:R-:W-:-:S02]  /*c590*/  IMAD.WIDE R18, R0, 0x4, R10 ;  /* 0x0000000400127825 */ /* 0x008fc400078e020a */
[----:B------:R3:W-:Y:S02]  /*c5a0*/  LDGSTS.E [R2+0xcc00], [R24.64], !P2 ;  /* 0x0cc0000018027fae */ /* 0x0007e4000d121848 */
[C---:B----4-:R-:W-:Y:S02]  /*c5b0*/  IMAD R16, R252.reuse, 0x3b, RZ ;  /* 0x0000003bfc107824 */ /* 0x050fe400078e02ff */
[----:B--2---:R-:W-:Y:S01]  /*c5c0*/  IMAD R14, R252, 0x37, RZ ;  /* 0x00000037fc0e7824 */ /* 0x004fe200078e02ff */
[----:B------:R3:W-:Y:S01]  /*c5d0*/  STL.64 [R1+0x998], R24 ;  /* 0x0009981801007387 */ /* 0x0007e20000100a00 */
[----:B-1----:R-:W-:-:S03]  /*c5e0*/  IADD3 R12, R3, -0x40, RZ ;  /* 0xffffffc0030c7810 */ /* 0x002fc60007ffe0ff */
[----:B------:R1:W-:Y:S01]  /*c5f0*/  LDGSTS.E [R2+0xcd00], [R22.64], !P2 ;  /* 0x0cd0000016027fae */ /* 0x0003e2000d121848 */
[----:B------:R-:W-:-:S03]  /*c600*/  IMAD.WIDE R26, R14, 0x4, R4 ;  /* 0x000000040e1a7825 */ /* 0x000fc600078e0204 */
[----:B------:R-:W-:Y:S04]  /*c610*/  STL.64 [R1+0x9d0], R22 ;  /* 0x0009d01601007387 */ /* 0x000fe80000100a00 */
[----:B------:R2:W-:Y:S01]  /*c620*/  LDGSTS.E [R2+0xce00], [R20.64], !P2 ;  /* 0x0ce0000014027fae */ /* 0x0005e2000d121848 */
[----:B---3--:R-:W-:-:S03]  /*c630*/  IMAD.WIDE R24, R14, 0x4, R8 ;  /* 0x000000040e187825 */ /* 0x008fc600078e0208 */
[----:B------:R2:W-:Y:S04]  /*c640*/  STL.64 [R1+0x9d8], R20 ;  /* 0x0009d81401007387 */ /* 0x0005e80000100a00 */
[----:B------:R3:W-:Y:S01]  /*c650*/  LDGSTS.E [R2+0xcf00], [R18.64], !P2 ;  /* 0x0cf0000012027fae */ /* 0x0007e2000d121848 */
[----:B------:R-:W-:Y:S01]  /*c660*/  ISETP.GE.U32.AND P2, PT, R12, 0x7fffff81, PT ;  /* 0x7fffff810c00780c */ /* 0x000fe20003f46070 */
[----:B------:R-:W-:Y:S02]  /*c670*/  IMAD.WIDE R12, R14, 0x4, R6 ;  /* 0x000000040e0c7825 */ /* 0x000fe400078e0206 */
[----:B------:R3:W-:Y:S02]  /*c680*/  STL.64 [R1+0x9e0], R18 ;  /* 0x0009e01201007387 */ /* 0x0007e40000100a00 */
[----:B--2---:R-:W-:-:S02]  /*c690*/  IMAD.WIDE R20, R16, 0x4, R4 ;  /* 0x0000000410147825 */ /* 0x004fc400078e0204 */
[----:B------:R2:W-:Y:S02]  /*c6a0*/  STL.64 [R1+0x9a0], R26 ;  /* 0x0009a01a01007387 */ /* 0x0005e40000100a00 */
[----:B-1----:R-:W-:Y:S02]  /*c6b0*/  IMAD.WIDE R22, R14, 0x4, R10 ;  /* 0x000000040e167825 */ /* 0x002fe400078e020a */
[----:B------:R-:W-:Y:S02]  /*c6c0*/  STL.64 [R1+0x9a8], R20 ;  /* 0x0009a81401007387 */ /* 0x000fe40000100a00 */
[C---:B---3--:R-:W-:Y:S02]  /*c6d0*/  IMAD.WIDE R18, R16.reuse, 0x4, R6 ;  /* 0x0000000410127825 */ /* 0x048fe400078e0206 */
[----:B------:R2:W-:Y:S02]  /*c6e0*/  LDGSTS.E [R2+0xdc00], [R26.64], !P6 ;  /* 0x0dc000001a027fae */ /* 0x0005e4000f121848 */
[----:B------:R-:W-:-:S02]  /*c6f0*/  IMAD.WIDE R14, R16, 0x4, R8 ;  /* 0x00000004100e7825 */ /* 0x000fc400078e0208 */
[----:B------:R1:W-:Y:S04]  /*c700*/  STL.64 [R1+0x9e8], R12 ;  /* 0x0009e80c01007387 */ /* 0x0003e80000100a00 */
[----:B------:R1:W-:Y:S04]  /*c710*/  LDGSTS.E [R2+0xdd00], [R12.64], !P6 ;  /* 0x0dd000000c027fae */ /* 0x0003e8000f121848 */
[----:B------:R-:W-:Y:S04]  /*c720*/  STL.64 [R1+0x9f0], R24 ;  /* 0x0009f01801007387 */ /* 0x000fe80000100a00 */
[----:B------:R3:W-:Y:S04]  /*c730*/  LDGSTS.E [R2+0xde00], [R24.64], !P6 ;  /* 0x0de0000018027fae */ /* 0x0007e8000f121848 */
[----:B------:R-:W-:Y:S04]  /*c740*/  STL.64 [R1+0x9f8], R22 ;  /* 0x0009f81601007387 */ /* 0x000fe80000100a00 */
[----:B------:R4:W-:Y:S04]  /*c750*/  LDGSTS.E [R2+0xdf00], [R22.64], !P6 ;  /* 0x0df0000016027fae */ /* 0x0009e8000f121848 */
[----:B--2---:R-:W2:Y:S04]  /*c760*/  LDL.LU.64 R26, [R1+0x1830] ;  /* 0x00183000011a7983 */ /* 0x004ea80000300a00 */
[----:B------:R1:W-:Y:S01]  /*c770*/  LDGSTS.E [R2+0xec00], [R20.64], !P3 ;  /* 0x0ec0000014027fae */ /* 0x0003e2000d921848 */
[----:B------:R-:W-:-:S03]  /*c780*/  IMAD.MOV.U32 R252, RZ, RZ, 0x3f ;  /* 0x0000003ffffc7424 */ /* 0x000fc600078e00ff */
[----:B------:R-:W-:Y:S04]  /*c790*/  STL.64 [R1+0xa00], R18 ;  /* 0x000a001201007387 */ /* 0x000fe80000100a00 */
[----:B------:R1:W-:Y:S04]  /*c7a0*/  LDGSTS.E [R2+0xed00], [R18.64], !P3 ;  /* 0x0ed0000012027fae */ /* 0x0003e8000d921848 */
[----:B------:R3:W-:Y:S04]  /*c7b0*/  STL.64 [R1+0xa08], R14 ;  /* 0x000a080e01007387 */ /* 0x0007e80000100a00 */
[----:B------:R3:W-:Y:S01]  /*c7c0*/  LDGSTS.E [R2+0xee00], [R14.64], !P3 ;  /* 0x0ee000000e027fae */ /* 0x0007e2000d921848 */
[----:B------:R-:W-:Y:S01]  /*c7d0*/  IADD3 R252, R252, c[0x0][0x180], RZ ;  /* 0x00006000fcfc7a10 */ /* 0x000fe20007ffe0ff */
[----:B------:R-:W-:-:S02]  /*c7e0*/  IMAD.WIDE R16, R16, 0x4, R10 ;  /* 0x0000000410107825 */ /* 0x000fc400078e020a */
[----:B-1----:R-:W2:Y:S04]  /*c7f0*/  LDL.64 R12, [R1+0x30] ;  /* 0x00003000010c7983 */ /* 0x002ea80000100a00 */
[----:B---3--:R-:W1:Y:S01]  /*c800*/  S2R R15, SR_TID.X ;  /* 0x00000000000f7919 */ /* 0x008e620000002100 */
[----:B------:R-:W-:Y:S02]  /*c810*/  ISETP.GT.AND P6, PT, R252, 0x3f, PT ;  /* 0x0000003ffc00780c */ /* 0x000fe40003fc4270 */
[----:B------:R-:W-:Y:S01]  /*c820*/  MOV R252, c[0x0][0x188] ;  /* 0x0000620000fc7a02 */ /* 0x000fe20000000f00 */
[----:B------:R3:W-:Y:S04]  /*c830*/  LDGSTS.E [R2+0xef00], [R16.64], !P3 ;  /* 0x0ef0000010027fae */ /* 0x0007e8000d921848 */
[----:B------:R-:W-:Y:S01]  /*c840*/  IMAD R14, R252, 0x3f, RZ ;  /* 0x0000003ffc0e7824 */ /* 0x000fe200078e02ff */
[----:B------:R3:W-:Y:S03]  /*c850*/  STL.64 [R1+0xa10], R16 ;  /* 0x000a101001007387 */ /* 0x0007e60000100a00 */
[C---:B------:R-:W-:Y:S01]  /*c860*/  IMAD.WIDE R20, R14.reuse, 0x4, R4 ;  /* 0x000000040e147825 */ /* 0x040fe200078e0204 */
[----:B------:R-:W2:Y:S03]  /*c870*/  LDL.LU.64 R24, [R1+0x1828] ;  /* 0x0018280001187983 */ /* 0x000ea60000300a00 */
[C---:B------:R-:W-:Y:S01]  /*c880*/  IMAD.WIDE R18, R14.reuse, 0x4, R6 ;  /* 0x000000040e127825 */ /* 0x040fe200078e0206 */
[----:B----4-:R-:W4:Y:S03]  /*c890*/  LDL.LU.64 R22, [R1+0x1820] ;  /* 0x0018200001167983 */ /* 0x010f260000300a00 */
[----:B---3--:R-:W-:Y:S01]  /*c8a0*/  IMAD.WIDE R16, R14, 0x4, R8 ;  /* 0x000000040e107825 */ /* 0x008fe200078e0208 */
[----:B------:R3:W-:Y:S01]  /*c8b0*/  STL.64 [R1+0x9b0], R20 ;  /* 0x0009b01401007387 */ /* 0x0007e20000100a00 */
[----:B-1----:R-:W-:-:S02]  /*c8c0*/  LOP3.LUT R252, R15, 0x3f, RZ, 0xc0, !PT ;  /* 0x0000003f0ffc7812 */ /* 0x002fc400078ec0ff */
[----:B------:R-:W-:Y:S01]  /*c8d0*/  IMAD.WIDE R14, R14, 0x4, R10 ;  /* 0x000000040e0e7825 */ /* 0x000fe200078e020a */
[----:B------:R1:W-:Y:S04]  /*c8e0*/  STL.64 [R1+0xa18], R18 ;  /* 0x000a181201007387 */ /* 0x0003e80000100a00 */
[----:B------:R3:W-:Y:S04]  /*c8f0*/  LDGSTS.E [R2+0xfc00], [R20.64], !P2 ;  /* 0x0fc0000014027fae */ /* 0x0007e8000d121848 */
[----:B------:R1:W-:Y:S04]  /*c900*/  LDGSTS.E [R2+0xfd00], [R18.64], !P2 ;  /* 0x0fd0000012027fae */ /* 0x0003e8000d121848 */
[----:B------:R1:W-:Y:S04]  /*c910*/  LDGSTS.E [R2+0xfe00], [R16.64], !P2 ;  /* 0x0fe0000010027fae */ /* 0x0003e8000d121848 */
[----:B---3--:R-:W3:Y:S04]  /*c920*/  LDL.LU.64 R20, [R1+0x1818] ;  /* 0x0018180001147983 */ /* 0x008ee80000300a00 */
[----:B------:R1:W-:Y:S04]  /*c930*/  STL.64 [R1+0xa20], R16 ;  /* 0x000a201001007387 */ /* 0x0003e80000100a00 */
[----:B-1----:R-:W3:Y:S04]  /*c940*/  LDL.LU.64 R18, [R1+0x1810] ;  /* 0x0018100001127983 */ /* 0x002ee80000300a00 */
[----:B------:R1:W-:Y:S04]  /*c950*/  STL.64 [R1+0xa28], R14 ;  /* 0x000a280e01007387 */ /* 0x0003e80000100a00 */
[----:B------:R-:W3:Y:S04]  /*c960*/  LDL.LU.64 R16, [R1+0x1808] ;  /* 0x0018080001107983 */ /* 0x000ee80000300a00 */
[----:B------:R1:W-:Y:S01]  /*c970*/  LDGSTS.E [R2+0xff00], [R14.64], !P2 ;  /* 0x0ff000000e027fae */ /* 0x0003e2000d121848 */
[----:B------:R-:W-:-:S03]  /*c980*/  IADD3 R0, R3, -0x51, RZ ;  /* 0xffffffaf03007810 */ /* 0x000fc60007ffe0ff */
[----:B------:R-:W0:Y:S04]  /*c990*/  LDGDEPBAR ;  /* 0x00000000000079af */ /* 0x000e280000000000 */
[----:B-1----:R-:W3:Y:S01]  /*c9a0*/  LDL.LU.64 R14, [R1+0x1800] ;  /* 0x00180000010e7983 */ /* 0x002ee20000300a00 */
[----:B------:R-:W-:Y:S02]  /*c9b0*/  ISETP.GE.U32.AND P3, PT, R0, 0x7fffff70, PT ;  /* 0x7fffff700000780c */ /* 0x000fe40003f66070 */
[----:B------:R-:W-:Y:S01]  /*c9c0*/  SEL R0, RZ, 0x4, !P6 ;  /* 0x00000004ff007807 */ /* 0x000fe20007000000 */
[----:B------:R-:W4:Y:S01]  /*c9d0*/  LDL.LU R2, [R1+0x17fc] ;  /* 0x0017fc0001027983 */ /* 0x000f220000300800 */
[----:B------:R-:W-:-:S04]  /*c9e0*/  ISETP.GE.AND P6, PT, R252, c[0x0][0x180], PT ;  /* 0x00006000fc007a0c */ /* 0x000fc80003fc6270 */
[----:B------:R-:W-:-:S04]  /*c9f0*/  SEL R0, R0, RZ, !P6 ;  /* 0x000000ff00007207 */ /* 0x000fc80007000000 */
[----:B------:R-:W-:Y:S01]  /*ca00*/  ISETP.NE.U32.AND P6, PT, R0, RZ, PT ;  /* 0x000000ff0000720c */ /* 0x000fe20003fc5070 */
[----:B------:R-:W-:Y:S01]  /*ca10*/  IMAD.SHL.U32 R252, R252, 0x4, RZ ;  /* 0x00000004fcfc7824 */ /* 0x000fe200078e00ff */
[----:B------:R-:W-:-:S04]  /*ca20*/  IADD3 R3, R3, -0x55, RZ ;  /* 0xffffffab03037810 */ /* 0x000fc80007ffe0ff */
[----:B------:R-:W-:Y:S02]  /*ca30*/  ISETP.GE.U32.AND P2, PT, R3, 0x7fffff6c, PT ;  /* 0x7fffff6c0300780c */ /* 0x000fe40003f46070 */
[----:B------:R-:W4:Y:S05]  /*ca40*/  LDL.LU R3, [R1+0x17f8] ;  /* 0x0017f80001037983 */ /* 0x000f2a0000300800 */
[----:B--2---:R1:W-:Y:S04]  /*ca50*/  LDGSTS.E [R252+0x20000], [R12.64], P6 ;  /* 0x200000000cfc7fae */ /* 0x0043e8000b121848 */
[----:B-1----:R-:W2:Y:S04]  /*ca60*/  LDL.LU.64 R12, [R1+0x17f0] ;  /* 0x0017f000010c7983 */ /* 0x002ea80000300a00 */
[----:B---3--:R1:W-:Y:S04]  /*ca70*/  LDGSTS.E [R252+0x20800], [R14.64], P6 ;  /* 0x208000000efc7fae */ /* 0x0083e8000b121848 */
[----:B------:R1:W-:Y:S04]  /*ca80*/  STL.64 [R1+0x1778], R14 ;  /* 0x0017780e01007387 */ /* 0x0003e80000100a00 */
[----:B------:R3:W-:Y:S04]  /*ca90*/  LDGSTS.E [R252+0x21000], [R30.64], P6 ;  /* 0x210000001efc7fae */ /* 0x0007e8000b121848 */
[----:B------:R3:W-:Y:S04]  /*caa0*/  LDGSTS.E [R252+0x21800], [R46.64], P6 ;  /* 0x218000002efc7fae */ /* 0x0007e8000b121848 */
[----:B-1----:R-:W2:Y:S04]  /*cab0*/  LDL.LU.64 R14, [R1+0x18] ;  /* 0x00001800010e7983 */ /* 0x002ea80000300a00 */
[----:B------:R3:W-:Y:S04]  /*cac0*/  STL.64 [R1+0x1780], R30 ;  /* 0x0017801e01007387 */ /* 0x0007e80000100a00 */
[----:B------:R1:W-:Y:S04]  /*cad0*/  LDGSTS.E [R252+0x22000], [R62.64], P6 ;  /* 0x220000003efc7fae */ /* 0x0003e8000b121848 */
[----:B---3--:R-:W3:Y:S04]  /*cae0*/  LDL.LU.64 R30, [R1+0x20] ;  /* 0x00002000011e7983 */ /* 0x008ee80000300a00 */
[----:B------:R1:W-:Y:S04]  /*caf0*/  STL.64 [R1+0x1788], R46 ;  /* 0x0017882e01007387 */ /* 0x0003e80000100a00 */
[----:B-1----:R-:W2:Y:S04]  /*cb00*/  LDL.LU.64 R46, [R1+0x28] ;  /* 0x00002800012e7983 */ /* 0x002ea80000300a00 */
[----:B------:R1:W-:Y:S04]  /*cb10*/  STL.64 [R1+0x1790], R62 ;  /* 0x0017903e01007387 */ /* 0x0003e80000100a00 */
[----:B-1----:R-:W1:Y:S04]  /*cb20*/  S2R R63, SR_TID.X ;  /* 0x00000000003f7919 */ /* 0x002e680000002100 */
[----:B------:R-:W-:Y:S04]  /*cb30*/  STL.64 [R1+0x1798], R78 ;  /* 0x0017984e01007387 */ /* 0x000fe80000100a00 */
[----:B------:R1:W-:Y:S02]  /*cb40*/  STL.64 [R1+0x17a0], R94 ;  /* 0x0017a05e01007387 */ /* 0x0003e40000100a00 */
[----:B-1----:R-:W-:-:S05]  /*cb50*/  LOP3.LUT R63, R63, 0x3f, RZ, 0xc0, !PT ;  /* 0x0000003f3f3f7812 */ /* 0x002fca00078ec0ff */
[C---:B------:R-:W-:Y:S02]  /*cb60*/  IMAD.SHL.U32 R62, R63.reuse, 0x4, RZ ;  /* 0x000000043f3e7824 */ /* 0x040fe400078e00ff */
[----:B------:R-:W-:-:S03]  /*cb70*/  IMAD.SHL.U32 R63, R63, 0x4, RZ ;  /* 0x000000043f3f7824 */ /* 0x000fc600078e00ff */
[----:B------:R1:W-:Y:S04]  /*cb80*/  LDGSTS.E [R62+0x22800], [R78.64], P6 ;  /* 0x228000004e3e7fae */ /* 0x0003e8000b121848 */
[----:B------:R1:W-:Y:S04]  /*cb90*/  LDGSTS.E [R62+0x23000], [R94.64], P6 ;  /* 0x230000005e3e7fae */ /* 0x0003e8000b121848 */
[----:B------:R2:W-:Y:S04]  /*cba0*/  LDGSTS.E [R62+0x23800], [R110.64], P6 ;  /* 0x238000006e3e7fae */ /* 0x0005e8000b121848 */
[----:B------:R-:W-:Y:S04]  /*cbb0*/  STL.64 [R1+0x17a8], R110 ;  /* 0x0017a86e01007387 */ /* 0x000fe80000100a00 */
[----:B------:R4:W-:Y:S01]  /*cbc0*/  LDGSTS.E [R62+0x24000], [R126.64], P6 ;  /* 0x240000007e3e7fae */ /* 0x0009e2000b121848 */
[----:B-1----:R-:W-:-:S03]  /*cbd0*/  LOP3.LUT R95, R63, 0x10, RZ, 0x3c, !PT ;  /* 0x000000103f5f7812 */ /* 0x002fc600078e3cff */
[----:B------:R4:W-:Y:S04]  /*cbe0*/  STL.64 [R1+0x17b0], R126 ;  /* 0x0017b07e01007387 */ /* 0x0009e80000100a00 */
[----:B------:R1:W-:Y:S04]  /*cbf0*/  LDGSTS.E [R62+0x24800], [R142.64], P6 ;  /* 0x248000008e3e7fae */ /* 0x0003e8000b121848 */
[----:B------:R1:W-:Y:S04]  /*cc00*/  STL.64 [R1+0x17b8], R142 ;  /* 0x0017b88e01007387 */ /* 0x0003e80000100a00 */
[----:B------:R1:W-:Y:S04]  /*cc10*/  LDGSTS.E [R62+0x25000], [R158.64], P6 ;  /* 0x250000009e3e7fae */ /* 0x0003e8000b121848 */
[----:B------:R-:W-:Y:S04]  /*cc20*/  STL.64 [R1+0x17c0], R158 ;  /* 0x0017c09e01007387 */ /* 0x000fe80000100a00 */
[----:B------:R1:W-:Y:S04]  /*cc30*/  LDGSTS.E [R62+0x25800], [R174.64], P6 ;  /* 0x25800000ae3e7fae */ /* 0x0003e8000b121848 */
[----:B------:R-:W-:Y:S04]  /*cc40*/  STL.64 [R1+0x17c8], R174 ;  /* 0x0017c8ae01007387 */ /* 0x000fe80000100a00 */
[----:B------:R1:W-:Y:S04]  /*cc50*/  LDGSTS.E [R62+0x26000], [R190.64], P6 ;  /* 0x26000000be3e7fae */ /* 0x0003e8000b121848 */
[----:B------:R1:W-:Y:S04]  /*cc60*/  STL.64 [R1+0x17d0], R190 ;  /* 0x0017d0be01007387 */ /* 0x0003e80000100a00 */
[----:B------:R1:W-:Y:S04]  /*cc70*/  LDGSTS.E [R62+0x26800], [R206.64], P6 ;  /* 0x26800000ce3e7fae */ /* 0x0003e8000b121848 */
[----:B------:R1:W-:Y:S04]  /*cc80*/  STL.64 [R1+0x17d8], R206 ;  /* 0x0017d8ce01007387 */ /* 0x0003e80000100a00 */
[----:B------:R1:W-:Y:S04]  /*cc90*/  LDGSTS.E [R62+0x27000], [R222.64], P6 ;  /* 0x27000000de3e7fae */ /* 0x0003e8000b121848 */
[----:B------:R-:W-:Y:S04]  /*cca0*/  STL.64 [R1+0x17e0], R222 ;  /* 0x0017e0de01007387 */ /* 0x000fe80000100a00 */
[----:B------:R1:W-:Y:S04]  /*ccb0*/  LDGSTS.E [R62+0x27800], [R238.64], P6 ;  /* 0x27800000ee3e7fae */ /* 0x0003e8000b121848 */
[----:B----4-:R-:W4:Y:S04]  /*ccc0*/  LDL.64 R126, [R1+0x10] ;  /* 0x00001000017e7983 */ /* 0x010f280000100a00 */
[----:B--2---:R2:W-:Y:S04]  /*ccd0*/  LDGSTS.E [R95+0x20100], [R46.64], P6 ;  /* 0x201000002e5f7fae */ /* 0x0045e8000b121848 */
[----:B------:R2:W-:Y:S04]  /*cce0*/  LDGSTS.E [R95+0x20900], [R16.64], P6 ;  /* 0x20900000105f7fae */ /* 0x0005e8000b121848 */
        /* <DEDUP_REMOVED lines=14> */
[----:B--2---:R-:W2:Y:S04]  /*cdd0*/  LDL.64 R94, [R1+0x8] ;  /* 0x00000800015e7983 */ /* 0x004ea80000100a00 */
[----:B------:R-:W1:Y:S02]  /*cde0*/  S2R R78, SR_TID.X ;  /* 0x00000000004e7919 */ /* 0x000e640000002100 */
[----:B-1----:R-:W-:-:S05]  /*cdf0*/  LOP3.LUT R79, R78, 0x3f, RZ, 0xc0, !PT ;  /* 0x0000003f4e4f7812 */ /* 0x002fca00078ec0ff */
[----:B------:R-:W-:-:S05]  /*ce00*/  IMAD.SHL.U32 R63, R79, 0x4, RZ ;  /* 0x000000044f3f7824 */ /* 0x000fca00078e00ff */
[----:B------:R-:W-:Y:S02]  /*ce10*/  LOP3.LUT R110, R63, 0x20, RZ, 0x3c, !PT ;  /* 0x000000203f6e7812 */ /* 0x000fe400078e3cff */
[----:B------:R-:W-:-:S03]  /*ce20*/  LOP3.LUT R78, R78, 0x3f, RZ, 0xc0, !PT ;  /* 0x0000003f4e4e7812 */ /* 0x000fc600078ec0ff */
[----:B---3--:R1:W-:Y:S04]  /*ce30*/  LDGSTS.E [R110+0x20200], [R30.64], P6 ;  /* 0x202000001e6e7fae */ /* 0x0083e8000b121848 */
[----:B------:R1:W-:Y:S04]  /*ce40*/  LDGSTS.E [R110+0x20a00], [R18.64], P6 ;  /* 0x20a00000126e7fae */ /* 0x0003e8000b121848 */
[----:B------:R1:W-:Y:S04]  /*ce50*/  LDGSTS.E [R110+0x21200], [R34.64], P6 ;  /* 0x21200000226e7fae */ /* 0x0003e8000b121848 */
[----:B------:R1:W-:Y:S01]  /*ce60*/  LDGSTS.E [R110+0x21a00], [R50.64], P6 ;  /* 0x21a00000326e7fae */ /* 0x0003e2000b121848 */
[----:B------:R-:W-:-:S03]  /*ce70*/  SHF.L.U32 R78, R78, 0x2, RZ ;  /* 0x000000024e4e7819 */ /* 0x000fc600000006ff */
[----:B------:R1:W-:Y:S04]  /*ce80*/  LDGSTS.E [R110+0x22200], [R66.64], P6 ;  /* 0x22200000426e7fae */ /* 0x0003e8000b121848 */
[----:B------:R1:W-:Y:S04]  /*ce90*/  LDGSTS.E [R110+0x22a00], [R82.64], P6 ;  /* 0x22a00000526e7fae */ /* 0x0003e8000b121848 */
[----:B------:R1:W-:Y:S04]  /*cea0*/  LDGSTS.E [R110+0x23200], [R98.64], P6 ;  /* 0x23200000626e7fae */ /* 0x0003e8000b121848 */
[----:B------:R1:W-:Y:S01]  /*ceb0*/  LDGSTS.E [R110+0x23a00], [R114.64], P6 ;  /* 0x23a00000726e7fae */ /* 0x0003e2000b121848 */
[----:B------:R-:W-:-:S03]  /*cec0*/  LOP3.LUT R78, R78, 0x30, RZ, 0x3c, !PT ;  /* 0x000000304e4e7812 */ /* 0x000fc600078e3cff */
        /* <DEDUP_REMOVED lines=25> */
[----:B----4-:R4:W-:Y:S04]  /*d060*/  LDGSTS.E [R111+0x20400], [R126.64], P6 ;  /* 0x204000007e6f7fae */ /* 0x0109e8000b121848 */
[----:B------:R1:W-:Y:S04]  /*d070*/  LDGSTS.E [R111+0x20c00], [R22.64], P6 ;  /* 0x20c00000166f7fae */ /* 0x0003e8000b121848 */
[----:B------:R1:W-:Y:S01]  /*d080*/  LDGSTS.E [R111+0x21400], [R38.64], P6 ;  /* 0x21400000266f7fae */ /* 0x0003e2000b121848 */
[----:B------:R-:W-:-:S03]  /*d090*/  IMAD.SHL.U32 R79, R79, 0x4, RZ ;  /* 0x000000044f4f7824 */ /* 0x000fc600078e00ff */
[----:B------:R1:W-:Y:S04]  /*d0a0*/  LDGSTS.E [R111+0x21c00], [R54.64], P6 ;  /* 0x21c00000366f7fae */ /* 0x0003e8000b121848 */
[----:B------:R1:W-:Y:S04]  /*d0b0*/  LDGSTS.E [R111+0x22400], [R70.64], P6 ;  /* 0x22400000466f7fae */ /* 0x0003e8000b121848 */
[----:B------:R1:W-:Y:S04]  /*d0c0*/  LDGSTS.E [R111+0x22c00], [R86.64], P6 ;  /* 0x22c00000566f7fae */ /* 0x0003e8000b121848 */
[----:B------:R1:W-:Y:S04]  /*d0d0*/  LDGSTS.E [R111+0x23400], [R102.64], P6 ;  /* 0x23400000666f7fae */ /* 0x0003e8000b121848 */
[----:B------:R1:W-:Y:S01]  /*d0e0*/  LDGSTS.E [R111+0x23c00], [R118.64], P6 ;  /* 0x23c00000766f7fae */ /* 0x0003e2000b121848 */
[----:B---3--:R-:W-:-:S03]  /*d0f0*/  LOP3.LUT R78, R79, 0x50, RZ, 0x3c, !PT ;  /* 0x000000504f4e7812 */ /* 0x008fc600078e3cff */
        /* <DEDUP_REMOVED lines=28> */
[----:B-1----:R-:W3:Y:S04]  /*d2c0*/  LDL.LU.64 R2, [R1+0x17e8] ;  /* 0x0017e80001027983 */ /* 0x002ee80000300a00 */
        /* <DEDUP_REMOVED lines=13> */
[----:B------:R-:W-:-:S02]  /*d3a0*/  LOP3.LUT R0, R252, 0x10, RZ, 0x3c, !PT ;  /* 0x00000010fc007812 */ /* 0x000fc400078e3cff */
[C---:B------:R-:W-:Y:S01]  /*d3b0*/  LOP3.LUT R0, R252.reuse, 0x30, RZ, 0x3c, !PT ;  /* 0x00000030fc007812 */ /* 0x040fe200078e3cff */
[----:B------:R-:W3:Y:S01]  /*d3c0*/  LDL.LU.64 R142, [R1+0x5d0] ;  /* 0x0005d000018e7983 */ /* 0x000ee20000300a00 */
[C---:B------:R-:W-:Y:S02]  /*d3d0*/  LOP3.LUT R0, R252.reuse, 0x50, RZ, 0x3c, !PT ;  /* 0x00000050fc007812 */ /* 0x040fe400078e3cff */
[----:B--2---:R-:W-:Y:S01]  /*d3e0*/  LOP3.LUT R79, R63, 0x70, RZ, 0x3c, !PT ;  /* 0x000000703f4f7812 */ /* 0x004fe200078e3cff */
[----:B------:R-:W2:Y:S01]  /*d3f0*/  LDL.LU.64 R190, [R1+0x5c8] ;  /* 0x0005c80001be7983 */ /* 0x000ea20000300a00 */
[----:B------:R-:W-:-:S03]  /*d400*/  LOP3.LUT R0, R252, 0x70, RZ, 0x3c, !PT ;  /* 0x00000070fc007812 */ /* 0x000fc600078e3cff */
[----:B------:R1:W-:Y:S01]  /*d410*/  LDGSTS.E [R79+0x20700], [R12.64], P6 ;  /* 0x207000000c4f7fae */ /* 0x0003e2000b121848 */
[----:B------:R-:W-:-:S03]  /*d420*/  IMAD.MOV.U32 R252, RZ, RZ, c[0x0][0x188] ;  /* 0x00006200fffc7624 */ /* 0x000fc600078e00ff */
[----:B------:R1:W-:Y:S04]  /*d430*/  LDGSTS.E [R79+0x20f00], [R28.64], P6 ;  /* 0x20f000001c4f7fae */ /* 0x0003e8000b121848 */
[----:B------:R1:W-:Y:S04]  /*d440*/  LDGSTS.E [R79+0x21700], [R44.64], P6 ;  /* 0x217000002c4f7fae */ /* 0x0003e8000b121848 */
[----:B------:R1:W-:Y:S04]  /*d450*/  LDGSTS.E [R79+0x21f00], [R60.64], P6 ;  /* 0x21f000003c4f7fae */ /* 0x0003e8000b121848 */
[----:B------:R1:W-:Y:S01]  /*d460*/  LDGSTS.E [R79+0x22700], [R76.64], P6 ;  /* 0x227000004c4f7fae */ /* 0x0003e2000b121848 */
[----:B------:R-:W-:-:S03]  /*d470*/  SHF.L.U32 R252, R252, 0x6, RZ ;  /* 0x00000006fcfc7819 */ /* 0x000fc600000006ff */
[----:B------:R1:W-:Y:S04]  /*d480*/  LDGSTS.E [R79+0x22f00], [R92.64], P6 ;  /* 0x22f000005c4f7fae */ /* 0x0003e8000b121848 */
[----:B------:R1:W-:Y:S04]  /*d490*/  LDGSTS.E [R79+0x23700], [R108.64], P6 ;  /* 0x237000006c4f7fae */ /* 0x0003e8000b121848 */
[----:B------:R1:W-:Y:S04]  /*d4a0*/  LDGSTS.E [R79+0x23f00], [R124.64], P6 ;  /* 0x23f000007c4f7fae */ /* 0x0003e8000b121848 */
[----:B------:R1:W-:Y:S04]  /*d4b0*/  LDGSTS.E [R79+0x24700], [R140.64], P6 ;  /* 0x247000008c4f7fae */ /* 0x0003e8000b121848 */
[----:B------:R1:W-:Y:S01]  /*d4c0*/  LDGSTS.E [R79+0x24f00], [R156.64], P6 ;  /* 0x24f000009c4f7fae */ /* 0x0003e2000b121848 */
[----:B------:R-:W-:-:S03]  /*d4d0*/  IMAD.WIDE R4, R252, 0x4, R4 ;  /* 0x00000004fc047825 */ /* 0x000fc600078e0204 */
[----:B------:R1:W-:Y:S01]  /*d4e0*/  LDGSTS.E [R79+0x25700], [R172.64], P6 ;  /* 0x25700000ac4f7fae */ /* 0x0003e2000b121848 */
[----:B------:R-:W-:-:S03]  /*d4f0*/  IMAD.WIDE R6, R252, 0x4, R6 ;  /* 0x00000004fc067825 */ /* 0x000fc600078e0206 */
[----:B------:R1:W-:Y:S04]  /*d500*/  LDGSTS.E [R79+0x25f00], [R188.64], P6 ;  /* 0x25f00000bc4f7fae */ /* 0x0003e8000b121848 */
[----:B------:R1:W-:Y:S01]  /*d510*/  LDGSTS.E [R79+0x26700], [R204.64], P6 ;  /* 0x26700000cc4f7fae */ /* 0x0003e2000b121848 */
[----:B------:R-:W-:-:S03]  /*d520*/  IMAD.WIDE R206, R252, 0x4, R8 ;  /* 0x00000004fcce7825 */ /* 0x000fc600078e0208 */
[----:B------:R-:W2:Y:S04]  /*d530*/  LDL.LU.64 R174, [R1+0x5c0] ;  /* 0x0005c00001ae7983 */ /* 0x000ea80000300a00 */
[----:B------:R1:W-:Y:S04]  /*d540*/  LDGSTS.E [R79+0x26f00], [R220.64], P6 ;  /* 0x26f00000dc4f7fae */ /* 0x0003e8000b121848 */
[----:B------:R1:W-:Y:S04]  /*d550*/  LDGSTS.E [R79+0x27700], [R236.64], P6 ;  /* 0x27700000ec4f7fae */ /* 0x0003e8000b121848 */
[----:B------:R-:W2:Y:S04]  /*d560*/  LDL.LU.64 R94, [R1+0x570] ;  /* 0x00057000015e7983 */ /* 0x000ea80000300a00 */
[----:B----4-:R-:W4:Y:S01]  /*d570*/  LDL.LU.64 R126, [R1+0x568] ;  /* 0x00056800017e7983 */ /* 0x010f220000300a00 */
[----:B------:R-:W-:-:S03]  /*d580*/  IMAD.WIDE R158, R252, 0x4, R10 ;  /* 0x00000004fc9e7825 */ /* 0x000fc600078e020a */
[----:B---3--:R1:W-:Y:S04]  /*d590*/  LDGSTS.E [R79+0x27f00], [R2.64], P6 ;  /* 0x27f00000024f7fae */ /* 0x0083e8000b121848 */
[----:B------:R-:W0:Y:S04]  /*d5a0*/  LDGDEPBAR ;  /* 0x00000000000079af */ /* 0x000e280000000000 */
[----:B------:R-:W-:Y:S06]  /*d5b0*/  BAR.SYNC.DEFER_BLOCKING 0x0 ;  /* 0x0000000000007b1d */ /* 0x000fec0000010000 */
[----:B-1----:R-:W3:Y:S04]  /*d5c0*/  LDL.LU.64 R78, [R1+0x560] ;  /* 0x00056000014e7983 */ /* 0x002ee80000300a00 */
[----:B------:R-:W3:Y:S04]  /*d5d0*/  LDL.LU.64 R8, [R1+0x558] ;  /* 0x0005580001087983 */ /* 0x000ee80000300a00 */
[----:B------:R-:W-:Y:S04]  /*d5e0*/  STL.64 [R1+0xa30], R4 ;  /* 0x000a300401007387 */ /* 0x000fe80000100a00 */
[----:B------:R-:W-:Y:S04]  /*d5f0*/  STL.64 [R1+0xa38], R6 ;  /* 0x000a380601007387 */ /* 0x000fe80000100a00 */
[----:B------:R-:W3:Y:S04]  /*d600*/  LDL.LU.64 R10, [R1+0x5b8] ;  /* 0x0005b800010a7983 */ /* 0x000ee80000300a00 */
[----:B------:R-:W-:Y:S01]  /*d610*/  @!PT LDS RZ, [RZ] ;  /* 0x00000000fffff984 */ /* 0x000fe20000000800 */
[----:B------:R-:W-:Y:S01]  /*d620*/  @!PT LDS RZ, [RZ] ;  /* 0x00000000fffff984 */ /* 0x000fe20000000800 */
[----:B------:R-:W-:Y:S01]  /*d630*/  @!PT LDS RZ, [RZ] ;  /* 0x00000000fffff984 */ /* 0x000fe20000000800 */
[----:B------:R1:W-:Y:S04]  /*d640*/  LDGSTS.E [R62+0x10000], [R4.64], !P1 ;  /* 0x10000000043e7fae */ /* 0x0003e8000c921848 */
[----:B------:R1:W-:Y:S04]  /*d650*/  LDGSTS.E [R62+0x10100], [R6.64], !P1 ;  /* 0x10100000063e7fae */ /* 0x0003e8000c921848 */
[----:B------:R1:W-:Y:S04]  /*d660*/  STL.64 [R1+0xa40], R206 ;  /* 0x000a40ce01007387 */ /* 0x0003e80000100a00 */
[----:B------:R1:W-:Y:S04]  /*d670*/  LDGSTS.E [R62+0x10200], [R206.64], !P1 ;  /* 0x10200000ce3e7fae */ /* 0x0003e8000c921848 */
[----:B------:R2:W-:Y:S04]  /*d680*/  STL.64 [R1+0xa48], R158 ;  /* 0x000a489e01007387 */ /* 0x0005e80000100a00 */
[----:B------:R2:W-:Y:S01]  /*d690*/  LDGSTS.E [R62+0x10300], [R158.64], !P1 ;  /* 0x103000009e3e7fae */ /* 0x0005e2000c921848 */
[----:B-1----:R-:W-:-:S03]  /*d6a0*/  IMAD.WIDE R206, R252, 0x4, R142 ;  /* 0x00000004fcce7825 */ /* 0x002fc600078e028e */
[----:B------:R-:W4:Y:S04]  /*d6b0*/  LDL.LU.64 R222, [R1+0x510] ;  /* 0x0005100001de7983 */ /* 0x000f280000300a00 */
[----:B------:R1:W-:Y:S01]  /*d6c0*/  LDGSTS.E [R62+0x11000], [R206.64], !P4 ;  /* 0x11000000ce3e7fae */ /* 0x0003e2000e121848 */
[----:B--2---:R-:W-:-:S03]  /*d6d0*/  IMAD.WIDE R190, R252, 0x4, R190 ;  /* 0x00000004fcbe7825 */ /* 0x004fc600078e02be */
[----:B------:R-:W2:Y:S04]  /*d6e0*/  LDL.LU.64 R158, [R1+0x508] ;  /* 0x00050800019e7983 */ /* 0x000ea80000300a00 */
[----:B------:R-:W2:Y:S04]  /*d6f0*/  LDL.LU.64 R142, [R1+0x500] ;  /* 0x00050000018e7983 */ /* 0x000ea80000300a00 */
[----:B------:R-:W-:Y:S04]  /*d700*/  STL.64 [R1+0x8e0], R206 ;  /* 0x0008e0ce01007387 */ /* 0x000fe80000100a00 */
[----:B------:R-:W2:Y:S04]  /*d710*/  LDL.LU.64 R6, [R1+0x4f8] ;  /* 0x0004f80001067983 */ /* 0x000ea80000300a00 */
[----:B------:R1:W-:Y:S04]  /*d720*/  STL.64 [R1+0x5c8], R190 ;  /* 0x0005c8be01007387 */ /* 0x0003e80000100a00 */
[----:B------:R1:W-:Y:S01]  /*d730*/  LDGSTS.E [R62+0x11100], [R190.64], !P4 ;  /* 0x11100000be3e7fae */ /* 0x0003e2000e121848 */
[----:B------:R-:W-:-:S05]  /*d740*/  IMAD.WIDE R174, R252, 0x4, R174 ;  /* 0x00000004fcae7825 */ /* 0x000fca00078e02ae */
[----:B------:R3:W-:Y:S04]  /*d750*/  STL.64 [R1+0x5c0], R174 ;  /* 0x0005c0ae01007387 */ /* 0x0007e80000100a00 */
[----:B------:R3:W-:Y:S01]  /*d760*/  LDGSTS.E [R62+0x11200], [R174.64], !P4 ;  /* 0x11200000ae3e7fae */ /* 0x0007e2000e121848 */
[----:B-1----:R-:W-:-:S04]  /*d770*/  IMAD.WIDE R190, R252, 0x4, R94 ;  /* 0x00000004fcbe7825 */ /* 0x002fc800078e025e */
[----:B---3--:R-:W-:-:S05]  /*d780*/  IMAD.WIDE R10, R252, 0x4, R10 ;  /* 0x00000004fc0a7825 */ /* 0x008fca00078e020a */
[----:B------:R1:W-:Y:S04]  /*d790*/  STL.64 [R1+0x5b8], R10 ;  /* 0x0005b80a01007387 */ /* 0x0003e80000100a00 */
[----:B------:R-:W3:Y:S04]  /*d7a0*/  LDL.LU.64 R206, [R1+0x4b0] ;  /* 0x0004b00001ce7983 */ /* 0x000ee80000300a00 */
[----:B------:R-:W3:Y:S04]  /*d7b0*/  LDL.LU.64 R174, [R1+0x4a8] ;  /* 0x0004a80001ae7983 */ /* 0x000ee80000300a00 */
[----:B------:R1:W-:Y:S04]  /*d7c0*/  LDGSTS.E [R62+0x11300], [R10.64], !P4 ;  /* 0x113000000a3e7fae */ /* 0x0003e8000e121848 */
[----:B------:R-:W3:Y:S01]  /*d7d0*/  LDL.LU.64 R94, [R1+0x4a0] ;  /* 0x0004a000015e7983 */ /* 0x000ee20000300a00 */
[----:B----4-:R-:W-:-:S03]  /*d7e0*/  IMAD.WIDE R126, R252, 0x4, R126 ;  /* 0x00000004fc7e7825 */ /* 0x010fc600078e027e */
[----:B------:R4:W-:Y:S04]  /*d7f0*/  LDGSTS.E [R62+0x12000], [R190.64], !P0 ;  /* 0x12000000be3e7fae */ /* 0x0009e8000c121848 */
[----:B-1----:R-:W3:Y:S01]  /*d800*/  LDL.LU.64 R10, [R1+0x498] ;  /* 0x00049800010a7983 */ /* 0x002ee20000300a00 */
[----:B------:R-:W-:-:S04]  /*d810*/  IMAD.WIDE R78, R252, 0x4, R78 ;  /* 0x00000004fc4e7825 */ /* 0x000fc800078e024e */
[C---:B------:R-:W-:Y:S01]  /*d820*/  IMAD.WIDE R8, R252.reuse, 0x4, R8 ;  /* 0x00000004fc087825 */ /* 0x040fe200078e0208 */
[----:B------:R4:W-:Y:S04]  /*d830*/  STL.64 [R1+0x570], R190 ;  /* 0x000570be01007387 */ /* 0x0009e80000100a00 */
[----:B------:R-:W-:Y:S04]  /*d840*/  STL.64 [R1+0x8e8], R126 ;  /* 0x0008e87e01007387 */ /* 0x000fe80000100a00 */
[----:B------:R1:W-:Y:S04]  /*d850*/  STL.64 [R1+0x8f0], R78 ;  /* 0x0008f04e01007387 */ /* 0x0003e80000100a00 */
[----:B------:R1:W-:Y:S04]  /*d860*/  STL.64 [R1+0x558], R8 ;  /* 0x0005580801007387 */ /* 0x0003e80000100a00 */
[----:B----4-:R-:W4:Y:S04]  /*d870*/  LDL.LU.64 R190, [R1+0x450] ;  /* 0x0004500001be7983 */ /* 0x010f280000300a00 */
[----:B------:R1:W-:Y:S04]  /*d880*/  LDGSTS.E [R62+0x12100], [R126.64], !P0 ;  /* 0x121000007e3e7fae */ /* 0x0003e8000c121848 */
[----:B------:R1:W-:Y:S01]  /*d890*/  LDGSTS.E [R62+0x12200], [R78.64], !P0 ;  /* 0x122000004e3e7fae */ /* 0x0003e2000c121848 */
[----:B------:R-:W-:-:S03]  /*d8a0*/  IMAD.WIDE R222, R252, 0x4, R222 ;  /* 0x00000004fcde7825 */ /* 0x000fc600078e02de */
[----:B------:R1:W-:Y:S01]  /*d8b0*/  LDGSTS.E [R62+0x12300], [R8.64], !P0 ;  /* 0x12300000083e7fae */ /* 0x0003e2000c121848 */
[----:B--2---:R-:W-:-:S03]  /*d8c0*/  IMAD.WIDE R158, R252, 0x4, R158 ;  /* 0x00000004fc9e7825 */ /* 0x004fc600078e029e */
[----:B------:R2:W-:Y:S04]  /*d8d0*/  LDGSTS.E [R62+0x13000], [R222.64], !P5 ;  /* 0x13000000de3e7fae */ /* 0x0005e8000e921848 */
[----:B-1----:R-:W4:Y:S04]  /*d8e0*/  LDL.LU.64 R78, [R1+0x448] ;  /* 0x00044800014e7983 */ /* 0x002f280000300a00 */
[----:B------:R-:W4:Y:S01]  /*d8f0*/  LDL.LU.64 R126, [R1+0x440] ;  /* 0x00044000017e7983 */ /* 0x000f220000300a00 */
[----:B------:R-:W-:-:S03]  /*d900*/  IMAD.WIDE R142, R252, 0x4, R142 ;  /* 0x00000004fc8e7825 */ /* 0x000fc600078e028e */
[----:B------:R-:W4:Y:S01]  /*d910*/  LDL.LU.64 R8, [R1+0x438] ;  /* 0x0004380001087983 */ /* 0x000f220000300a00 */
[----:B------:R-:W-:-:S03]  /*d920*/  IMAD.WIDE R6, R252, 0x4, R6 ;  /* 0x00000004fc067825 */ /* 0x000fc600078e0206 */
[----:B------:R2:W-:Y:S04]  /*d930*/  STL.64 [R1+0x510], R222 ;  /* 0x000510de01007387 */ /* 0x0005e80000100a00 */
[----:B------:R1:W-:Y:S04]  /*d940*/  STL.64 [R1+0x8f8], R158 ;  /* 0x0008f89e01007387 */ /* 0x0003e80000100a00 */
[----:B------:R1:W-:Y:S04]  /*d950*/  STL.64 [R1+0x900], R142 ;  /* 0x0009008e01007387 */ /* 0x0003e80000100a00 */
[----:B------:R1:W-:Y:S04]  /*d960*/  STL.64 [R1+0x4f8], R6 ;  /* 0x0004f80601007387 */ /* 0x0003e80000100a00 */
[----:B------:R1:W-:Y:S04]  /*d970*/  LDGSTS.E [R62+0x13100], [R158.64], !P5 ;  /* 0x131000009e3e7fae */ /* 0x0003e8000e921848 */
[----:B--2---:R-:W4:Y:S04]  /*d980*/  LDL.LU.64 R222, [R1+0x3f0] ;  /* 0x0003f00001de7983 */ /* 0x004f280000300a00 */
[----:B------:R1:W-:Y:S04]  /*d990*/  LDGSTS.E [R62+0x13200], [R142.64], !P5 ;  /* 0x132000008e3e7fae */ /* 0x0003e8000e921848 */
[----:B-1----:R-:W4:Y:S04]  /*d9a0*/  LDL.LU.64 R158, [R1+0x3e8] ;  /* 0x0003e800019e7983 */ /* 0x002f280000300a00 */
[----:B------:R1:W-:Y:S04]  /*d9b0*/  LDGSTS.E [R62+0x13300], [R6.64], !P5 ;  /* 0x13300000063e7fae */ /* 0x0003e8000e921848 */
[----:B------:R-:W4:Y:S04]  /*d9c0*/  LDL.LU.64 R142, [R1+0x3e0] ;  /* 0x0003e000018e7983 */ /* 0x000f280000300a00 */
[----:B-1----:R-:W4:Y:S01]  /*d9d0*/  LDL.LU.64 R6, [R1+0x3d8] ;  /* 0x0003d80001067983 */ /* 0x002f220000300a00 */
[----:B---3--:R-:W-:-:S04]  /*d9e0*/  IMAD.WIDE R206, R252, 0x4, R206 ;  /* 0x00000004fcce7825 */ /* 0x008fc800078e02ce */
[C---:B------:R-:W-:Y:S01]  /*d9f0*/  IMAD.WIDE R174, R252.reuse, 0x4, R174 ;  /* 0x00000004fcae7825 */ /* 0x040fe200078e02ae */
[----:B------:R-:W-:Y:S03]  /*da00*/  STL.64 [R1+0x908], R206 ;  /* 0x000908ce01007387 */ /* 0x000fe60000100a00 */
[C---:B------:R-:W-:Y:S01]  /*da10*/  IMAD.WIDE R94, R252.reuse, 0x4, R94 ;  /* 0x00000004fc5e7825 */ /* 0x040fe200078e025e */
[----:B------:R1:W-:Y:S04]  /*da20*/  STL.64 [R1+0x910], R174 ;  /* 0x000910ae01007387 */ /* 0x0003e80000100a00 */
[----:B------:R4:W-:Y:S01]  /*da30*/  LDGSTS.E [R62+0x14000], [R206.64], !P3 ;  /* 0x14000000ce3e7fae */ /* 0x0009e2000d921848 */
[----:B------:R-:W-:-:S03]  /*da40*/  IMAD.WIDE R10, R252, 0x4, R10 ;  /* 0x00000004fc0a7825 */ /* 0x000fc600078e020a */
[----:B------:R3:W-:Y:S04]  /*da50*/  STL.64 [R1+0x920], R94 ;  /* 0x0009205e01007387 */ /* 0x0007e80000100a00 */
[----:B------:R1:W-:Y:S04]  /*da60*/  LDGSTS.E [R62+0x14100], [R174.64], !P3 ;  /* 0x14100000ae3e7fae */ /* 0x0003e8000d921848 */
[----:B------:R3:W-:Y:S04]  /*da70*/  STL.64 [R1+0x928], R10 ;  /* 0x0009280a01007387 */ /* 0x0007e80000100a00 */
[----:B------:R3:W-:Y:S04]  /*da80*/  LDGSTS.E [R62+0x14200], [R94.64], !P3 ;  /* 0x142000005e3e7fae */ /* 0x0007e8000d921848 */
[----:B-1----:R-:W2:Y:S01]  /*da90*/  LDL.LU.64 R174, [R1+0x390] ;  /* 0x0003900001ae7983 */ /* 0x002ea20000300a00 */
[----:B------:R-:W-:-:S03]  /*daa0*/  IMAD.MOV.U32 R0, RZ, RZ, c[0x0][0x180] ;  /* 0x00006000ff007624 */ /* 0x000fc600078e00ff */
[----:B------:R1:W-:Y:S04]  /*dab0*/  LDGSTS.E [R62+0x14300], [R10.64], !P3 ;  /* 0x143000000a3e7fae */ /* 0x0003e8000d921848 */
[----:B---3--:R-:W3:Y:S01]  /*dac0*/  LDL.LU.64 R94, [R1+0x388] ;  /* 0x00038800015e7983 */ /* 0x008ee20000300a00 */
[----:B----4-:R-:W-:Y:S01]  /*dad0*/  IMAD.WIDE R206, R252, 0x4, R190 ;  /* 0x00000004fcce7825 */ /* 0x010fe200078e02be */
[----:B------:R-:W-:-:S03]  /*dae0*/  IADD3 R0, R0, -0x59, RZ ;  /* 0xffffffa700007810 */ /* 0x000fc60007ffe0ff */
[C---:B------:R-:W-:Y:S01]  /*daf0*/  IMAD.WIDE R190, R252.reuse, 0x4, R78 ;  /* 0x00000004fcbe7825 */ /* 0x040fe200078e024e */
[----:B------:R4:W-:Y:S04]  /*db00*/  LDGSTS.E [R62+0x15000], [R206.64], !P2 ;  /* 0x15000000ce3e7fae */ /* 0x0009e8000d121848 */
[----:B------:R-:W3:Y:S04]  /*db10*/  LDL.LU.64 R78, [R1+0x380] ;  /* 0x00038000014e7983 */ /* 0x000ee80000300a00 */
[----:B------:R4:W-:Y:S04]  /*db20*/  STL.64 [R1+0xad8], R206 ;  /* 0x000ad8ce01007387 */ /* 0x0009e80000100a00 */
[----:B-1----:R-:W3:Y:S01]  /*db30*/  LDL.LU.64 R10, [R1+0x378] ;  /* 0x00037800010a7983 */ /* 0x002ee20000300a00 */
[----:B------:R-:W-:-:S04]  /*db40*/  IMAD.WIDE R126, R252, 0x4, R126 ;  /* 0x00000004fc7e7825 */ /* 0x000fc800078e027e */
[----:B------:R-:W-:Y:S01]  /*db50*/  IMAD.WIDE R8, R252, 0x4, R8 ;  /* 0x00000004fc087825 */ /* 0x000fe200078e0208 */
[----:B------:R-:W-:Y:S01]  /*db60*/  STL.64 [R1+0xae0], R190 ;  /* 0x000ae0be01007387 */ /* 0x000fe20000100a00 */
[----:B------:R-:W-:-:S03]  /*db70*/  ISETP.GE.U32.AND P6, PT, R0, 0x7fffff68, PT ;  /* 0x7fffff680000780c */ /* 0x000fc60003fc6070 */
[----:B------:R1:W-:Y:S04]  /*db80*/  STL.64 [R1+0xae8], R126 ;  /* 0x000ae87e01007387 */ /* 0x0003e80000100a00 */
[----:B------:R1:W-:Y:S04]  /*db90*/  STL.64 [R1+0xaf0], R8 ;  /* 0x000af00801007387 */ /* 0x0003e80000100a00 */
[----:B----4-:R-:W4:Y:S01]  /*dba0*/  LDL.LU.64 R206, [R1+0x330] ;  /* 0x0003300001ce7983 */ /* 0x010f220000300a00 */
[----:B------:R-:W-:-:S03]  /*dbb0*/  IMAD.WIDE R222, R252, 0x4, R222 ;  /* 0x00000004fcde7825 */ /* 0x000fc600078e02de */
[----:B------:R1:W-:Y:S04]  /*dbc0*/  LDGSTS.E [R62+0x15100], [R190.64], !P2 ;  /* 0x15100000be3e7fae */ /* 0x0003e8000d121848 */
[----:B------:R1:W-:Y:S01]  /*dbd0*/  LDGSTS.E [R62+0x15200], [R126.64], !P2 ;  /* 0x152000007e3e7fae */ /* 0x0003e2000d121848 */
[----:B------:R-:W-:-:S03]  /*dbe0*/  IMAD.WIDE R158, R252, 0x4, R158 ;  /* 0x00000004fc9e7825 */ /* 0x000fc600078e029e */
[----:B------:R1:W-:Y:S04]  /*dbf0*/  LDGSTS.E [R62+0x15300], [R8.64], !P2 ;  /* 0x15300000083e7fae */ /* 0x0003e8000d121848 */
[----:B------:R2:W-:Y:S01]  /*dc00*/  LDGSTS.E [R62+0x16000], [R222.64], !P6 ;  /* 0x16000000de3e7fae */ /* 0x0005e2000f121848 */
[----:B------:R-:W-:-:S03]  /*dc10*/  IMAD.WIDE R142, R252, 0x4, R142 ;  /* 0x00000004fc8e7825 */ /* 0x000fc600078e028e */
[----:B-1----:R-:W4:Y:S04]  /*dc20*/  LDL.LU.64 R126, [R1+0x328] ;  /* 0x00032800017e7983 */ /* 0x002f280000300a00 */
[----:B------:R-:W4:Y:S01]  /*dc30*/  LDL.LU.64 R190, [R1+0x320] ;  /* 0x0003200001be7983 */ /* 0x000f220000300a00 */
[----:B------:R-:W-:-:S03]  /*dc40*/  IMAD.WIDE R6, R252, 0x4, R6 ;  /* 0x00000004fc067825 */ /* 0x000fc600078e0206 */
[----:B------:R-:W4:Y:S04]  /*dc50*/  LDL.LU.64 R8, [R1+0x318] ;  /* 0x0003180001087983 */ /* 0x000f280000300a00 */
[----:B------:R-:W-:Y:S04]  /*dc60*/  STL.64 [R1+0xb58], R222 ;  /* 0x000b58de01007387 */ /* 0x000fe80000100a00 */
[----:B------:R1:W-:Y:S04]  /*dc70*/  STL.64 [R1+0xb60], R158 ;  /* 0x000b609e01007387 */ /* 0x0003e80000100a00 */
[----:B------:R1:W-:Y:S04]  /*dc80*/  STL.64 [R1+0xb68], R142 ;  /* 0x000b688e01007387 */ /* 0x0003e80000100a00 */
[----:B------:R1:W-:Y:S04]  /*dc90*/  LDGSTS.E [R62+0x16100], [R158.64], !P6 ;  /* 0x161000009e3e7fae */ /* 0x0003e8000f121848 */
[----:B------:R2:W-:Y:S04]  /*dca0*/  STL.64 [R1+0xb70], R6 ;  /* 0x000b700601007387 */ /* 0x0005e80000100a00 */
[----:B------:R1:W-:Y:S04]  /*dcb0*/  LDGSTS.E [R62+0x16200], [R142.64], !P6 ;  /* 0x162000008e3e7fae */ /* 0x0003e8000f121848 */
[----:B-1----:R-:W4:Y:S04]  /*dcc0*/  LDL.LU.64 R158, [R1+0x2d0] ;  /* 0x0002d000019e7983 */ /* 0x002f280000300a00 */
[----:B------:R1:W-:Y:S04]  /*dcd0*/  LDGSTS.E [R62+0x16300], [R6.64], !P6 ;  /* 0x16300000063e7fae */ /* 0x0003e8000f121848 */
[----:B------:R-:W4:Y:S01]  /*dce0*/  LDL.LU.64 R142, [R1+0x2c8] ;  /* 0x0002c800018e7983 */ /* 0x000f220000300a00 */
[----:B--2---:R-:W-:-:S04]  /*dcf0*/  IMAD.WIDE R222, R252, 0x4, R174 ;  /* 0x00000004fcde7825 */ /* 0x004fc800078e02ae */
[----:B---3--:R-:W-:Y:S02]  /*dd00*/  IMAD.WIDE R174, R252, 0x4, R94 ;  /* 0x00000004fcae7825 */ /* 0x008fe400078e025e */
[----:B------:R-:W2:Y:S04]  /*dd10*/  LDL.LU.64 R94, [R1+0x2c0] ;  /* 0x0002c000015e7983 */ /* 0x000ea80000300a00 */
[----:B-1----:R-:W3:Y:S01]  /*dd20*/  LDL.LU.64 R6, [R1+0x2b8] ;  /* 0x0002b80001067983 */ /* 0x002ee20000300a00 */
[----:B------:R-:W-:-:S05]  /*dd30*/  IMAD.MOV.U32 R63, RZ, RZ, c[0x0][0x180] ;  /* 0x00006000ff3f7624 */ /* 0x000fca00078e00ff */
[----:B------:R-:W-:-:S04]  /*dd40*/  IADD3 R0, R63, -0x5d, RZ ;  /* 0xffffffa33f007810 */ /* 0x000fc80007ffe0ff */
[----:B------:R-:W-:Y:S01]  /*dd50*/  ISETP.GE.U32.AND P1, PT, R0, 0x7fffff64, PT ;  /* 0x7fffff640000780c */ /* 0x000fe20003f26070 */
[----:B------:R-:W-:Y:S01]  /*dd60*/  IMAD.MOV.U32 R5, RZ, RZ, c[0x0][0x180] ;  /* 0x00006000ff057624 */ /* 0x000fe200078e00ff */
[----:B------:R-:W-:Y:S01]  /*dd70*/  STL.64 [R1+0xbd8], R222 ;  /* 0x000bd8de01007387 */ /* 0x000fe20000100a00 */
[----:B------:R-:W-:-:S03]  /*dd80*/  IMAD.WIDE R78, R252, 0x4, R78 ;  /* 0x00000004fc4e7825 */ /* 0x000fc600078e024e */
[----:B------:R1:W-:Y:S01]  /*dd90*/  STL.64 [R1+0xbe0], R174 ;  /* 0x000be0ae01007387 */ /* 0x0003e20000100a00 */
[----:B------:R-:W-:Y:S01]  /*dda0*/  IADD3 R0, R5, -0x61, RZ ;  /* 0xffffff9f05007810 */ /* 0x000fe20007ffe0ff */
[----:B------:R-:W-:-:S05]  /*ddb0*/  IMAD.WIDE R10, R252, 0x4, R10 ;  /* 0x00000004fc0a7825 */ /* 0x000fca00078e020a */
[----:B------:R4:W-:Y:S04]  /*ddc0*/  LDGSTS.E [R62+0x17000], [R222.64], !P1 ;  /* 0x17000000de3e7fae */ /* 0x0009e8000c921848 */
[----:B------:R1:W-:Y:S04]  /*ddd0*/  STL.64 [R1+0xbe8], R78 ;  /* 0x000be84e01007387 */ /* 0x0003e80000100a00 */
[----:B------:R1:W-:Y:S04]  /*dde0*/  LDGSTS.E [R62+0x17100], [R174.64], !P1 ;  /* 0x17100000ae3e7fae */ /* 0x0003e8000c921848 */
[----:B------:R4:W-:Y:S01]  /*ddf0*/  STL.64 [R1+0xbf0], R10 ;  /* 0x000bf00a01007387 */ /* 0x0009e20000100a00 */
[----:B------:R-:W-:-:S03]  /*de00*/  ISETP.GE.U32.AND P4, PT, R0, 0x7fffff60, PT ;  /* 0x7fffff600000780c */ /* 0x000fc60003f86070 */
[----:B------:R4:W-:Y:S04]  /*de10*/  LDGSTS.E [R62+0x17200], [R78.64], !P1 ;  /* 0x172000004e3e7fae */ /* 0x0009e8000c921848 */
[----:B-1----:R-:W3:Y:S01]  /*de20*/  LDL.LU.64 R174, [R1+0x270] ;  /* 0x0002700001ae7983 */ /* 0x002ee20000300a00 */
[----:B----4-:R-:W-:Y:S01]  /*de30*/  IMAD.WIDE R222, R252, 0x4, R206 ;  /* 0x00000004fcde7825 */ /* 0x010fe200078e02ce */
[----:B------:R-:W-:Y:S02]  /*de40*/  IADD3 R0, R5, -0x65, RZ ;  /* 0xffffff9b05007810 */ /* 0x000fe40007ffe0ff */
[----:B------:R1:W-:Y:S04]  /*de50*/  LDGSTS.E [R62+0x17300], [R10.64], !P1 ;  /* 0x173000000a3e7fae */ /* 0x0003e8000c921848 */
[----:B------:R-:W4:Y:S01]  /*de60*/  LDL.LU.64 R78, [R1+0x268] ;  /* 0x00026800014e7983 */ /* 0x000f220000300a00 */
[----:B------:R-:W-:-:S03]  /*de70*/  ISETP.GE.U32.AND P0, PT, R0, 0x7fffff5c, PT ;  /* 0x7fffff5c0000780c */ /* 0x000fc60003f06070 */
[----:B------:R1:W-:Y:S01]  /*de80*/  LDGSTS.E [R62+0x18000], [R222.64], !P4 ;  /* 0x18000000de3e7fae */ /* 0x0003e2000e121848 */
[----:B------:R-:W-:-:S03]  /*de90*/  IMAD.WIDE R206, R252, 0x4, R126 ;  /* 0x00000004fcce7825 */ /* 0x000fc600078e027e */
[----:B------:R-:W4:Y:S01]  /*dea0*/  LDL.LU.64 R126, [R1+0x260] ;  /* 0x00026000017e7983 */ /* 0x000f220000300a00 */
[----:B------:R-:W-:-:S03]  /*deb0*/  IMAD.WIDE R190, R252, 0x4, R190 ;  /* 0x00000004fcbe7825 */ /* 0x000fc600078e02be */
[----:B------:R-:W-:Y:S01]  /*dec0*/  STL.64 [R1+0xc58], R222 ;  /* 0x000c58de01007387 */ /* 0x000fe20000100a00 */
[----:B------:R-:W-:-:S03]  /*ded0*/  IMAD.WIDE R8, R252, 0x4, R8 ;  /* 0x00000004fc087825 */ /* 0x000fc600078e0208 */
[----:B-1----:R-:W4:Y:S04]  /*dee0*/  LDL.LU.64 R10, [R1+0x258] ;  /* 0x00025800010a7983 */ /* 0x002f280000300a00 */
[----:B------:R1:W-:Y:S04]  /*def0*/  STL.64 [R1+0xc60], R206 ;  /* 0x000c60ce01007387 */ /* 0x0003e80000100a00 */
[----:B------:R1:W-:Y:S04]  /*df00*/  STL.64 [R1+0xc68], R190 ;  /* 0x000c68be01007387 */ /* 0x0003e80000100a00 */
[----:B------:R1:W-:Y:S04]  /*df10*/  LDGSTS.E [R62+0x18100], [R206.64], !P4 ;  /* 0x18100000ce3e7fae */ /* 0x0003e8000e121848 */
[----:B------:R1:W-:Y:S04]  /*df20*/  STL.64 [R1+0xc70], R8 ;  /* 0x000c700801007387 */ /* 0x0003e80000100a00 */
[----:B------:R1:W-:Y:S04]  /*df30*/  LDGSTS.E [R62+0x18200], [R190.64], !P4 ;  /* 0x18200000be3e7fae */ /* 0x0003e8000e121848 */
[----:B-1----:R-:W4:Y:S01]  /*df40*/  LDL.LU.64 R206, [R1+0x210] ;  /* 0x0002100001ce7983 */ /* 0x002f220000300a00 */
[----:B------:R-:W-:-:S03]  /*df50*/  IMAD.WIDE R222, R252, 0x4, R158 ;  /* 0x00000004fcde7825 */ /* 0x000fc600078e029e */
[----:B------:R1:W-:Y:S04]  /*df60*/  LDGSTS.E [R62+0x18300], [R8.64], !P4 ;  /* 0x18300000083e7fae */ /* 0x0003e8000e121848 */
[----:B------:R-:W4:Y:S01]  /*df70*/  LDL.LU.64 R190, [R1+0x208] ;  /* 0x0002080001be7983 */ /* 0x000f220000300a00 */
[----:B------:R-:W-:-:S03]  /*df80*/  IMAD.WIDE R142, R252, 0x4, R142 ;  /* 0x00000004fc8e7825 */ /* 0x000fc600078e028e */
[----:B------:R-:W4:Y:S04]  /*df90*/  LDL.LU.64 R158, [R1+0x200] ;  /* 0x00020000019e7983 */ /* 0x000f280000300a00 */
[----:B-1----:R-:W4:Y:S04]  /*dfa0*/  LDL.LU.64 R8, [R1+0x1f8] ;  /* 0x0001f80001087983 */ /* 0x002f280000300a00 */
[----:B------:R-:W-:Y:S04]  /*dfb0*/  STL.64 [R1+0xcd8], R222 ;  /* 0x000cd8de01007387 */ /* 0x000fe80000100a00 */
[----:B------:R-:W-:Y:S04]  /*dfc0*/  STL.64 [R1+0xce0], R142 ;  /* 0x000ce08e01007387 */ /* 0x000fe80000100a00 */
[----:B------:R1:W-:Y:S04]  /*dfd0*/  LDGSTS.E [R62+0x19000], [R222.64], !P0 ;  /* 0x19000000de3e7fae */ /* 0x0003e8000c121848 */
[----:B------:R1:W-:Y:S01]  /*dfe0*/  LDGSTS.E [R62+0x19100], [R142.64], !P0 ;  /* 0x191000008e3e7fae */ /* 0x0003e2000c121848 */
[----:B--2---:R-:W-:-:S04]  /*dff0*/  IMAD.WIDE R94, R252, 0x4, R94 ;  /* 0x00000004fc5e7825 */ /* 0x004fc800078e025e */
[----:B---3--:R-:W-:Y:S01]  /*e000*/  IMAD.WIDE R6, R252, 0x4, R6 ;  /* 0x00000004fc067825 */ /* 0x008fe200078e0206 */
[----:B------:R2:W-:Y:S04]  /*e010*/  STL.64 [R1+0xce8], R94 ;  /* 0x000ce85e01007387 */ /* 0x0005e80000100a00 */
[----:B------:R3:W-:Y:S04]  /*e020*/  STL.64 [R1+0xcf0], R6 ;  /* 0x000cf00601007387 */ /* 0x0007e80000100a00 */
[----:B------:R2:W-:Y:S01]  /*e030*/  LDGSTS.E [R62+0x19200], [R94.64], !P0 ;  /* 0x192000005e3e7fae */ /* 0x0005e2000c121848 */
[----:B------:R-:W-:-:S03]  /*e040*/  IADD3 R0, R5, -0x69, RZ ;  /* 0xffffff9705007810 */ /* 0x000fc60007ffe0ff */
[----:B------:R3:W-:Y:S04]  /*e050*/  LDGSTS.E [R62+0x19300], [R6.64], !P0 ;  /* 0x19300000063e7fae */ /* 0x0007e8000c121848 */
[----:B--2---:R-:W2:Y:S01]  /*e060*/  LDL.LU.64 R94, [R1+0x1b0] ;  /* 0x0001b000015e7983 */ /* 0x004ea20000300a00 */
[----:B------:R-:W-:-:S03]  /*e070*/  ISETP.GE.U32.AND P5, PT, R0, 0x7fffff58, PT ;  /* 0x7fffff580000780c */ /* 0x000fc60003fa6070 */
[----:B-1----:R-:W2:Y:S01]  /*e080*/  LDL.LU.64 R142, [R1+0x1a8] ;  /* 0x0001a800018e7983 */ /* 0x002ea20000300a00 */
[----:B------:R-:W-:-:S04]  /*e090*/  IADD3 R0, R5, -0x6d, RZ ;  /* 0xffffff9305007810 */ /* 0x000fc80007ffe0ff */
[----:B------:R-:W-:Y:S01]  /*e0a0*/  ISETP.GE.U32.AND P3, PT, R0, 0x7fffff54, PT ;  /* 0x7fffff540000780c */ /* 0x000fe20003f66070 */
[----:B------:R-:W-:-:S05]  /*e0b0*/  IMAD.WIDE R222, R252, 0x4, R174 ;  /* 0x00000004fcde7825 */ /* 0x000fca00078e02ae */
[----:B------:R1:W-:Y:S01]  /*e0c0*/  LDGSTS.E [R62+0x1a000], [R222.64], !P5 ;  /* 0x1a000000de3e7fae */ /* 0x0003e2000e921848 */
[----:B----4-:R-:W-:-:S03]  /*e0d0*/  IMAD.WIDE R174, R252, 0x4, R78 ;  /* 0x00000004fcae7825 */ /* 0x010fc600078e024e */
[----:B------:R-:W4:Y:S04]  /*e0e0*/  LDL.LU.64 R78, [R1+0x1a0] ;  /* 0x0001a000014e7983 */ /* 0x000f280000300a00 */
[----:B---3--:R-:W3:Y:S01]  /*e0f0*/  LDL.LU.64 R6, [R1+0x198] ;  /* 0x0001980001067983 */ /* 0x008ee20000300a00 */
[----:B------:R-:W-:-:S03]  /*e100*/  IMAD.WIDE R126, R252, 0x4, R126 ;  /* 0x00000004fc7e7825 */ /* 0x000fc600078e027e */
[----:B------:R1:W-:Y:S04]  /*e110*/  STL.64 [R1+0xd58], R222 ;  /* 0x000d58de01007387 */ /* 0x0003e80000100a00 */
[----:B------:R1:W-:Y:S01]  /*e120*/  STL.64 [R1+0xd60], R174 ;  /* 0x000d60ae01007387 */ /* 0x0003e20000100a00 */
[----:B------:R-:W-:-:S03]  /*e130*/  IMAD.WIDE R10, R252, 0x4, R10 ;  /* 0x00000004fc0a7825 */ /* 0x000fc600078e020a */
[----:B------:R1:W-:Y:S04]  /*e140*/  STL.64 [R1+0xd68], R126 ;  /* 0x000d687e01007387 */ /* 0x0003e80000100a00 */
[----:B------:R1:W-:Y:S04]  /*e150*/  STL.64 [R1+0xd70], R10 ;  /* 0x000d700a01007387 */ /* 0x0003e80000100a00 */
[----:B------:R1:W-:Y:S04]  /*e160*/  LDGSTS.E [R62+0x1a100], [R174.64], !P5 ;  /* 0x1a100000ae3e7fae */ /* 0x0003e8000e921848 */
[----:B-1----:R-:W3:Y:S04]  /*e170*/  LDL.LU.64 R222, [R1+0x150] ;  /* 0x0001500001de7983 */ /* 0x002ee80000300a00 */
[----:B------:R1:W-:Y:S04]  /*e180*/  LDGSTS.E [R62+0x1a200], [R126.64], !P5 ;  /* 0x1a2000007e3e7fae */ /* 0x0003e8000e921848 */
[----:B------:R-:W3:Y:S01]  /*e190*/  LDL.LU.64 R174, [R1+0x148] ;  /* 0x0001480001ae7983 */ /* 0x000ee20000300a00 */
[----:B------:R-:W-:-:S03]  /*e1a0*/  IMAD.WIDE R206, R252, 0x4, R206 ;  /* 0x00000004fcce7825 */ /* 0x000fc600078e02ce */
[----:B------:R1:W-:Y:S04]  /*e1b0*/  LDGSTS.E [R62+0x1a300], [R10.64], !P5 ;  /* 0x1a3000000a3e7fae */ /* 0x0003e8000e921848 */
[----:B-1----:R-:W3:Y:S01]  /*e1c0*/  LDL.LU.64 R126, [R1+0x140] ;  /* 0x00014000017e7983 */ /* 0x002ee20000300a00 */
[----:B------:R-:W-:-:S03]  /*e1d0*/  IMAD.WIDE R190, R252, 0x4, R190 ;  /* 0x00000004fcbe7825 */ /* 0x000fc600078e02be */
[----:B------:R1:W-:Y:S01]  /*e1e0*/  LDGSTS.E [R62+0x1b000], [R206.64], !P3 ;  /* 0x1b000000ce3e7fae */ /* 0x0003e2000d921848 */
[----:B------:R-:W-:-:S03]  /*e1f0*/  IMAD.WIDE R158, R252, 0x4, R158 ;  /* 0x00000004fc9e7825 */ /* 0x000fc600078e029e */
[----:B------:R-:W3:Y:S01]  /*e200*/  LDL.LU.64 R10, [R1+0x138] ;  /* 0x00013800010a7983 */ /* 0x000ee20000300a00 */
[----:B------:R-:W-:-:S03]  /*e210*/  IMAD.WIDE R8, R252, 0x4, R8 ;  /* 0x00000004fc087825 */ /* 0x000fc600078e0208 */
[----:B------:R1:W-:Y:S04]  /*e220*/  STL.64 [R1+0xdd8], R206 ;  /* 0x000dd8ce01007387 */ /* 0x0003e80000100a00 */
[----:B------:R-:W-:Y:S04]  /*e230*/  STL.64 [R1+0xde0], R190 ;  /* 0x000de0be01007387 */ /* 0x000fe80000100a00 */
[----:B------:R1:W-:Y:S04]  /*e240*/  STL.64 [R1+0xde8], R158 ;  /* 0x000de89e01007387 */ /* 0x0003e80000100a00 */
[----:B------:R2:W-:Y:S04]  /*e250*/  LDGSTS.E [R62+0x1b100], [R190.64], !P3 ;  /* 0x1b100000be3e7fae */ /* 0x0005e8000d921848 */
[----:B------:R2:W-:Y:S04]  /*e260*/  STL.64 [R1+0xdf0], R8 ;  /* 0x000df00801007387 */ /* 0x0005e80000100a00 */
[----:B------:R1:W-:Y:S04]  /*e270*/  LDGSTS.E [R62+0x1b200], [R158.64], !P3 ;  /* 0x1b2000009e3e7fae */ /* 0x0003e8000d921848 */
[----:B-1----:R-:W3:Y:S04]  /*e280*/  LDL.LU.64 R206, [R1+0xf0] ;  /* 0x0000f00001ce7983 */ /* 0x002ee80000300a00 */
[----:B------:R1:W-:Y:S04]  /*e290*/  LDGSTS.E [R62+0x1b300], [R8.64], !P3 ;  /* 0x1b300000083e7fae */ /* 0x0003e8000d921848 */
[----:B------:R-:W3:Y:S01]  /*e2a0*/  LDL.LU.64 R158, [R1+0xe8] ;  /* 0x0000e800019e7983 */ /* 0x000ee20000300a00 */
[----:B--2---:R-:W-:-:S03]  /*e2b0*/  IMAD.WIDE R190, R252, 0x4, R94 ;  /* 0x00000004fcbe7825 */ /* 0x004fc600078e025e */
[----:B------:R-:W2:Y:S04]  /*e2c0*/  LDL.LU.64 R94, [R1+0xe0] ;  /* 0x0000e000015e7983 */ /* 0x000ea80000300a00 */
[----:B-1----:R-:W2:Y:S01]  /*e2d0*/  LDL.LU.64 R8, [R1+0xd8] ;  /* 0x0000d80001087983 */ /* 0x002ea20000300a00 */
[----:B------:R-:W-:-:S04]  /*e2e0*/  IADD3 R0, R5, -0x71, RZ ;  /* 0xffffff8f05007810 */ /* 0x000fc80007ffe0ff */
[----:B------:R-:W-:Y:S01]  /*e2f0*/  ISETP.GE.U32.AND P2, PT, R0, 0x7fffff50, PT ;  /* 0x7fffff500000780c */ /* 0x000fe20003f46070 */
[----:B------:R-:W-:Y:S01]  /*e300*/  IMAD.WIDE R142, R252, 0x4, R142 ;  /* 0x00000004fc8e7825 */ /* 0x000fe200078e028e */
[----:B------:R1:W-:Y:S01]  /*e310*/  STL.64 [R1+0xe58], R190 ;  /* 0x000e58be01007387 */ /* 0x0003e20000100a00 */
[----:B------:R-:W-:-:S03]  /*e320*/  IADD3 R0, R5, -0x75, RZ ;  /* 0xffffff8b05007810 */ /* 0x000fc60007ffe0ff */
[----:B------:R-:W-:Y:S01]  /*e330*/  STL.64 [R1+0xe60], R142 ;  /* 0x000e608e01007387 */ /* 0x000fe20000100a00 */
[----:B------:R-:W-:-:S06]  /*e340*/  ISETP.GE.U32.AND P6, PT, R0, 0x7fffff4c, PT ;  /* 0x7fffff4c0000780c */ /* 0x000fcc0003fc6070 */
[----:B------:R1:W-:Y:S04]  /*e350*/  LDGSTS.E [R62+0x1c000], [R190.64], !P2 ;  /* 0x1c000000be3e7fae */ /* 0x0003e8000d121848 */
[----:B------:R1:W-:Y:S01]  /*e360*/  LDGSTS.E [R62+0x1c100], [R142.64], !P2 ;  /* 0x1c1000008e3e7fae */ /* 0x0003e2000d121848 */
[----:B----4-:R-:W-:-:S04]  /*e370*/  IMAD.WIDE R78, R252, 0x4, R78 ;  /* 0x00000004fc4e7825 */ /* 0x010fc800078e024e */
[----:B---3--:R-:W-:Y:S01]  /*e380*/  IMAD.WIDE R6, R252, 0x4, R6 ;  /* 0x00000004fc067825 */ /* 0x008fe200078e0206 */
[----:B------:R3:W-:Y:S04]  /*e390*/  STL.64 [R1+0xe68], R78 ;  /* 0x000e684e01007387 */ /* 0x0007e80000100a00 */
[----:B------:R4:W-:Y:S04]  /*e3a0*/  STL.64 [R1+0xe70], R6 ;  /* 0x000e700601007387 */ /* 0x0009e80000100a00 */
[----:B-1----:R-:W2:Y:S04]  /*e3b0*/  LDL.LU.64 R190, [R1+0x90] ;  /* 0x0000900001be7983 */ /* 0x002ea80000300a00 */
[----:B------:R3:W-:Y:S01]  /*e3c0*/  LDGSTS.E [R62+0x1c200], [R78.64], !P2 ;  /* 0x1c2000004e3e7fae */ /* 0x0007e2000d121848 */
[----:B------:R-:W-:-:S03]  /*e3d0*/  IADD3 R0, R5, -0x79, RZ ;  /* 0xffffff8705007810 */ /* 0x000fc60007ffe0ff */
[----:B------:R4:W-:Y:S04]  /*e3e0*/  LDGSTS.E [R62+0x1c300], [R6.64], !P2 ;  /* 0x1c300000063e7fae */ /* 0x0009e8000d121848 */
[----:B---3--:R-:W3:Y:S01]  /*e3f0*/  LDL.LU.64 R78, [R1+0x88] ;  /* 0x00008800014e7983 */ /* 0x008ee20000300a00 */
[----:B------:R-:W-:-:S03]  /*e400*/  IMAD.WIDE R222, R252, 0x4, R222 ;  /* 0x00000004fcde7825 */ /* 0x000fc600078e02de */
[----:B------:R-:W3:Y:S04]  /*e410*/  LDL.LU.64 R142, [R1+0x80] ;  /* 0x00008000018e7983 */ /* 0x000ee80000300a00 */
[----:B----4-:R-:W3:Y:S01]  /*e420*/  LDL.LU.64 R6, [R1+0x78] ;  /* 0x0000780001067983 */ /* 0x010ee20000300a00 */
[----:B------:R-:W-:Y:S01]  /*e430*/  IMAD.WIDE R174, R252, 0x4, R174 ;  /* 0x00000004fcae7825 */ /* 0x000fe200078e02ae */
[----:B------:R-:W-:Y:S02]  /*e440*/  ISETP.GE.U32.AND P1, PT, R0, 0x7fffff48, PT ;  /* 0x7fffff480000780c */ /* 0x000fe40003f26070 */
[----:B------:R1:W-:Y:S01]  /*e450*/  STL.64 [R1+0xed8], R222 ;  /* 0x000ed8de01007387 */ /* 0x0003e20000100a00 */
[----:B------:R-:W-:-:S03]  /*e460*/  IMAD.WIDE R126, R252, 0x4, R126 ;  /* 0x00000004fc7e7825 */ /* 0x000fc600078e027e */
[----:B------:R1:W-:Y:S01]  /*e470*/  STL.64 [R1+0xee0], R174 ;  /* 0x000ee0ae01007387 */ /* 0x0003e20000100a00 */
[----:B------:R-:W-:-:S03]  /*e480*/  IMAD.WIDE R10, R252, 0x4, R10 ;  /* 0x00000004fc0a7825 */ /* 0x000fc600078e020a */
[----:B------:R1:W-:Y:S04]  /*e490*/  STL.64 [R1+0xee8], R126 ;  /* 0x000ee87e01007387 */ /* 0x0003e80000100a00 */
[----:B------:R1:W-:Y:S04]  /*e4a0*/  LDGSTS.E [R62+0x1d000], [R222.64], !P6 ;  /* 0x1d000000de3e7fae */ /* 0x0003e8000f121848 */
        /* <DEDUP_REMOVED lines=9> */
[----:B------:R1:W-:Y:S04]  /*e540*/  LDGSTS.E [R62+0x1e000], [R206.64], !P1 ;  /* 0x1e000000ce3e7fae */ /* 0x0003e8000c921848 */
[----:B------:R-:W3:Y:S04]  /*e550*/  LDL.LU.64 R10, [R1+0x600] ;  /* 0x00060000010a7983 */ /* 0x000ee80000300a00 */
[----:B------:R-:W-:Y:S04]  /*e560*/  STL.64 [R1+0xf58], R206 ;  /* 0x000f58ce01007387 */ /* 0x000fe80000100a00 */
[----:B------:R1:W-:Y:S04]  /*e570*/  STL.64 [R1+0xf60], R158 ;  /* 0x000f609e01007387 */ /* 0x0003e80000100a00 */
[----:B------:R1:W-:Y:S01]  /*e580*/  LDGSTS.E [R62+0x1e100], [R158.64], !P1 ;  /* 0x1e1000009e3e7fae */ /* 0x0003e2000c921848 */
[----:B--2---:R-:W-:-:S04]  /*e590*/  IMAD.WIDE R94, R252, 0x4, R94 ;  /* 0x00000004fc5e7825 */ /* 0x004fc800078e025e */
[----:B------:R-:W-:Y:S01]  /*e5a0*/  IMAD.WIDE R8, R252, 0x4, R8 ;  /* 0x00000004fc087825 */ /* 0x000fe200078e0208 */
[----:B------:R2:W-:Y:S04]  /*e5b0*/  STL.64 [R1+0xf68], R94 ;  /* 0x000f685e01007387 */ /* 0x0005e80000100a00 */
[----:B------:R2:W-:Y:S04]  /*e5c0*/  STL.64 [R1+0xf70], R8 ;  /* 0x000f700801007387 */ /* 0x0005e80000100a00 */
[----:B------:R2:W-:Y:S04]  /*e5d0*/  LDGSTS.E [R62+0x1e200], [R94.64], !P1 ;  /* 0x1e2000005e3e7fae */ /* 0x0005e8000c921848 */
[----:B-1----:R-:W4:Y:S01]  /*e5e0*/  LDL.LU.64 R158, [R1+0x5b0] ;  /* 0x0005b000019e7983 */ /* 0x002f220000300a00 */
[----:B------:R-:W-:-:S03]  /*e5f0*/  IADD3 R0, R5, -0x7d, RZ ;  /* 0xffffff8305007810 */ /* 0x000fc60007ffe0ff */
[----:B------:R1:W-:Y:S04]  /*e600*/  LDGSTS.E [R62+0x1e300], [R8.64], !P1 ;  /* 0x1e300000083e7fae */ /* 0x0003e8000c921848 */
[----:B--2---:R-:W2:Y:S01]  /*e610*/  LDL.LU.64 R94, [R1+0x5a8] ;  /* 0x0005a800015e7983 */ /* 0x004ea20000300a00 */
[----:B------:R-:W-:Y:S02]  /*e620*/  ISETP.GE.U32.AND P4, PT, R0, 0x7fffff44, PT ;  /* 0x7fffff440000780c */ /* 0x000fe40003f86070 */
[----:B------:R-:W-:-:S04]  /*e630*/  IADD3 R0, R5, -0x42, RZ ;  /* 0xffffffbe05007810 */ /* 0x000fc80007ffe0ff */
[----:B------:R-:W-:Y:S01]  /*e640*/  ISETP.GE.U32.AND P0, PT, R0, 0x7fffff7f, PT ;  /* 0x7fffff7f0000780c */ /* 0x000fe20003f06070 */
[----:B------:R-:W-:-:S06]  /*e650*/  IMAD.WIDE R206, R252, 0x4, R190 ;  /* 0x00000004fcce7825 */ /* 0x000fcc00078e02be */
[----:B------:R1:W-:Y:S01]  /*e660*/  LDGSTS.E [R62+0x1f000], [R206.64], !P4 ;  /* 0x1f000000ce3e7fae */ /* 0x0003e2000e121848 */
[----:B---3--:R-:W-:-:S03]  /*e670*/  IMAD.WIDE R190, R252, 0x4, R78 ;  /* 0x00000004fcbe7825 */ /* 0x008fc600078e024e */
[----:B------:R-:W3:Y:S01]  /*e680*/  LDL.LU.64 R78, [R1+0x5a0] ;  /* 0x0005a000014e7983 */ /* 0x000ee20000300a00 */
[----:B------:R-:W-:-:S03]  /*e690*/  IMAD.WIDE R142, R252, 0x4, R142 ;  /* 0x00000004fc8e7825 */ /* 0x000fc600078e028e */
[----:B------:R1:W-:Y:S01]  /*e6a0*/  STL.64 [R1+0xfd8], R206 ;  /* 0x000fd8ce01007387 */ /* 0x0003e20000100a00 */
[----:B------:R-:W-:-:S03]  /*e6b0*/  IMAD.WIDE R6, R252, 0x4, R6 ;  /* 0x00000004fc067825 */ /* 0x000fc600078e0206 */
[----:B-1----:R-:W3:Y:S04]  /*e6c0*/  LDL.LU.64 R8, [R1+0x598] ;  /* 0x0005980001087983 */ /* 0x002ee80000300a00 */
[----:B------:R-:W-:Y:S04]  /*e6d0*/  STL.64 [R1+0xfe0], R190 ;  /* 0x000fe0be01007387 */ /* 0x000fe80000100a00 */
[----:B------:R1:W-:Y:S04]  /*e6e0*/  STL.64 [R1+0xfe8], R142 ;  /* 0x000fe88e01007387 */ /* 0x0003e80000100a00 */
[----:B------:R1:W-:Y:S04]  /*e6f0*/  STL.64 [R1+0xff0], R6 ;  /* 0x000ff00601007387 */ /* 0x0003e80000100a00 */
[----:B------:R-:W3:Y:S04]  /*e700*/  LDL.LU.64 R206, [R1+0x550] ;  /* 0x0005500001ce7983 */ /* 0x000ee80000300a00 */
[----:B------:R1:W-:Y:S04]  /*e710*/  LDGSTS.E [R62+0x1f100], [R190.64], !P4 ;  /* 0x1f100000be3e7fae */ /* 0x0003e8000e121848 */
[----:B------:R1:W-:Y:S04]  /*e720*/  LDGSTS.E [R62+0x1f200], [R142.64], !P4 ;  /* 0x1f2000008e3e7fae */ /* 0x0003e8000e121848 */
[----:B------:R1:W-:Y:S01]  /*e730*/  LDGSTS.E [R62+0x1f300], [R6.64], !P4 ;  /* 0x1f300000063e7fae */ /* 0x0003e2000e121848 */
[----:B------:R-:W-:-:S03]  /*e740*/  IMAD.WIDE R222, R252, 0x4, R222 ;  /* 0x00000004fcde7825 */ /* 0x000fc600078e02de */
[----:B-1----:R-:W3:Y:S04]  /*e750*/  LDL.LU.64 R142, [R1+0x548] ;  /* 0x00054800018e7983 */ /* 0x002ee80000300a00 */
[----:B------:R-:W3:Y:S01]  /*e760*/  LDL.LU.64 R190, [R1+0x540] ;  /* 0x0005400001be7983 */ /* 0x000ee20000300a00 */
[----:B------:R-:W-:-:S03]  /*e770*/  IMAD.WIDE R174, R252, 0x4, R174 ;  /* 0x00000004fcae7825 */ /* 0x000fc600078e02ae */
[----:B------:R-:W3:Y:S01]  /*e780*/  LDL.LU.64 R6, [R1+0x538] ;  /* 0x0005380001067983 */ /* 0x000ee20000300a00 */
[----:B------:R-:W-:-:S03]  /*e790*/  IMAD.WIDE R126, R252, 0x4, R126 ;  /* 0x00000004fc7e7825 */ /* 0x000fc600078e027e */
[----:B------:R-:W-:Y:S04]  /*e7a0*/  STL.64 [R1+0x1b0], R222 ;  /* 0x0001b0de01007387 */ /* 0x000fe80000100a00 */
[----:B------:R1:W-:Y:S01]  /*e7b0*/  STL.64 [R1+0x1f8], R174 ;  /* 0x0001f8ae01007387 */ /* 0x0003e20000100a00 */
[----:B------:R-:W-:-:S03]  /*e7c0*/  IMAD.WIDE R10, R252, 0x4, R10 ;  /* 0x00000004fc0a7825 */ /* 0x000fc600078e020a */
[----:B------:R1:W-:Y:S04]  /*e7d0*/  STL.64 [R1+0x2b8], R126 ;  /* 0x0002b87e01007387 */ /* 0x0003e80000100a00 */
[----:B------:R4:W-:Y:S04]  /*e7e0*/  LDGSTS.E [R110+0x10400], [R222.64], !P0 ;  /* 0x10400000de6e7fae */ /* 0x0009e8000c121848 */
[----:B------:R1:W-:Y:S04]  /*e7f0*/  LDGSTS.E [R110+0x10500], [R174.64], !P0 ;  /* 0x10500000ae6e7fae */ /* 0x0003e8000c121848 */
[----:B------:R2:W-:Y:S04]  /*e800*/  STL.64 [R1+0x2c0], R10 ;  /* 0x0002c00a01007387 */ /* 0x0005e80000100a00 */
[----:B------:R1:W-:Y:S04]  /*e810*/  LDGSTS.E [R110+0x10600], [R126.64], !P0 ;  /* 0x106000007e6e7fae */ /* 0x0003e8000c121848 */
[----:B-1----:R-:W3:Y:S04]  /*e820*/  LDL.LU.64 R174, [R1+0x4f0] ;  /* 0x0004f00001ae7983 */ /* 0x002ee80000300a00 */
[----:B------:R1:W-:Y:S04]  /*e830*/  LDGSTS.E [R110+0x10700], [R10.64], !P0 ;  /* 0x107000000a6e7fae */ /* 0x0003e8000c121848 */
[----:B------:R-:W3:Y:S01]  /*e840*/  LDL.LU.64 R126, [R1+0x4e8] ;  /* 0x0004e800017e7983 */ /* 0x000ee20000300a00 */
[----:B----4-:R-:W-:-:S04]  /*e850*/  IMAD.WIDE R222, R252, 0x4, R158 ;  /* 0x00000004fcde7825 */ /* 0x010fc800078e029e */
[----:B--2---:R-:W-:Y:S02]  /*e860*/  IMAD.WIDE R158, R252, 0x4, R94 ;  /* 0x00000004fc9e7825 */ /* 0x004fe400078e025e */
[----:B------:R-:W2:Y:S04]  /*e870*/  LDL.LU.64 R94, [R1+0x4e0] ;  /* 0x0004e000015e7983 */ /* 0x000ea80000300a00 */
[----:B-1----:R-:W4:Y:S01]  /*e880*/  LDL.LU.64 R10, [R1+0x4d8] ;  /* 0x0004d800010a7983 */ /* 0x002f220000300a00 */
[----:B------:R-:W-:-:S04]  /*e890*/  IADD3 R0, R5, -0x46, RZ ;  /* 0xffffffba05007810 */ /* 0x000fc80007ffe0ff */
[----:B------:R-:W-:Y:S01]  /*e8a0*/  ISETP.GE.U32.AND P5, PT, R0, 0x7fffff7b, PT ;  /* 0x7fffff7b0000780c */ /* 0x000fe20003fa6070 */
[----:B------:R-:W-:Y:S01]  /*e8b0*/  STL.64 [R1+0x2c8], R222 ;  /* 0x0002c8de01007387 */ /* 0x000fe20000100a00 */
[----:B------:R-:W-:-:S03]  /*e8c0*/  IADD3 R0, R5, -0x4a, RZ ;  /* 0xffffffb605007810 */ /* 0x000fc60007ffe0ff */
[----:B------:R1:W-:Y:S01]  /*e8d0*/  STL.64 [R1+0x2d0], R158 ;  /* 0x0002d09e01007387 */ /* 0x0003e20000100a00 */
[----:B------:R-:W-:-:S07]  /*e8e0*/  ISETP.GE.U32.AND P3, PT, R0, 0x7fffff77, PT ;  /* 0x7fffff770000780c */ /* 0x000fce0003f66070 */
[----:B------:R1:W-:Y:S04]  /*e8f0*/  LDGSTS.E [R110+0x11400], [R222.64], !P5 ;  /* 0x11400000de6e7fae */ /* 0x0003e8000e921848 */
[----:B------:R1:W-:Y:S01]  /*e900*/  LDGSTS.E [R110+0x11500], [R158.64], !P5 ;  /* 0x115000009e6e7fae */ /* 0x0003e2000e921848 */
[----:B---3--:R-:W-:-:S04]  /*e910*/  IMAD.WIDE R78, R252, 0x4, R78 ;  /* 0x00000004fc4e7825 */ /* 0x008fc800078e024e */
[C---:B------:R-:W-:Y:S01]  /*e920*/  IMAD.WIDE R8, R252.reuse, 0x4, R8 ;  /* 0x00000004fc087825 */ /* 0x040fe200078e0208 */
[----:B------:R3:W-:Y:S04]  /*e930*/  STL.64 [R1+0x320], R78 ;  /* 0x0003204e01007387 */ /* 0x0007e80000100a00 */
[----:B------:R3:W-:Y:S04]  /*e940*/  STL.64 [R1+0x328], R8 ;  /* 0x0003280801007387 */ /* 0x0007e80000100a00 */
[----:B------:R3:W-:Y:S04]  /*e950*/  LDGSTS.E [R110+0x11600], [R78.64], !P5 ;  /* 0x116000004e6e7fae */ /* 0x0007e8000e921848 */
[----:B-1----:R-:W4:Y:S01]  /*e960*/  LDL.LU.64 R158, [R1+0x490] ;  /* 0x00049000019e7983 */ /* 0x002f220000300a00 */
[----:B------:R-:W-:Y:S01]  /*e970*/  IADD3 R0, R5, -0x4e, RZ ;  /* 0xffffffb205007810 */ /* 0x000fe20007ffe0ff */
[----:B------:R-:W-:-:S02]  /*e980*/  IMAD.WIDE R222, R252, 0x4, R206 ;  /* 0x00000004fcde7825 */ /* 0x000fc400078e02ce */
[----:B------:R1:W-:Y:S04]  /*e990*/  LDGSTS.E [R110+0x11700], [R8.64], !P5 ;  /* 0x11700000086e7fae */ /* 0x0003e8000e921848 */
[----:B---3--:R-:W3:Y:S01]  /*e9a0*/  LDL.LU.64 R78, [R1+0x488] ;  /* 0x00048800014e7983 */ /* 0x008ee20000300a00 */
[----:B------:R-:W-:-:S03]  /*e9b0*/  ISETP.GE.U32.AND P2, PT, R0, 0x7fffff73, PT ;  /* 0x7fffff730000780c */ /* 0x000fc60003f46070 */
[----:B------:R1:W-:Y:S01]  /*e9c0*/  LDGSTS.E [R110+0x12400], [R222.64], !P3 ;  /* 0x12400000de6e7fae */ /* 0x0003e2000d921848 */
[----:B------:R-:W-:-:S03]  /*e9d0*/  IMAD.WIDE R206, R252, 0x4, R142 ;  /* 0x00000004fcce7825 */ /* 0x000fc600078e028e */
[----:B------:R-:W3:Y:S01]  /*e9e0*/  LDL.LU.64 R142, [R1+0x480] ;  /* 0x00048000018e7983 */ /* 0x000ee20000300a00 */
[----:B------:R-:W-:-:S03]  /*e9f0*/  IMAD.WIDE R190, R252, 0x4, R190 ;  /* 0x00000004fcbe7825 */ /* 0x000fc600078e02be */
[----:B------:R-:W-:Y:S01]  /*ea00*/  STL.64 [R1+0x330], R222 ;  /* 0x000330de01007387 */ /* 0x000fe20000100a00 */
[----:B------:R-:W-:-:S03]  /*ea10*/  IMAD.WIDE R6, R252, 0x4, R6 ;  /* 0x00000004fc067825 */ /* 0x000fc600078e0206 */
[----:B-1----:R-:W3:Y:S04]  /*ea20*/  LDL.LU.64 R8, [R1+0x478] ;  /* 0x0004780001087983 */ /* 0x002ee80000300a00 */
[----:B------:R1:W-:Y:S04]  /*ea30*/  STL.64 [R1+0x378], R206 ;  /* 0x000378ce01007387 */ /* 0x0003e80000100a00 */
[----:B------:R1:W-:Y:S04]  /*ea40*/  STL.64 [R1+0x380], R190 ;  /* 0x000380be01007387 */ /* 0x0003e80000100a00 */
[----:B------:R1:W-:Y:S04]  /*ea50*/  LDGSTS.E [R110+0x12500], [R206.64], !P3 ;  /* 0x12500000ce6e7fae */ /* 0x0003e8000d921848 */
[----:B------:R1:W-:Y:S04]  /*ea60*/  STL.64 [R1+0x388], R6 ;  /* 0x0003880601007387 */ /* 0x0003e80000100a00 */
[----:B------:R1:W-:Y:S04]  /*ea70*/  LDGSTS.E [R110+0x12600], [R190.64], !P3 ;  /* 0x12600000be6e7fae */ /* 0x0003e8000d921848 */
[----:B-1----:R-:W3:Y:S04]  /*ea80*/  LDL.LU.64 R206, [R1+0x430] ;  /* 0x0004300001ce7983 */ /* 0x002ee80000300a00 */
[----:B------:R1:W-:Y:S01]  /*ea90*/  LDGSTS.E [R110+0x12700], [R6.64], !P3 ;  /* 0x12700000066e7fae */ /* 0x0003e2000d921848 */
[----:B------:R-:W-:-:S03]  /*eaa0*/  IMAD.WIDE R222, R252, 0x4, R174 ;  /* 0x00000004fcde7825 */ /* 0x000fc600078e02ae */
[----:B------:R-:W3:Y:S04]  /*eab0*/  LDL.LU.64 R190, [R1+0x428] ;  /* 0x0004280001be7983 */ /* 0x000ee80000300a00 */
[----:B------:R-:W3:Y:S01]  /*eac0*/  LDL.LU.64 R174, [R1+0x420] ;  /* 0x0004200001ae7983 */ /* 0x000ee20000300a00 */
[----:B------:R-:W-:-:S03]  /*ead0*/  IMAD.WIDE R126, R252, 0x4, R126 ;  /* 0x00000004fc7e7825 */ /* 0x000fc600078e027e */
[----:B-1----:R-:W3:Y:S04]  /*eae0*/  LDL.LU.64 R6, [R1+0x418] ;  /* 0x0004180001067983 */ /* 0x002ee80000300a00 */
[----:B------:R-:W-:Y:S04]  /*eaf0*/  STL.64 [R1+0x3d8], R222 ;  /* 0x0003d8de01007387 */ /* 0x000fe80000100a00 */
[----:B------:R-:W-:Y:S04]  /*eb00*/  STL.64 [R1+0x498], R126 ;  /* 0x0004987e01007387 */ /* 0x000fe80000100a00 */
[----:B------:R1:W-:Y:S04]  /*eb10*/  LDGSTS.E [R110+0x13400], [R222.64], !P2 ;  /* 0x13400000de6e7fae */ /* 0x0003e8000d121848 */
[----:B------:R1:W-:Y:S01]  /*eb20*/  LDGSTS.E [R110+0x13500], [R126.64], !P2 ;  /* 0x135000007e6e7fae */ /* 0x0003e2000d121848 */
[----:B--2---:R-:W-:-:S04]  /*eb30*/  IMAD.WIDE R94, R252, 0x4, R94 ;  /* 0x00000004fc5e7825 */ /* 0x004fc800078e025e */
[----:B----4-:R-:W-:Y:S01]  /*eb40*/  IMAD.WIDE R10, R252, 0x4, R10 ;  /* 0x00000004fc0a7825 */ /* 0x010fe200078e020a */
        /* <DEDUP_REMOVED lines=12> */
[----:B---3--:R-:W-:-:S03]  /*ec10*/  IMAD.WIDE R158, R252, 0x4, R78 ;  /* 0x00000004fc9e7825 */ /* 0x008fc600078e024e */
[----:B------:R-:W3:Y:S04]  /*ec20*/  LDL.LU.64 R78, [R1+0x3c0] ;  /* 0x0003c000014e7983 */ /* 0x000ee80000300a00 */
[----:B----4-:R-:W4:Y:S04]  /*ec30*/  LDL.LU.64 R10, [R1+0x3b8] ;  /* 0x0003b800010a7983 */ /* 0x010f280000300a00 */
[----:B------:R1:W-:Y:S01]  /*ec40*/  STL.64 [R1+0x490], R222 ;  /* 0x000490de01007387 */ /* 0x0003e20000100a00 */
[----:B------:R-:W-:-:S03]  /*ec50*/  IMAD.WIDE R142, R252, 0x4, R142 ;  /* 0x00000004fc8e7825 */ /* 0x000fc600078e028e */
[----:B------:R1:W-:Y:S01]  /*ec60*/  STL.64 [R1+0x488], R158 ;  /* 0x0004889e01007387 */ /* 0x0003e20000100a00 */
[----:B------:R-:W-:-:S03]  /*ec70*/  IMAD.WIDE R8, R252, 0x4, R8 ;  /* 0x00000004fc087825 */ /* 0x000fc600078e0208 */
[----:B------:R1:W-:Y:S04]  /*ec80*/  STL.64 [R1+0x480], R142 ;  /* 0x0004808e01007387 */ /* 0x0003e80000100a00 */
[----:B------:R1:W-:Y:S04]  /*ec90*/  STL.64 [R1+0x478], R8 ;  /* 0x0004780801007387 */ /* 0x0003e80000100a00 */
[----:B------:R1:W-:Y:S04]  /*eca0*/  LDGSTS.E [R110+0x14500], [R158.64], !P6 ;  /* 0x145000009e6e7fae */ /* 0x0003e8000f121848 */
[----:B-1----:R-:W4:Y:S04]  /*ecb0*/  LDL.LU.64 R222, [R1+0x370] ;  /* 0x0003700001de7983 */ /* 0x002f280000300a00 */
[----:B------:R1:W-:Y:S04]  /*ecc0*/  LDGSTS.E [R110+0x14600], [R142.64], !P6 ;  /* 0x146000008e6e7fae */ /* 0x0003e8000f121848 */
[----:B------:R-:W4:Y:S01]  /*ecd0*/  LDL.LU.64 R158, [R1+0x368] ;  /* 0x00036800019e7983 */ /* 0x000f220000300a00 */
[----:B------:R-:W-:-:S03]  /*ece0*/  IMAD.WIDE R206, R252, 0x4, R206 ;  /* 0x00000004fcce7825 */ /* 0x000fc600078e02ce */
[----:B------:R1:W-:Y:S04]  /*ecf0*/  LDGSTS.E [R110+0x14700], [R8.64], !P6 ;  /* 0x14700000086e7fae */ /* 0x0003e8000f121848 */
[----:B-1----:R-:W4:Y:S01]  /*ed00*/  LDL.LU.64 R142, [R1+0x360] ;  /* 0x00036000018e7983 */ /* 0x002f220000300a00 */
[----:B------:R-:W-:-:S03]  /*ed10*/  IMAD.WIDE R190, R252, 0x4, R190 ;  /* 0x00000004fcbe7825 */ /* 0x000fc600078e02be */
[----:B------:R1:W-:Y:S01]  /*ed20*/  LDGSTS.E [R110+0x15400], [R206.64], !P1 ;  /* 0x15400000ce6e7fae */ /* 0x0003e2000c921848 */
[----:B------:R-:W-:-:S03]  /*ed30*/  IMAD.WIDE R174, R252, 0x4, R174 ;  /* 0x00000004fcae7825 */ /* 0x000fc600078e02ae */
[----:B------:R-:W4:Y:S01]  /*ed40*/  LDL.LU.64 R8, [R1+0x358] ;  /* 0x0003580001087983 */ /* 0x000f220000300a00 */
[----:B------:R-:W-:-:S03]  /*ed50*/  IMAD.WIDE R6, R252, 0x4, R6 ;  /* 0x00000004fc067825 */ /* 0x000fc600078e0206 */
[----:B------:R1:W-:Y:S04]  /*ed60*/  STL.64 [R1+0x4b0], R206 ;  /* 0x0004b0ce01007387 */ /* 0x0003e80000100a00 */
[----:B------:R1:W-:Y:S04]  /*ed70*/  STL.64 [R1+0x4d8], R190 ;  /* 0x0004d8be01007387 */ /* 0x0003e80000100a00 */
[----:B------:R2:W-:Y:S04]  /*ed80*/  STL.64 [R1+0x4e0], R174 ;  /* 0x0004e0ae01007387 */ /* 0x0005e80000100a00 */
[----:B------:R1:W-:Y:S04]  /*ed90*/  LDGSTS.E [R110+0x15500], [R190.64], !P1 ;  /* 0x15500000be6e7fae */ /* 0x0003e8000c921848 */
[----:B------:R2:W-:Y:S04]  /*eda0*/  STL.64 [R1+0x4e8], R6 ;  /* 0x0004e80601007387 */ /* 0x0005e80000100a00 */
[----:B------:R2:W-:Y:S04]  /*edb0*/  LDGSTS.E [R110+0x15600], [R174.64], !P1 ;  /* 0x15600000ae6e7fae */ /* 0x0005e8000c921848 */
[----:B-1----:R-:W4:Y:S04]  /*edc0*/  LDL.LU.64 R206, [R1+0x310] ;  /* 0x0003100001ce7983 */ /* 0x002f280000300a00 */
[----:B------:R-:W4:Y:S04]  /*edd0*/  LDL.LU.64 R190, [R1+0x308] ;  /* 0x0003080001be7983 */ /* 0x000f280000300a00 */
[----:B------:R1:W-:Y:S01]  /*ede0*/  LDGSTS.E [R110+0x15700], [R6.64], !P1 ;  /* 0x15700000066e7fae */ /* 0x0003e2000c921848 */
[----:B--2---:R-:W-:-:S03]  /*edf0*/  IMAD.WIDE R174, R252, 0x4, R94 ;  /* 0x00000004fcae7825 */ /* 0x004fc600078e025e */
[----:B------:R-:W2:Y:S04]  /*ee00*/  LDL.LU.64 R94, [R1+0x300] ;  /* 0x00030000015e7983 */ /* 0x000ea80000300a00 */
[----:B-1----:R-:W2:Y:S01]  /*ee10*/  LDL.LU.64 R6, [R1+0x2f8] ;  /* 0x0002f80001067983 */ /* 0x002ea20000300a00 */
[----:B------:R-:W-:-:S04]  /*ee20*/  IADD3 R0, R5, -0x5a, RZ ;  /* 0xffffffa605007810 */ /* 0x000fc80007ffe0ff */
[----:B------:R-:W-:Y:S01]  /*ee30*/  ISETP.GE.U32.AND P4, PT, R0, 0x7fffff67, PT ;  /* 0x7fffff670000780c */ /* 0x000fe20003f86070 */
[----:B------:R-:W-:Y:S01]  /*ee40*/  IMAD.WIDE R126, R252, 0x4, R126 ;  /* 0x00000004fc7e7825 */ /* 0x000fe200078e027e */
[----:B------:R-:W-:Y:S01]  /*ee50*/  IADD3 R0, R5, -0x5e, RZ ;  /* 0xffffffa205007810 */ /* 0x000fe20007ffe0ff */
[----:B------:R1:W-:Y:S04]  /*ee60*/  STL.64 [R1+0x538], R174 ;  /* 0x000538ae01007387 */ /* 0x0003e80000100a00 */
[----:B------:R-:W-:Y:S01]  /*ee70*/  STL.64 [R1+0x540], R126 ;  /* 0x0005407e01007387 */ /* 0x000fe20000100a00 */
[----:B------:R-:W-:-:S05]  /*ee80*/  ISETP.GE.U32.AND P0, PT, R0, 0x7fffff63, PT ;  /* 0x7fffff630000780c */ /* 0x000fca0003f06070 */
[----:B------:R1:W-:Y:S04]  /*ee90*/  LDGSTS.E [R110+0x16400], [R174.64], !P4 ;  /* 0x16400000ae6e7fae */ /* 0x0003e8000e121848 */
[----:B------:R1:W-:Y:S01]  /*eea0*/  LDGSTS.E [R110+0x16500], [R126.64], !P4 ;  /* 0x165000007e6e7fae */ /* 0x0003e2000e121848 */
[----:B------:R-:W-:Y:S01]  /*eeb0*/  IADD3 R0, R5, -0x62, RZ ;  /* 0xffffff9e05007810 */ /* 0x000fe20007ffe0ff */
[----:B---3--:R-:W-:-:S04]  /*eec0*/  IMAD.WIDE R78, R252, 0x4, R78 ;  /* 0x00000004fc4e7825 */ /* 0x008fc800078e024e */
[----:B----4-:R-:W-:Y:S01]  /*eed0*/  IMAD.WIDE R10, R252, 0x4, R10 ;  /* 0x00000004fc0a7825 */ /* 0x010fe200078e020a */
[----:B------:R3:W-:Y:S04]  /*eee0*/  STL.64 [R1+0x548], R78 ;  /* 0x0005484e01007387 */ /* 0x0007e80000100a00 */
[----:B------:R4:W-:Y:S04]  /*eef0*/  STL.64 [R1+0x550], R10 ;  /* 0x0005500a01007387 */ /* 0x0009e80000100a00 */
[----:B-1----:R-:W2:Y:S04]  /*ef00*/  LDL.LU.64 R174, [R1+0x2b0] ;  /* 0x0002b00001ae7983 */ /* 0x002ea80000300a00 */
[----:B------:R3:W-:Y:S04]  /*ef10*/  LDGSTS.E [R110+0x16600], [R78.64], !P4 ;  /* 0x166000004e6e7fae */ /* 0x0007e8000e121848 */
[----:B------:R4:W-:Y:S01]  /*ef20*/  LDGSTS.E [R110+0x16700], [R10.64], !P4 ;  /* 0x167000000a6e7fae */ /* 0x0009e2000e121848 */
[----:B------:R-:W-:-:S03]  /*ef30*/  ISETP.GE.U32.AND P5, PT, R0, 0x7fffff5f, PT ;  /* 0x7fffff5f0000780c */ /* 0x000fc60003fa6070 */
[----:B---3--:R-:W3:Y:S04]  /*ef40*/  LDL.LU.64 R78, [R1+0x2a8] ;  /* 0x0002a800014e7983 */ /* 0x008ee80000300a00 */
[----:B------:R-:W3:Y:S01]  /*ef50*/  LDL.LU.64 R126, [R1+0x2a0] ;  /* 0x0002a000017e7983 */ /* 0x000ee20000300a00 */
[----:B------:R-:W-:-:S03]  /*ef60*/  IMAD.WIDE R222, R252, 0x4, R222 ;  /* 0x00000004fcde7825 */ /* 0x000fc600078e02de */
[----:B----4-:R-:W3:Y:S01]  /*ef70*/  LDL.LU.64 R10, [R1+0x298] ;  /* 0x00029800010a7983 */ /* 0x010ee20000300a00 */
[----:B------:R-:W-:-:S03]  /*ef80*/  IMAD.WIDE R158, R252, 0x4, R158 ;  /* 0x00000004fc9e7825 */ /* 0x000fc600078e029e */
        /* <DEDUP_REMOVED lines=12> */
[----:B------:R1:W-:Y:S01]  /*f050*/  LDGSTS.E [R110+0x17700], [R8.64], !P0 ;  /* 0x17700000086e7fae */ /* 0x0003e2000c121848 */
[----:B------:R-:W-:-:S03]  /*f060*/  IMAD.WIDE R190, R252, 0x4, R190 ;  /* 0x00000004fcbe7825 */ /* 0x000fc600078e02be */
[----:B-1----:R-:W3:Y:S04]  /*f070*/  LDL.LU.64 R142, [R1+0x240] ;  /* 0x00024000018e7983 */ /* 0x002ee80000300a00 */
[----:B------:R1:W-:Y:S04]  /*f080*/  LDGSTS.E [R110+0x18400], [R206.64], !P5 ;  /* 0x18400000ce6e7fae */ /* 0x0003e8000e921848 */
[----:B------:R-:W3:Y:S04]  /*f090*/  LDL.LU.64 R8, [R1+0x238] ;  /* 0x0002380001087983 */ /* 0x000ee80000300a00 */
[----:B------:R1:W-:Y:S04]  /*f0a0*/  STL.64 [R1+0xc78], R206 ;  /* 0x000c78ce01007387 */ /* 0x0003e80000100a00 */
[----:B------:R-:W-:Y:S04]  /*f0b0*/  STL.64 [R1+0xc80], R190 ;  /* 0x000c80be01007387 */ /* 0x000fe80000100a00 */
        /* <DEDUP_REMOVED lines=27> */
[----:B------:R1:W-:Y:S04]  /*f270*/  LDGSTS.E [R110+0x19700], [R10.64], !P3 ;  /* 0x197000000a6e7fae */ /* 0x0003e8000d921848 */
[----:B-1----:R-:W3:Y:S01]  /*f280*/  LDL.LU.64 R126, [R1+0x188] ;  /* 0x00018800017e7983 */ /* 0x002ee20000300a00 */
[----:B------:R-:W-:-:S03]  /*f290*/  IMAD.WIDE R222, R252, 0x4, R222 ;  /* 0x00000004fcde7825 */ /* 0x000fc600078e02de */
[----:B------:R-:W3:Y:S04]  /*f2a0*/  LDL.LU.64 R174, [R1+0x180] ;  /* 0x0001800001ae7983 */ /* 0x000ee80000300a00 */
[----:B------:R-:W3:Y:S01]  /*f2b0*/  LDL.LU.64 R10, [R1+0x178] ;  /* 0x00017800010a7983 */ /* 0x000ee20000300a00 */
[----:B------:R-:W-:-:S03]  /*f2c0*/  IMAD.WIDE R158, R252, 0x4, R158 ;  /* 0x00000004fc9e7825 */ /* 0x000fc600078e029e */
[----:B------:R-:W-:Y:S01]  /*f2d0*/  STL.64 [R1+0xd78], R222 ;  /* 0x000d78de01007387 */ /* 0x000fe20000100a00 */
[----:B------:R-:W-:-:S03]  /*f2e0*/  IMAD.WIDE R142, R252, 0x4, R142 ;  /* 0x00000004fc8e7825 */ /* 0x000fc600078e028e */
        /* <DEDUP_REMOVED lines=15> */
[----:B------:R-:W-:Y:S02]  /*f3e0*/  ISETP.GE.U32.AND P6, PT, R0, 0x7fffff53, PT ;  /* 0x7fffff530000780c */ /* 0x000fe40003fc6070 */
[C---:B------:R-:W-:Y:S01]  /*f3f0*/  IADD3 R0, R5.reuse, -0x72, RZ ;  /* 0xffffff8e05007810 */ /* 0x040fe20007ffe0ff */
[----:B------:R-:W-:Y:S03]  /*f400*/  STL.64 [R1+0xdf8], R222 ;  /* 0x000df8de01007387 */ /* 0x000fe60000100a00 */
[----:B------:R-:W-:Y:S01]  /*f410*/  ISETP.GE.U32.AND P1, PT, R0, 0x7fffff4f, PT ;  /* 0x7fffff4f0000780c */ /* 0x000fe20003f26070 */
[----:B------:R1:W-:Y:S01]  /*f420*/  STL.64 [R1+0xe00], R206 ;  /* 0x000e00ce01007387 */ /* 0x0003e20000100a00 */
[----:B------:R-:W-:-:S05]  /*f430*/  IADD3 R0, R5, -0x76, RZ ;  /* 0xffffff8a05007810 */ /* 0x000fca0007ffe0ff */
[----:B------:R1:W-:Y:S04]  /*f440*/  LDGSTS.E [R110+0x1b400], [R222.64], !P6 ;  /* 0x1b400000de6e7fae */ /* 0x0003e8000f121848 */
[----:B------:R1:W-:Y:S01]  /*f450*/  LDGSTS.E [R110+0x1b500], [R206.64], !P6 ;  /* 0x1b500000ce6e7fae */ /* 0x0003e2000f121848 */
[----:B------:R-:W-:Y:S01]  /*f460*/  ISETP.GE.U32.AND P4, PT, R0, 0x7fffff4b, PT ;  /* 0x7fffff4b0000780c */ /* 0x000fe20003f86070 */
[----:B---3--:R-:W-:-:S04]  /*f470*/  IMAD.WIDE R78, R252, 0x4, R78 ;  /* 0x00000004fc4e7825 */ /* 0x008fc800078e024e */
[C---:B------:R-:W-:Y:S01]  /*f480*/  IMAD.WIDE R6, R252.reuse, 0x4, R6 ;  /* 0x00000004fc067825 */ /* 0x040fe200078e0206 */
[----:B------:R3:W-:Y:S04]  /*f490*/  STL.64 [R1+0xe08], R78 ;  /* 0x000e084e01007387 */ /* 0x0007e80000100a00 */
[----:B------:R3:W-:Y:S04]  /*f4a0*/  STL.64 [R1+0xe10], R6 ;  /* 0x000e100601007387 */ /* 0x0007e80000100a00 */
[----:B------:R3:W-:Y:S04]  /*f4b0*/  LDGSTS.E [R110+0x1b600], [R78.64], !P6 ;  /* 0x1b6000004e6e7fae */ /* 0x0007e8000f121848 */
[----:B-1----:R-:W4:Y:S01]  /*f4c0*/  LDL.LU.64 R206, [R1+0xd0] ;  /* 0x0000d00001ce7983 */ /* 0x002f220000300a00 */
[----:B------:R-:W-:-:S03]  /*f4d0*/  IMAD.WIDE R222, R252, 0x4, R190 ;  /* 0x00000004fcde7825 */ /* 0x000fc600078e02be */
[----:B------:R1:W-:Y:S04]  /*f4e0*/  LDGSTS.E [R110+0x1b700], [R6.64], !P6 ;  /* 0x1b700000066e7fae */ /* 0x0003e8000f121848 */
[----:B---3--:R-:W3:Y:S04]  /*f4f0*/  LDL.LU.64 R78, [R1+0xc8] ;  /* 0x0000c800014e7983 */ /* 0x008ee80000300a00 */
        /* <DEDUP_REMOVED lines=16> */
[----:B------:R-:W3:Y:S04]  /*f600*/  LDL.LU.64 R158, [R1+0x60] ;  /* 0x00006000019e7983 */ /* 0x000ee80000300a00 */
[----:B-1----:R-:W3:Y:S01]  /*f610*/  LDL.LU.64 R10, [R1+0x58] ;  /* 0x00005800010a7983 */ /* 0x002ee20000300a00 */
[----:B------:R-:W-:-:S03]  /*f620*/  IMAD.WIDE R142, R252, 0x4, R142 ;  /* 0x00000004fc8e7825 */ /* 0x000fc600078e028e */
        /* <DEDUP_REMOVED lines=12> */
[----:B------:R-:W-:Y:S02]  /*f6f0*/  ISETP.GE.U32.AND P0, PT, R0, 0x7fffff47, PT ;  /* 0x7fffff470000780c */ /* 0x000fe40003f06070 */
[----:B------:R-:W-:Y:S01]  /*f700*/  IADD3 R0, R5, -0x7e, RZ ;  /* 0xffffff8205007810 */ /* 0x000fe20007ffe0ff */
[----:B-1----:R-:W2:Y:S03]  /*f710*/  LDL.LU.64 R142, [R1+0x5f0] ;  /* 0x0005f000018e7983 */ /* 0x002ea60000300a00 */
[----:B------:R-:W-:Y:S01]  /*f720*/  ISETP.GE.U32.AND P5, PT, R0, 0x7fffff43, PT ;  /* 0x7fffff430000780c */ /* 0x000fe20003fa6070 */
[----:B------:R-:W-:-:S06]  /*f730*/  IMAD.WIDE R222, R252, 0x4, R206 ;  /* 0x00000004fcde7825 */ /* 0x000fcc00078e02ce */
        /* <DEDUP_REMOVED lines=18> */
[----:B------:R1:W-:Y:S04]  /*f860*/  LDGSTS.E [R110+0x1f400], [R190.64], !P5 ;  /* 0x1f400000be6e7fae */ /* 0x0003e8000e921848 */
[----:B------:R-:W4:Y:S01]  /*f870*/  LDL.LU.64 R6, [R1+0x578] ;  /* 0x0005780001067983 */ /* 0x000f220000300a00 */
[----:B------:R-:W-:-:S03]  /*f880*/  IMAD.WIDE R158, R252, 0x4, R158 ;  /* 0x00000004fc9e7825 */ /* 0x000fc600078e029e */
[----:B------:R1:W-:Y:S01]  /*f890*/  STL.64 [R1+0xff8], R190 ;  /* 0x000ff8be01007387 */ /* 0x0003e20000100a00 */
[----:B------:R-:W-:-:S03]  /*f8a0*/  IMAD.WIDE R10, R252, 0x4, R10 ;  /* 0x00000004fc0a7825 */ /* 0x000fc600078e020a */
        /* <DEDUP_REMOVED lines=14> */
[C---:B------:R-:W-:Y:S01]  /*f990*/  IADD3 R0, R5.reuse, -0x47, RZ ;  /* 0xffffffb905007810 */ /* 0x040fe20007ffe0ff */
[----:B------:R1:W-:Y:S03]  /*f9a0*/  STL.64 [R1+0xc8], R158 ;  /* 0x0000c89e01007387 */ /* 0x0003e60000100a00 */
[----:B------:R-:W-:Y:S01]  /*f9b0*/  ISETP.GE.U32.AND P2, PT, R0, 0x7fffff7a, PT ;  /* 0x7fffff7a0000780c */ /* 0x000fe20003f46070 */
[----:B------:R-:W-:Y:S01]  /*f9c0*/  STL.64 [R1+0xd8], R142 ;  /* 0x0000d88e01007387 */ /* 0x000fe20000100a00 */
[----:B------:R-:W-:-:S05]  /*f9d0*/  IADD3 R0, R5, -0x4b, RZ ;  /* 0xffffffb505007810 */ /* 0x000fca0007ffe0ff */
[----:B------:R1:W-:Y:S04]  /*f9e0*/  LDGSTS.E [R111+0x10800], [R158.64], !P3 ;  /* 0x108000009e6f7fae */ /* 0x0003e8000d921848 */
[----:B------:R1:W-:Y:S01]  /*f9f0*/  LDGSTS.E [R111+0x10900], [R142.64], !P3 ;  /* 0x109000008e6f7fae */ /* 0x0003e2000d921848 */
[----:B------:R-:W-:Y:S01]  /*fa00*/  ISETP.GE.U32.AND P6, PT, R0, 0x7fffff76, PT ;  /* 0x7fffff760000780c */ /* 0x000fe20003fc6070 */
[----:B---3--:R-:W-:-:S04]  /*fa10*/  IMAD.WIDE R78, R252, 0x4, R78 ;  /* 0x00000004fc4e7825 */ /* 0x008fc800078e024e */
[C---:B----4-:R-:W-:Y:S01]  /*fa20*/  IMAD.WIDE R8, R252.reuse, 0x4, R8 ;  /* 0x00000004fc087825 */ /* 0x050fe200078e0208 */
[----:B------:R3:W-:Y:S04]  /*fa30*/  STL.64 [R1+0xe8], R78 ;  /* 0x0000e84e01007387 */ /* 0x0007e80000100a00 */
[----:B------:R4:W-:Y:S04]  /*fa40*/  STL.64 [R1+0x118], R8 ;  /* 0x0001180801007387 */ /* 0x0009e80000100a00 */
[----:B-1----:R-:W2:Y:S04]  /*fa50*/  LDL.LU.64 R158, [R1+0x4d0] ;  /* 0x0004d000019e7983 */ /* 0x002ea80000300a00 */
[----:B------:R3:W-:Y:S04]  /*fa60*/  LDGSTS.E [R111+0x10a00], [R78.64], !P3 ;  /* 0x10a000004e6f7fae */ /* 0x0007e8000d921848 */
[----:B------:R4:W-:Y:S04]  /*fa70*/  LDGSTS.E [R111+0x10b00], [R8.64], !P3 ;  /* 0x10b00000086f7fae */ /* 0x0009e8000d921848 */
        /* <DEDUP_REMOVED lines=52> */
[----:B------:R-:W3:Y:S04]  /*fdc0*/  LDL.LU.64 R142, [R1+0x3a8] ;  /* 0x0003a800018e7983 */ /* 0x000ee80000300a00 */
[----:B------:R-:W3:Y:S01]  /*fdd0*/  LDL.LU.64 R174, [R1+0x3a0] ;  /* 0x0003a00001ae7983 */ /* 0x000ee20000300a00 */
[----:B------:R-:W-:-:S03]  /*fde0*/  IMAD.WIDE R222, R252, 0x4, R222 ;  /* 0x00000004fcde7825 */ /* 0x000fc600078e02de */
[----:B-1----:R-:W3:Y:S01]  /*fdf0*/  LDL.LU.64 R8, [R1+0x398] ;  /* 0x0003980001087983 */ /* 0x002ee20000300a00 */
[----:B------:R-:W-:-:S03]  /*fe00*/  IMAD.WIDE R206, R252, 0x4, R206 ;  /* 0x00000004fcce7825 */ /* 0x000fc600078e02ce */
[----:B------:R1:W-:Y:S01]  /*fe10*/  STL.64 [R1+0x300], R222 ;  /* 0x000300de01007387 */ /* 0x0003e20000100a00 */
[----:B------:R-:W-:-:S03]  /*fe20*/  IMAD.WIDE R126, R252, 0x4, R126 ;  /* 0x00000004fc7e7825 */ /* 0x000fc600078e027e */
[----:B------:R-:W-:Y:S01]  /*fe30*/  STL.64 [R1+0x308], R206 ;  /* 0x000308ce01007387 */ /* 0x000fe20000100a00 */
        /* <DEDUP_REMOVED lines=16> */
[----:B------:R1:W-:Y:S03]  /*ff40*/  STL.64 [R1+0x368], R206 ;  /* 0x000368ce01007387 */ /* 0x0003e60000100a00 */
[----:B------:R-:W-:Y:S01]  /*ff50*/  ISETP.GE.U32.AND P5, PT, R0, 0x7fffff66, PT ;  /* 0x7fffff660000780c */ /* 0x000fe20003fa6070 */
[----:B------:R-:W-:Y:S01]  /*ff60*/  STL.64 [R1+0x370], R190 ;  /* 0x000370be01007387 */ /* 0x000fe20000100a00 */
[----:B------:R-:W-:-:S05]  /*ff70*/  IADD3 R0, R5, -0x5f, RZ ;  /* 0xffffffa105007810 */ /* 0x000fca0007ffe0ff */
[----:B------:R1:W-:Y:S01]  /*ff80*/  LDGSTS.E [R111+0x15800], [R206.64], !P0 ;  /* 0x15800000ce6f7fae */ /* 0x0003e2000c121848 */
[----:B------:R-:W-:-:S03]  /*ff90*/  ISETP.GE.U32.AND P3, PT, R0, 0x7fffff62, PT ;  /* 0x7fffff620000780c */ /* 0x000fc60003f66070 */
[----:B------:R1:W-:Y:S01]  /*ffa0*/  LDGSTS.E [R111+0x15900], [R190.64], !P0 ;  /* 0x15900000be6f7fae */ /* 0x0003e2000c121848 */
[----:B---3--:R-:W-:-:S04]  /*ffb0*/  IMAD.WIDE R78, R252, 0x4, R78 ;  /* 0x00000004fc4e7825 */ /* 0x008fc800078e024e */
[C---:B------:R-:W-:Y:S01]  /*ffc0*/  IMAD.WIDE R10, R252.reuse, 0x4, R10 ;  /* 0x00000004fc0a7825 */ /* 0x040fe200078e020a */
[----:B------:R3:W-:Y:S04]  /*ffd0*/  STL.64 [R1+0x3b8], R78 ;  /* 0x0003b84e01007387 */ /* 0x0007e80000100a00 */
[----:B------:R1:W-:Y:S04]  /*ffe0*/  STL.64 [R1+0x3d0], R10 ;  /* 0x0003d00a01007387 */ /* 0x0003e80000100a00 */
[----:B------:R3:W-:Y:S04]  /*fff0*/  LDGSTS.E [R111+0x15a00], [R78.64], !P0 ;  /* 0x15a000004e6f7fae */ /* 0x0007e8000c121848 */
[----:B------:R3:W-:Y:S04]  /*10000*/  LDGSTS.E [R111+0x15b00], [R10.64], !P0 ;  /* 0x15b000000a6f7fae */ /* 0x0007e8000c121848 */
[----:B-1----:R-:W4:Y:S04]  /*10010*/  LDL.LU.64 R206, [R1+0x2f0] ;  /* 0x0002f00001ce7983 */ /* 0x002f280000300a00 */
[----:B---3--:R-:W4:Y:S01]  /*10020*/  LDL.LU.64 R78, [R1+0x2e8] ;  /* 0x0002e800014e7983 */ /* 0x008f220000300a00 */
[----:B------:R-:W-:-:S03]  /*10030*/  IMAD.WIDE R158, R252, 0x4, R158 ;  /* 0x00000004fc9e7825 */ /* 0x000fc600078e029e */
[----:B------:R-:W4:Y:S04]  /*10040*/  LDL.LU.64 R190, [R1+0x2e0] ;  /* 0x0002e00001be7983 */ /* 0x000f280000300a00 */
[----:B------:R1:W-:Y:S01]  /*10050*/  STL.64 [R1+0x400], R158 ;  /* 0x0004009e01007387 */ /* 0x0003e20000100a00 */
[----:B------:R-:W-:-:S03]  /*10060*/  IMAD.WIDE R142, R252, 0x4, R142 ;  /* 0x00000004fc8e7825 */ /* 0x000fc600078e028e */
[----:B------:R1:W-:Y:S01]  /*10070*/  LDGSTS.E [R111+0x16800], [R158.64], !P5 ;  /* 0x168000009e6f7fae */ /* 0x0003e2000e921848 */
[----:B------:R-:W-:-:S03]  /*10080*/  IMAD.WIDE R10, R252, 0x4, R174 ;  /* 0x00000004fc0a7825 */ /* 0x000fc600078e02ae */
[----:B------:R1:W-:Y:S01]  /*10090*/  LDGSTS.E [R111+0x16900], [R142.64], !P5 ;  /* 0x169000008e6f7fae */ /* 0x0003e2000e921848 */
[----:B------:R-:W-:-:S03]  /*100a0*/  IMAD.WIDE R8, R252, 0x4, R8 ;  /* 0x00000004fc087825 */ /* 0x000fc600078e0208 */
[----:B------:R-:W4:Y:S04]  /*100b0*/  LDL.LU.64 R174, [R1+0x2d8] ;  /* 0x0002d80001ae7983 */ /* 0x000f280000300a00 */
[----:B------:R1:W-:Y:S04]  /*100c0*/  STL.64 [R1+0x410], R142 ;  /* 0x0004108e01007387 */ /* 0x0003e80000100a00 */
[----:B------:R1:W-:Y:S04]  /*100d0*/  STL.64 [R1+0x420], R10 ;  /* 0x0004200a01007387 */ /* 0x0003e80000100a00 */
[----:B------:R1:W-:Y:S04]  /*100e0*/  STL.64 [R1+0x460], R8 ;  /* 0x0004600801007387 */ /* 0x0003e80000100a00 */
[----:B-1----:R-:W4:Y:S04]  /*100f0*/  LDL.LU.64 R158, [R1+0x290] ;  /* 0x00029000019e7983 */ /* 0x002f280000300a00 */
[----:B------:R1:W-:Y:S04]  /*10100*/  LDGSTS.E [R111+0x16a00], [R10.64], !P5 ;  /* 0x16a000000a6f7fae */ /* 0x0003e8000e921848 */
[----:B------:R-:W4:Y:S04]  /*10110*/  LDL.LU.64 R142, [R1+0x288] ;  /* 0x00028800018e7983 */ /* 0x000f280000300a00 */
[----:B------:R1:W-:Y:S04]  /*10120*/  LDGSTS.E [R111+0x16b00], [R8.64], !P5 ;  /* 0x16b00000086f7fae */ /* 0x0003e8000e921848 */
[----:B-1----:R-:W4:Y:S04]  /*10130*/  LDL.LU.64 R10, [R1+0x280] ;  /* 0x00028000010a7983 */ /* 0x002f280000300a00 */
[----:B------:R-:W4:Y:S01]  /*10140*/  LDL.LU.64 R8, [R1+0x278] ;  /* 0x0002780001087983 */ /* 0x000f220000300a00 */
[----:B------:R-:W-:-:S04]  /*10150*/  IMAD.WIDE R222, R252, 0x4, R222 ;  /* 0x00000004fcde7825 */ /* 0x000fc800078e02de */
[C---:B------:R-:W-:Y:S01]  /*10160*/  IMAD.WIDE R126, R252.reuse, 0x4, R126 ;  /* 0x00000004fc7e7825 */ /* 0x040fe200078e027e */
[----:B------:R-:W-:Y:S04]  /*10170*/  STL.64 [R1+0x468], R222 ;  /* 0x000468de01007387 */ /* 0x000fe80000100a00 */
[----:B------:R1:W-:Y:S04]  /*10180*/  STL.64 [R1+0x470], R126 ;  /* 0x0004707e01007387 */ /* 0x0003e80000100a00 */
[----:B------:R1:W-:Y:S04]  /*10190*/  LDGSTS.E [R111+0x17800], [R222.64], !P3 ;  /* 0x17800000de6f7fae */ /* 0x0003e8000d921848 */
[----:B------:R1:W-:Y:S01]  /*101a0*/  LDGSTS.E [R111+0x17900], [R126.64], !P3 ;  /* 0x179000007e6f7fae */ /* 0x0003e2000d921848 */
[----:B--2---:R-:W-:-:S04]  /*101b0*/  IMAD.WIDE R94, R252, 0x4, R94 ;  /* 0x00000004fc5e7825 */ /* 0x004fc800078e025e */
[----:B----4-:R-:W-:Y:S01]  /*101c0*/  IMAD.WIDE R6, R252, 0x4, R6 ;  /* 0x00000004fc067825 */ /* 0x010fe200078e0206 */
[----:B------:R2:W-:Y:S04]  /*101d0*/  STL.64 [R1+0x4b8], R94 ;  /* 0x0004b85e01007387 */ /* 0x0005e80000100a00 */
[----:B------:R4:W-:Y:S04]  /*101e0*/  STL.64 [R1+0x4d0], R6 ;  /* 0x0004d00601007387 */ /* 0x0009e80000100a00 */
[----:B-1----:R-:W3:Y:S01]  /*101f0*/  LDL.LU.64 R126, [R1+0x230] ;  /* 0x00023000017e7983 */ /* 0x002ee20000300a00 */
[----:B------:R-:W-:-:S03]  /*10200*/  IADD3 R0, R5, -0x63, RZ ;  /* 0xffffff9d05007810 */ /* 0x000fc60007ffe0ff */
[----:B------:R2:W-:Y:S01]  /*10210*/  LDGSTS.E [R111+0x17a00], [R94.64], !P3 ;  /* 0x17a000005e6f7fae */ /* 0x0005e2000d921848 */
[----:B------:R-:W-:Y:S02]  /*10220*/  ISETP.GE.U32.AND P2, PT, R0, 0x7fffff5e, PT ;  /* 0x7fffff5e0000780c */ /* 0x000fe40003f46070 */
[----:B------:R-:W-:Y:S01]  /*10230*/  IADD3 R0, R5, -0x67, RZ ;  /* 0xffffff9905007810 */ /* 0x000fe20007ffe0ff */
[----:B------:R1:W-:Y:S03]  /*10240*/  LDGSTS.E [R111+0x17b00], [R6.64], !P3 ;  /* 0x17b00000066f7fae */ /* 0x0003e6000d921848 */
[----:B------:R-:W-:Y:S01]  /*10250*/  ISETP.GE.U32.AND P6, PT, R0, 0x7fffff5a, PT ;  /* 0x7fffff5a0000780c */ /* 0x000fe20003fc6070 */
[----:B--2---:R-:W2:Y:S01]  /*10260*/  LDL.LU.64 R94, [R1+0x228] ;  /* 0x00022800015e7983 */ /* 0x004ea20000300a00 */
[----:B------:R-:W-:-:S04]  /*10270*/  IMAD.WIDE R222, R252, 0x4, R206 ;  /* 0x00000004fcde7825 */ /* 0x000fc800078e02ce */
[C---:B----4-:R-:W-:Y:S01]  /*10280*/  IMAD.WIDE R206, R252.reuse, 0x4, R78 ;  /* 0x00000004fcce7825 */ /* 0x050fe200078e024e */
[----:B------:R4:W-:Y:S03]  /*10290*/  LDGSTS.E [R111+0x18800], [R222.64], !P2 ;  /* 0x18800000de6f7fae */ /* 0x0009e6000d121848 */
[C---:B------:R-:W-:Y:S01]  /*102a0*/  IMAD.WIDE R190, R252.reuse, 0x4, R190 ;  /* 0x00000004fcbe7825 */ /* 0x040fe200078e02be */
[----:B------:R-:W2:Y:S04]  /*102b0*/  LDL.LU.64 R78, [R1+0x220] ;  /* 0x00022000014e7983 */ /* 0x000ea80000300a00 */
[----:B-1----:R-:W2:Y:S04]  /*102c0*/  LDL.LU.64 R6, [R1+0x218] ;  /* 0x0002180001067983 */ /* 0x002ea80000300a00 */
[----:B------:R4:W-:Y:S04]  /*102d0*/  STL.64 [R1+0x4f0], R222 ;  /* 0x0004f0de01007387 */ /* 0x0009e80000100a00 */
[----:B------:R1:W-:Y:S01]  /*102e0*/  STL.64 [R1+0x518], R206 ;  /* 0x000518ce01007387 */ /* 0x0003e20000100a00 */
[----:B------:R-:W-:-:S03]  /*102f0*/  IMAD.WIDE R174, R252, 0x4, R174 ;  /* 0x00000004fcae7825 */ /* 0x000fc600078e02ae */
[----:B------:R1:W-:Y:S04]  /*10300*/  STL.64 [R1+0x520], R190 ;  /* 0x000520be01007387 */ /* 0x0003e80000100a00 */
[----:B------:R1:W-:Y:S04]  /*10310*/  STL.64 [R1+0x528], R174 ;  /* 0x000528ae01007387 */ /* 0x0003e80000100a00 */
[----:B------:R1:W-:Y:S04]  /*10320*/  LDGSTS.E [R111+0x18900], [R206.64], !P2 ;  /* 0x18900000ce6f7fae */ /* 0x0003e8000d121848 */
[----:B----4-:R-:W4:Y:S01]  /*10330*/  LDL.LU.64 R222, [R1+0x1d0] ;  /* 0x0001d00001de7983 */ /* 0x010f220000300a00 */
[----:B------:R-:W-:-:S03]  /*10340*/  IMAD.WIDE R158, R252, 0x4, R158 ;  /* 0x00000004fc9e7825 */ /* 0x000fc600078e029e */
[----:B------:R1:W-:Y:S04]  /*10350*/  LDGSTS.E [R111+0x18a00], [R190.64], !P2 ;  /* 0x18a00000be6f7fae */ /* 0x0003e8000d121848 */
[----:B-1----:R-:W4:Y:S01]  /*10360*/  LDL.LU.64 R206, [R1+0x1c8] ;  /* 0x0001c80001ce7983 */ /* 0x002f220000300a00 */
[----:B------:R-:W-:-:S03]  /*10370*/  IMAD.WIDE R142, R252, 0x4, R142 ;  /* 0x00000004fc8e7825 */ /* 0x000fc600078e028e */
[----:B------:R1:W-:Y:S04]  /*10380*/  LDGSTS.E [R111+0x18b00], [R174.64], !P2 ;  /* 0x18b00000ae6f7fae */ /* 0x0003e8000d121848 */
[----:B------:R-:W4:Y:S01]  /*10390*/  LDL.LU.64 R190, [R1+0x1c0] ;  /* 0x0001c00001be7983 */ /* 0x000f220000300a00 */
[----:B------:R-:W-:-:S03]  /*103a0*/  IMAD.WIDE R10, R252, 0x4, R10 ;  /* 0x00000004fc0a7825 */ /* 0x000fc600078e020a */
[----:B------:R1:W-:Y:S04]  /*103b0*/  LDGSTS.E [R111+0x19800], [R158.64], !P6 ;  /* 0x198000009e6f7fae */ /* 0x0003e8000f121848 */
[----:B-1----:R-:W4:Y:S01]  /*103c0*/  LDL.LU.64 R174, [R1+0x1b8] ;  /* 0x0001b80001ae7983 */ /* 0x002f220000300a00 */
[----:B------:R-:W-:-:S03]  /*103d0*/  IMAD.WIDE R8, R252, 0x4, R8 ;  /* 0x00000004fc087825 */ /* 0x000fc600078e0208 */
[----:B------:R1:W-:Y:S04]  /*103e0*/  STL.64 [R1+0x530], R158 ;  /* 0x0005309e01007387 */ /* 0x0003e80000100a00 */
[----:B------:R1:W-:Y:S04]  /*103f0*/  STL.64 [R1+0x578], R142 ;  /* 0x0005788e01007387 */ /* 0x0003e80000100a00 */
[----:B------:R1:W-:Y:S04]  /*10400*/  STL.64 [R1+0x580], R10 ;  /* 0x0005800a01007387 */ /* 0x0003e80000100a00 */
[----:B------:R3:W-:Y:S04]  /*10410*/  STL.64 [R1+0x588], R8 ;  /* 0x0005880801007387 */ /* 0x0007e80000100a00 */
[----:B------:R1:W-:Y:S04]  /*10420*/  LDGSTS.E [R111+0x19900], [R142.64], !P6 ;  /* 0x199000008e6f7fae */ /* 0x0003e8000f121848 */
[----:B-1----:R-:W4:Y:S04]  /*10430*/  LDL.LU.64 R158, [R1+0x170] ;  /* 0x00017000019e7983 */ /* 0x002f280000300a00 */
[----:B------:R1:W-:Y:S04]  /*10440*/  LDGSTS.E [R111+0x19a00], [R10.64], !P6 ;  /* 0x19a000000a6f7fae */ /* 0x0003e8000f121848 */
[----:B------:R-:W4:Y:S04]  /*10450*/  LDL.LU.64 R142, [R1+0x168] ;  /* 0x00016800018e7983 */ /* 0x000f280000300a00 */
[----:B------:R3:W-:Y:S04]  /*10460*/  LDGSTS.E [R111+0x19b00], [R8.64], !P6 ;  /* 0x19b00000086f7fae */ /* 0x0007e8000f121848 */
[----:B-1----:R-:W4:Y:S01]  /*10470*/  LDL.LU.64 R10, [R1+0x160] ;  /* 0x00016000010a7983 */ /* 0x002f220000300a00 */
[----:B---3--:R-:W-:-:S05]  /*10480*/  IMAD.WIDE R126, R252, 0x4, R126 ;  /* 0x00000004fc7e7825 */ /* 0x008fca00078e027e */
[----:B------:R-:W-:Y:S04]  /*10490*/  STL.64 [R1+0xd98], R126 ;  /* 0x000d987e01007387 */ /* 0x000fe80000100a00 */
[----:B------:R-:W3:Y:S01]  /*104a0*/  LDL.LU.64 R8, [R1+0x158] ;  /* 0x0001580001087983 */ /* 0x000ee20000300a00 */
[----:B------:R-:W-:-:S04]  /*104b0*/  IADD3 R0, R5, -0x6b, RZ ;  /* 0xffffff9505007810 */ /* 0x000fc80007ffe0ff */
[----:B------:R-:W-:Y:S02]  /*104c0*/  ISETP.GE.U32.AND P1, PT, R0, 0x7fffff56, PT ;  /* 0x7fffff560000780c */ /* 0x000fe40003f26070 */
[----:B------:R-:W-:Y:S01]  /*104d0*/  IADD3 R0, R5, -0x6f, RZ ;  /* 0xffffff9105007810 */ /* 0x000fe20007ffe0ff */
[----:B--2---:R-:W-:-:S03]  /*104e0*/  IMAD.WIDE R94, R252, 0x4, R94 ;  /* 0x00000004fc5e7825 */ /* 0x004fc600078e025e */
[----:B------:R-:W-:Y:S02]  /*104f0*/  ISETP.GE.U32.AND P4, PT, R0, 0x7fffff52, PT ;  /* 0x7fffff520000780c */ /* 0x000fe40003f86070 */
[----:B------:R1:W-:Y:S01]  /*10500*/  STL.64 [R1+0xda0], R94 ;  /* 0x000da05e01007387 */ /* 0x0003e20000100a00 */
[----:B------:R-:W-:-:S04]  /*10510*/  IADD3 R0, R5, -0x73, RZ ;  /* 0xffffff8d05007810 */ /* 0x000fc80007ffe0ff */
[----:B------:R2:W-:Y:S04]  /*10520*/  LDGSTS.E [R111+0x1a800], [R126.64], !P1 ;  /* 0x1a8000007e6f7fae */ /* 0x0005e8000c921848 */
[----:B------:R1:W-:Y:S01]  /*10530*/  LDGSTS.E [R111+0x1a900], [R94.64], !P1 ;  /* 0x1a9000005e6f7fae */ /* 0x0003e2000c921848 */
[----:B------:R-:W-:Y:S01]  /*10540*/  ISETP.GE.U32.AND P0, PT, R0, 0x7fffff4e, PT ;  /* 0x7fffff4e0000780c */ /* 0x000fe20003f06070 */
[----:B------:R-:W-:-:S04]  /*10550*/  IMAD.WIDE R78, R252, 0x4, R78 ;  /* 0x00000004fc4e7825 */ /* 0x000fc800078e024e */
[C---:B------:R-:W-:Y:S01]  /*10560*/  IMAD.WIDE R6, R252.reuse, 0x4, R6 ;  /* 0x00000004fc067825 */ /* 0x040fe200078e0206 */
[----:B------:R2:W-:Y:S04]  /*10570*/  STL.64 [R1+0xda8], R78 ;  /* 0x000da84e01007387 */ /* 0x0005e80000100a00 */
[----:B------:R2:W-:Y:S04]  /*10580*/  STL.64 [R1+0xdb0], R6 ;  /* 0x000db00601007387 */ /* 0x0005e80000100a00 */
[----:B-1----:R-:W3:Y:S04]  /*10590*/  LDL.LU.64 R94, [R1+0x110] ;  /* 0x00011000015e7983 */ /* 0x002ee80000300a00 */
[----:B------:R2:W-:Y:S04]  /*105a0*/  LDGSTS.E [R111+0x1aa00], [R78.64], !P1 ;  /* 0x1aa000004e6f7fae */ /* 0x0005e8000c921848 */
[----:B------:R1:W-:Y:S01]  /*105b0*/  LDGSTS.E [R111+0x1ab00], [R6.64], !P1 ;  /* 0x1ab00000066f7fae */ /* 0x0003e2000c921848 */
[----:B----4-:R-:W-:-:S03]  /*105c0*/  IMAD.WIDE R222, R252, 0x4, R222 ;  /* 0x00000004fcde7825 */ /* 0x010fc600078e02de */
[----:B--2---:R-:W2:Y:S04]  /*105d0*/  LDL.LU.64 R78, [R1+0x108] ;  /* 0x00010800014e7983 */ /* 0x004ea80000300a00 */
[----:B------:R-:W3:Y:S01]  /*105e0*/  LDL.LU.64 R126, [R1+0x100] ;  /* 0x00010000017e7983 */ /* 0x000ee20000300a00 */
[----:B------:R-:W-:-:S03]  /*105f0*/  IMAD.WIDE R206, R252, 0x4, R206 ;  /* 0x00000004fcce7825 */ /* 0x000fc600078e02ce */
[----:B-1----:R-:W3:Y:S04]  /*10600*/  LDL.LU.64 R6, [R1+0xf8] ;  /* 0x0000f80001067983 */ /* 0x002ee80000300a00 */
        /* <DEDUP_REMOVED lines=12> */
[----:B------:R1:W-:Y:S01]  /*106d0*/  LDGSTS.E [R111+0x1bb00], [R174.64], !P4 ;  /* 0x1bb00000ae6f7fae */ /* 0x0003e2000e121848 */
[----:B------:R-:W-:-:S03]  /*106e0*/  IMAD.WIDE R142, R252, 0x4, R142 ;  /* 0x00000004fc8e7825 */ /* 0x000fc600078e028e */
[----:B-1----:R-:W3:Y:S04]  /*106f0*/  LDL.LU.64 R190, [R1+0xa0] ;  /* 0x0000a00001be7983 */ /* 0x002ee80000300a00 */
[----:B------:R1:W-:Y:S01]  /*10700*/  LDGSTS.E [R111+0x1c800], [R158.64], !P0 ;  /* 0x1c8000009e6f7fae */ /* 0x0003e2000c121848 */
[----:B------:R-:W-:-:S03]  /*10710*/  IMAD.WIDE R10, R252, 0x4, R10 ;  /* 0x00000004fc0a7825 */ /* 0x000fc600078e020a */
[----:B------:R-:W3:Y:S04]  /*10720*/  LDL.LU.64 R174, [R1+0x98] ;  /* 0x0000980001ae7983 */ /* 0x000ee80000300a00 */
[----:B------:R1:W-:Y:S04]  /*10730*/  STL.64 [R1+0xe98], R158 ;  /* 0x000e989e01007387 */ /* 0x0003e80000100a00 */
[----:B------:R1:W-:Y:S04]  /*10740*/  STL.64 [R1+0xea0], R142 ;  /* 0x000ea08e01007387 */ /* 0x0003e80000100a00 */
[----:B------:R-:W-:Y:S04]  /*10750*/  STL.64 [R1+0xea8], R10 ;  /* 0x000ea80a01007387 */ /* 0x000fe80000100a00 */
[----:B------:R1:W-:Y:S01]  /*10760*/  LDGSTS.E [R111+0x1c900], [R142.64], !P0 ;  /* 0x1c9000008e6f7fae */ /* 0x0003e2000c121848 */
[----:B---3--:R-:W-:Y:S01]  /*10770*/  IMAD.WIDE R8, R252, 0x4, R8 ;  /* 0x00000004fc087825 */ /* 0x008fe200078e0208 */
[----:B------:R-:W-:-:S02]  /*10780*/  IADD3 R0, R5, -0x77, RZ ;  /* 0xffffff8905007810 */ /* 0x000fc40007ffe0ff */
[----:B------:R3:W-:Y:S04]  /*10790*/  LDGSTS.E [R111+0x1ca00], [R10.64], !P0 ;  /* 0x1ca000000a6f7fae */ /* 0x0007e8000c121848 */
[----:B------:R3:W-:Y:S04]  /*107a0*/  STL.64 [R1+0xeb0], R8 ;  /* 0x000eb00801007387 */ /* 0x0007e80000100a00 */
[----:B-1----:R-:W4:Y:S04]  /*107b0*/  LDL.LU.64 R158, [R1+0x50] ;  /* 0x00005000019e7983 */ /* 0x002f280000300a00 */
[----:B------:R-:W4:Y:S01]  /*107c0*/  LDL.LU.64 R142, [R1+0x48] ;  /* 0x00004800018e7983 */ /* 0x000f220000300a00 */
[----:B------:R-:W-:-:S02]  /*107d0*/  ISETP.GE.U32.AND P5, PT, R0, 0x7fffff4a, PT ;  /* 0x7fffff4a0000780c */ /* 0x000fc40003fa6070 */
[----:B------:R-:W-:Y:S01]  /*107e0*/  IADD3 R0, R5, -0x7b, RZ ;  /* 0xffffff8505007810 */ /* 0x000fe20007ffe0ff */
[----:B------:R3:W-:Y:S03]  /*107f0*/  LDGSTS.E [R111+0x1cb00], [R8.64], !P0 ;  /* 0x1cb00000086f7fae */ /* 0x0007e6000c121848 */
[----:B------:R-:W-:Y:S01]  /*10800*/  ISETP.GE.U32.AND P3, PT, R0, 0x7fffff46, PT ;  /* 0x7fffff460000780c */ /* 0x000fe20003f66070 */
[----:B------:R-:W-:-:S06]  /*10810*/  IMAD.WIDE R94, R252, 0x4, R94 ;  /* 0x00000004fc5e7825 */ /* 0x000fcc00078e025e */
[----:B------:R1:W-:Y:S01]  /*10820*/  LDGSTS.E [R111+0x1d800], [R94.64], !P5 ;  /* 0x1d8000005e6f7fae */ /* 0x0003e2000e921848 */
[----:B--2---:R-:W-:-:S04]  /*10830*/  IMAD.WIDE R78, R252, 0x4, R78 ;  /* 0x00000004fc4e7825 */ /* 0x004fc800078e024e */
[C---:B---3--:R-:W-:Y:S01]  /*10840*/  IMAD.WIDE R8, R252.reuse, 0x4, R126 ;  /* 0x00000004fc087825 */ /* 0x048fe200078e027e */
[----:B------:R2:W-:Y:S03]  /*10850*/  LDGSTS.E [R111+0x1d900], [R78.64], !P5 ;  /* 0x1d9000004e6f7fae */ /* 0x0005e6000e921848 */
[C---:B------:R-:W-:Y:S01]  /*10860*/  IMAD.WIDE R6, R252.reuse, 0x4, R6 ;  /* 0x00000004fc067825 */ /* 0x040fe200078e0206 */
[----:B------:R-:W3:Y:S04]  /*10870*/  LDL.LU.64 R126, [R1+0x40] ;  /* 0x00004000017e7983 */ /* 0x000ee80000300a00 */
[----:B------:R1:W-:Y:S04]  /*10880*/  STL.64 [R1+0xf18], R94 ;  /* 0x000f185e01007387 */ /* 0x0003e80000100a00 */
[----:B------:R-:W3:Y:S04]  /*10890*/  LDL.LU.64 R10, [R1+0x38] ;  /* 0x00003800010a7983 */ /* 0x000ee80000300a00 */
[----:B------:R2:W-:Y:S04]  /*108a0*/  STL.64 [R1+0xf20], R78 ;  /* 0x000f204e01007387 */ /* 0x0005e80000100a00 */
[----:B------:R2:W-:Y:S04]  /*108b0*/  STL.64 [R1+0xf28], R8 ;  /* 0x000f280801007387 */ /* 0x0005e80000100a00 */
[----:B------:R2:W-:Y:S04]  /*108c0*/  STL.64 [R1+0xf30], R6 ;  /* 0x000f300601007387 */ /* 0x0005e80000100a00 */
[----:B-1----:R-:W3:Y:S04]  /*108d0*/  LDL.LU.64 R94, [R1+0x5d8] ;  /* 0x0005d800015e7983 */ /* 0x002ee80000300a00 */
[----:B------:R1:W-:Y:S01]  /*108e0*/  LDGSTS.E [R111+0x1da00], [R8.64], !P5 ;  /* 0x1da00000086f7fae */ /* 0x0003e2000e921848 */
[----:B------:R-:W-:-:S03]  /*108f0*/  IMAD.WIDE R222, R252, 0x4, R222 ;  /* 0x00000004fcde7825 */ /* 0x000fc600078e02de */
[----:B--2---:R-:W2:Y:S04]  /*10900*/  LDL.LU.64 R78, [R1+0x620] ;  /* 0x00062000014e7983 */ /* 0x004ea80000300a00 */
[----:B------:R1:W-:Y:S01]  /*10910*/  LDGSTS.E [R111+0x1db00], [R6.64], !P5 ;  /* 0x1db00000066f7fae */ /* 0x0003e2000e921848 */
[----:B------:R-:W-:-:S03]  /*10920*/  IMAD.WIDE R206, R252, 0x4, R206 ;  /* 0x00000004fcce7825 */ /* 0x000fc600078e02ce */
[----:B-1----:R-:W2:Y:S04]  /*10930*/  LDL.LU.64 R8, [R1+0x628] ;  /* 0x0006280001087983 */ /* 0x002ea80000300a00 */
[----:B------:R-:W-:Y:S01]  /*10940*/  STL.64 [R1+0xf98], R222 ;  /* 0x000f98de01007387 */ /* 0x000fe20000100a00 */
[----:B------:R-:W-:-:S03]  /*10950*/  IMAD.WIDE R190, R252, 0x4, R190 ;  /* 0x00000004fcbe7825 */ /* 0x000fc600078e02be */
[----:B------:R-:W2:Y:S04]  /*10960*/  LDL.LU.64 R6, [R1+0x630] ;  /* 0x0006300001067983 */ /* 0x000ea80000300a00 */
[----:B------:R4:W-:Y:S01]  /*10970*/  LDGSTS.E [R111+0x1e800], [R222.64], !P3 ;  /* 0x1e800000de6f7fae */ /* 0x0009e2000d921848 */
[----:B------:R-:W-:-:S03]  /*10980*/  IMAD.WIDE R174, R252, 0x4, R174 ;  /* 0x00000004fcae7825 */ /* 0x000fc600078e02ae */
[----:B------:R1:W-:Y:S04]  /*10990*/  STL.64 [R1+0xfa0], R206 ;  /* 0x000fa0ce01007387 */ /* 0x0003e80000100a00 */
[----:B------:R1:W-:Y:S04]  /*109a0*/  STL.64 [R1+0xfa8], R190 ;  /* 0x000fa8be01007387 */ /* 0x0003e80000100a00 */
[----:B------:R1:W-:Y:S04]  /*109b0*/  STL.64 [R1+0xfb0], R174 ;  /* 0x000fb0ae01007387 */ /* 0x0003e80000100a00 */
[----:B------:R1:W-:Y:S04]  /*109c0*/  LDGSTS.E [R111+0x1e900], [R206.64], !P3 ;  /* 0x1e900000ce6f7fae */ /* 0x0003e8000d921848 */
[----:B------:R1:W-:Y:S04]  /*109d0*/  LDGSTS.E [R111+0x1ea00], [R190.64], !P3 ;  /* 0x1ea00000be6f7fae */ /* 0x0003e8000d921848 */
[----:B------:R4:W-:Y:S04]  /*109e0*/  LDGSTS.E [R111+0x1eb00], [R174.64], !P3 ;  /* 0x1eb00000ae6f7fae */ /* 0x0009e8000d921848 */
[----:B-1----:R-:W2:Y:S04]  /*109f0*/  LDL.LU.64 R206, [R1+0x638] ;  /* 0x0006380001ce7983 */ /* 0x002ea80000300a00 */
[----:B------:R-:W2:Y:S01]  /*10a00*/  LDL.LU.64 R190, [R1+0x640] ;  /* 0x0006400001be7983 */ /* 0x000ea20000300a00 */
[----:B----4-:R-:W-:-:S04]  /*10a10*/  IMAD.WIDE R222, R252, 0x4, R158 ;  /* 0x00000004fcde7825 */ /* 0x010fc800078e029e */
[----:B------:R-:W-:Y:S01]  /*10a20*/  IMAD.WIDE R142, R252, 0x4, R142 ;  /* 0x00000004fc8e7825 */ /* 0x000fe200078e028e */
[----:B------:R1:W-:Y:S04]  /*10a30*/  STL.64 [R1+0x1018], R222 ;  /* 0x001018de01007387 */ /* 0x0003e80000100a00 */
[----:B------:R-:W4:Y:S04]  /*10a40*/  LDL.LU.64 R174, [R1+0x648] ;  /* 0x0006480001ae7983 */ /* 0x000f280000300a00 */
[----:B------:R1:W-:Y:S04]  /*10a50*/  STL.64 [R1+0x1020], R142 ;  /* 0x0010208e01007387 */ /* 0x0003e80000100a00 */
[----:B------:R-:W4:Y:S01]  /*10a60*/  LDL.LU.64 R158, [R1+0x650] ;  /* 0x00065000019e7983 */ /* 0x000f220000300a00 */
[----:B------:R-:W-:-:S04]  /*10a70*/  IADD3 R0, R5, -0x7f, RZ ;  /* 0xffffff8105007810 */ /* 0x000fc80007ffe0ff */
[----:B------:R-:W-:Y:S02]  /*10a80*/  ISETP.GE.U32.AND P2, PT, R0, 0x7fffff42, PT ;  /* 0x7fffff420000780c */ /* 0x000fe40003f46070 */
[----:B------:R-:W-:-:S04]  /*10a90*/  IADD3 R0, R5, -0x44, RZ ;  /* 0xffffffbc05007810 */ /* 0x000fc80007ffe0ff */
[----:B------:R-:W-:Y:S02]  /*10aa0*/  ISETP.GE.U32.AND P6, PT, R0, 0x7fffff7d, PT ;  /* 0x7fffff7d0000780c */ /* 0x000fe40003fc6070 */
[----:B------:R-:W-:-:S05]  /*10ab0*/  IADD3 R0, R5, -0x48, RZ ;  /* 0xffffffb805007810 */ /* 0x000fca0007ffe0ff */
[----:B------:R1:W-:Y:S04]  /*10ac0*/  LDGSTS.E [R111+0x1f800], [R222.64], !P2 ;  /* 0x1f800000de6f7fae */ /* 0x0003e8000d121848 */
[----:B------:R3:W-:Y:S01]  /*10ad0*/  LDGSTS.E [R111+0x1f900], [R142.64], !P2 ;  /* 0x1f9000008e6f7fae */ /* 0x0007e2000d121848 */
[----:B------:R-:W-:-:S03]  /*10ae0*/  LOP3.LUT R4, R62, 0x60, RZ, 0x3c, !PT ;  /* 0x000000603e047812 */ /* 0x000fc600078e3cff */
[----:B-1----:R-:W4:Y:S01]  /*10af0*/  LDL.LU.64 R222, [R1+0x17e0] ;  /* 0x0017e00001de7983 */ /* 0x002f220000300a00 */
[----:B------:R-:W-:Y:S01]  /*10b00*/  ISETP.GE.U32.AND P1, PT, R0, 0x7fffff79, PT ;  /* 0x7fffff790000780c */ /* 0x000fe20003f26070 */
[----:B---3--:R-:W-:-:S04]  /*10b10*/  IMAD.WIDE R126, R252, 0x4, R126 ;  /* 0x00000004fc7e7825 */ /* 0x008fc800078e027e */
[C---:B------:R-:W-:Y:S01]  /*10b20*/  IMAD.WIDE R10, R252.reuse, 0x4, R10 ;  /* 0x00000004fc0a7825 */ /* 0x040fe200078e020a */
[----:B------:R1:W-:Y:S04]  /*10b30*/  STL.64 [R1+0x1028], R126 ;  /* 0x0010287e01007387 */ /* 0x0003e80000100a00 */
[----:B------:R3:W-:Y:S04]  /*10b40*/  STL.64 [R1+0x1030], R10 ;  /* 0x0010300a01007387 */ /* 0x0007e80000100a00 */
[----:B------:R1:W-:Y:S04]  /*10b50*/  LDGSTS.E [R111+0x1fa00], [R126.64], !P2 ;  /* 0x1fa000007e6f7fae */ /* 0x0003e8000d121848 */
[----:B------:R-:W4:Y:S01]  /*10b60*/  LDL.LU.64 R142, [R1+0x710] ;  /* 0x00071000018e7983 */ /* 0x000f220000300a00 */
[----:B------:R-:W-:-:S03]  /*10b70*/  IMAD.WIDE R94, R252, 0x4, R94 ;  /* 0x00000004fc5e7825 */ /* 0x000fc600078e025e */
[----:B------:R2:W-:Y:S04]  /*10b80*/  LDGSTS.E [R111+0x1fb00], [R10.64], !P2 ;  /* 0x1fb000000a6f7fae */ /* 0x0005e8000d121848 */
[----:B-1----:R-:W4:Y:S01]  /*10b90*/  LDL.LU.64 R126, [R1+0x708] ;  /* 0x00070800017e7983 */ /* 0x002f220000300a00 */
[----:B--2---:R-:W-:-:S03]  /*10ba0*/  IMAD.WIDE R78, R252, 0x4, R78 ;  /* 0x00000004fc4e7825 */ /* 0x004fc600078e024e */
[----:B------:R1:W-:Y:S04]  /*10bb0*/  LDGSTS.E [R4+0x10c00], [R94.64], !P6 ;  /* 0x10c000005e047fae */ /* 0x0003e8000f121848 */
[----:B------:R-:W2:Y:S01]  /*10bc0*/  LDL.LU.64 R110, [R1+0x700] ;  /* 0x00070000016e7983 */ /* 0x000ea20000300a00 */
[----:B------:R-:W-:-:S03]  /*10bd0*/  IMAD.WIDE R8, R252, 0x4, R8 ;  /* 0x00000004fc087825 */ /* 0x000fc600078e0208 */
[----:B------:R-:W-:Y:S04]  /*10be0*/  STL.64 [R1+0xb8], R94 ;  /* 0x0000b85e01007387 */ /* 0x000fe80000100a00 */
[----:B---3--:R-:W2:Y:S01]  /*10bf0*/  LDL.LU.64 R10, [R1+0x6f8] ;  /* 0x0006f800010a7983 */ /* 0x008ea20000300a00 */
[----:B------:R-:W-:-:S03]  /*10c00*/  IMAD.WIDE R6, R252, 0x4, R6 ;  /* 0x00000004fc067825 */ /* 0x000fc600078e0206 */
[----:B------:R1:W-:Y:S04]  /*10c10*/  STL.64 [R1+0xb0], R78 ;  /* 0x0000b04e01007387 */ /* 0x0003e80000100a00 */
[----:B------:R1:W-:Y:S04]  /*10c20*/  STL.64 [R1+0xa8], R8 ;  /* 0x0000a80801007387 */ /* 0x0003e80000100a00 */
[----:B------:R1:W-:Y:S04]  /*10c30*/  LDGSTS.E [R4+0x10d00], [R78.64], !P6 ;  /* 0x10d000004e047fae */ /* 0x0003e8000f121848 */
[----:B------:R1:W-:Y:S04]  /*10c40*/  STL.64 [R1+0xa0], R6 ;  /* 0x0000a00601007387 */ /* 0x0003e80000100a00 */
[----:B------:R1:W-:Y:S04]  /*10c50*/  LDGSTS.E [R4+0x10e00], [R8.64], !P6 ;  /* 0x10e0000008047fae */ /* 0x0003e8000f121848 */
[----:B-1----:R-:W2:Y:S04]  /*10c60*/  LDL.LU.64 R78, [R1+0x6f0] ;  /* 0x0006f000014e7983 */ /* 0x002ea80000300a00 */
[----:B------:R1:W-:Y:S04]  /*10c70*/  LDGSTS.E [R4+0x10f00], [R6.64], !P6 ;  /* 0x10f0000006047fae */ /* 0x0003e8000f121848 */
[----:B------:R-:W2:Y:S01]  /*10c80*/  LDL.LU.64 R8, [R1+0x6e8] ;  /* 0x0006e80001087983 */ /* 0x000ea20000300a00 */
[----:B------:R-:W-:-:S04]  /*10c90*/  IMAD.WIDE R206, R252, 0x4, R206 ;  /* 0x00000004fcce7825 */ /* 0x000fc800078e02ce */
[C---:B------:R-:W-:Y:S01]  /*10ca0*/  IMAD.WIDE R190, R252.reuse, 0x4, R190 ;  /* 0x00000004fcbe7825 */ /* 0x040fe200078e02be */
[----:B-1----:R-:W2:Y:S04]  /*10cb0*/  LDL.LU.64 R6, [R1+0x6e0] ;  /* 0x0006e00001067983 */ /* 0x002ea80000300a00 */
[----:B------:R-:W2:Y:S04]  /*10cc0*/  LDL.LU.64 R94, [R1+0x6d8] ;  /* 0x0006d800015e7983 */ /* 0x000ea80000300a00 */
[----:B------:R1:W-:Y:S04]  /*10cd0*/  STL.64 [R1+0x58], R206 ;  /* 0x000058ce01007387 */ /* 0x0003e80000100a00 */
[----:B------:R1:W-:Y:S04]  /*10ce0*/  STL.64 [R1+0x50], R190 ;  /* 0x000050be01007387 */ /* 0x0003e80000100a00 */
[----:B------:R1:W-:Y:S01]  /*10cf0*/  LDGSTS.E [R4+0x11c00], [R206.64], !P1 ;  /* 0x11c00000ce047fae */ /* 0x0003e2000c921848 */
[----:B----4-:R-:W-:-:S04]  /*10d00*/  IMAD.WIDE R174, R252, 0x4, R174 ;  /* 0x00000004fcae7825 */ /* 0x010fc800078e02ae */
[----:B------:R-:W-:Y:S01]  /*10d10*/  IMAD.WIDE R158, R252, 0x4, R158 ;  /* 0x00000004fc9e7825 */ /* 0x000fe200078e029e */
        /* <DEDUP_REMOVED lines=9> */
[----:B------:R4:W-:Y:S04]  /*10db0*/  LDGSTS.E [R4+0x11f00], [R158.64], !P1 ;  /* 0x11f000009e047fae */ /* 0x0009e8000c921848 */
[----:B-1----:R-:W3:Y:S04]  /*10dc0*/  LDL.LU.64 R190, [R1+0x6c8] ;  /* 0x0006c80001be7983 */ /* 0x002ee80000300a00 */
[----:B----4-:R-:W4:Y:S01]  /*10dd0*/  LDL.LU.64 R174, [R1+0x6c0] ;  /* 0x0006c00001ae7983 */ /* 0x010f220000300a00 */
[----:B------:R-:W-:-:S05]  /*10de0*/  IMAD.WIDE R142, R252, 0x4, R142 ;  /* 0x00000004fc8e7825 */ /* 0x000fca00078e028e */
[----:B------:R1:W-:Y:S01]  /*10df0*/  STL.64 [R1+0xc0], R142 ;  /* 0x0000c08e01007387 */ /* 0x0003e20000100a00 */
[----:B------:R-:W-:-:S03]  /*10e00*/  IMAD.WIDE R126, R252, 0x4, R126 ;  /* 0x00000004fc7e7825 */ /* 0x000fc600078e027e */
[----:B------:R-:W4:Y:S01]  /*10e10*/  LDL.LU.64 R158, [R1+0x6b8] ;  /* 0x0006b800019e7983 */ /* 0x000f220000300a00 */
[----:B--2---:R-:W-:-:S03]  /*10e20*/  IMAD.WIDE R110, R252, 0x4, R110 ;  /* 0x00000004fc6e7825 */ /* 0x004fc600078e026e */
[----:B------:R2:W-:Y:S01]  /*10e30*/  STL.64 [R1+0xd0], R126 ;  /* 0x0000d07e01007387 */ /* 0x0005e20000100a00 */
[----:B------:R-:W-:-:S03]  /*10e40*/  IMAD.WIDE R10, R252, 0x4, R10 ;  /* 0x00000004fc0a7825 */ /* 0x000fc600078e020a */
[----:B------:R1:W-:Y:S04]  /*10e50*/  STL.64 [R1+0xe0], R110 ;  /* 0x0000e06e01007387 */ /* 0x0003e80000100a00 */
[----:B------:R1:W-:Y:S04]  /*10e60*/  LDGSTS.E [R4+0x12c00], [R142.64], !P4 ;  /* 0x12c000008e047fae */ /* 0x0003e8000e121848 */
[----:B------:R2:W-:Y:S04]  /*10e70*/  LDGSTS.E [R4+0x12d00], [R126.64], !P4 ;  /* 0x12d000007e047fae */ /* 0x0005e8000e121848 */
[----:B------:R2:W-:Y:S04]  /*10e80*/  STL.64 [R1+0xf0], R10 ;  /* 0x0000f00a01007387 */ /* 0x0005e80000100a00 */
[----:B------:R2:W-:Y:S04]  /*10e90*/  LDGSTS.E [R4+0x12e00], [R110.64], !P4 ;  /* 0x12e000006e047fae */ /* 0x0005e8000e121848 */
[----:B-1----:R-:W4:Y:S01]  /*10ea0*/  LDL.LU.64 R142, [R1+0x6b0] ;  /* 0x0006b000018e7983 */ /* 0x002f220000300a00 */
[----:B------:R-:W-:-:S03]  /*10eb0*/  IMAD.WIDE R78, R252, 0x4, R78 ;  /* 0x00000004fc4e7825 */ /* 0x000fc600078e024e */
[----:B------:R1:W-:Y:S04]  /*10ec0*/  LDGSTS.E [R4+0x12f00], [R10.64], !P4 ;  /* 0x12f000000a047fae */ /* 0x0003e8000e121848 */
[----:B--2---:R-:W2:Y:S04]  /*10ed0*/  LDL.LU.64 R126, [R1+0x6a8] ;  /* 0x0006a800017e7983 */ /* 0x004ea80000300a00 */
[----:B------:R-:W2:Y:S01]  /*10ee0*/  LDL.LU.64 R110, [R1+0x6a0] ;  /* 0x0006a000016e7983 */ /* 0x000ea20000300a00 */
[----:B-1----:R-:W-:-:S03]  /*10ef0*/  IMAD.WIDE R10, R252, 0x4, R8 ;  /* 0x00000004fc0a7825 */ /* 0x002fc600078e0208 */
[----:B------:R1:W-:Y:S01]  /*10f00*/  STL.64 [R1+0xf8], R78 ;  /* 0x0000f84e01007387 */ /* 0x0003e20000100a00 */
[----:B------:R-:W-:-:S03]  /*10f10*/  IMAD.WIDE R8, R252, 0x4, R6 ;  /* 0x00000004fc087825 */ /* 0x000fc600078e0206 */
[----:B------:R1:W-:Y:S01]  /*10f20*/  LDGSTS.E [R4+0x13c00], [R78.64], !P0 ;  /* 0x13c000004e047fae */ /* 0x0003e2000c121848 */
[----:B------:R-:W-:-:S03]  /*10f30*/  IMAD.WIDE R6, R252, 0x4, R94 ;  /* 0x00000004fc067825 */ /* 0x000fc600078e025e */
[----:B------:R1:W-:Y:S04]  /*10f40*/  LDGSTS.E [R4+0x13d00], [R10.64], !P0 ;  /* 0x13d000000a047fae */ /* 0x0003e8000c121848 */
[----:B------:R-:W2:Y:S04]  /*10f50*/  LDL.LU.64 R94, [R1+0x698] ;  /* 0x00069800015e7983 */ /* 0x000ea80000300a00 */
[----:B------:R-:W-:Y:S04]  /*10f60*/  STL.64 [R1+0x100], R10 ;  /* 0x0001000a01007387 */ /* 0x000fe80000100a00 */
[----:B------:R-:W-:Y:S04]  /*10f70*/  STL.64 [R1+0x108], R8 ;  /* 0x0001080801007387 */ /* 0x000fe80000100a00 */
[----:B------:R1:W-:Y:S04]  /*10f80*/  STL.64 [R1+0x110], R6 ;  /* 0x0001100601007387 */ /* 0x0003e80000100a00 */
[----:B-1----:R-:W2:Y:S04]  /*10f90*/  LDL.LU.64 R78, [R1+0x690] ;  /* 0x00069000014e7983 */ /* 0x002ea80000300a00 */
[----:B------:R1:W-:Y:S04]  /*10fa0*/  LDGSTS.E [R4+0x13e00], [R8.64], !P0 ;  /* 0x13e0000008047fae */ /* 0x0003e8000c121848 */
[----:B------:R1:W-:Y:S04]  /*10fb0*/  LDGSTS.E [R4+0x13f00], [R6.64], !P0 ;  /* 0x13f0000006047fae */ /* 0x0003e8000c121848 */
[----:B-1----:R-:W2:Y:S04]  /*10fc0*/  LDL.LU.64 R6, [R1+0x688] ;  /* 0x0006880001067983 */ /* 0x002ea80000300a00 */
[----:B------:R-:W2:Y:S01]  /*10fd0*/  LDL.LU.64 R10, [R1+0x680] ;  /* 0x00068000010a7983 */ /* 0x000ea20000300a00 */
[----:B---3--:R-:W-:-:S05]  /*10fe0*/  IMAD.WIDE R206, R252, 0x4, R206 ;  /* 0x00000004fcce7825 */ /* 0x008fca00078e02ce */
[----:B------:R-:W-:Y:S04]  /*10ff0*/  STL.64 [R1+0x1a0], R206 ;  /* 0x0001a0ce01007387 */ /* 0x000fe80000100a00 */
[----:B------:R-:W3:Y:S01]  /*11000*/  LDL.LU.64 R8, [R1+0x678] ;  /* 0x0006780001087983 */ /* 0x000ee20000300a00 */
[----:B------:R-:W-:-:S04]  /*11010*/  IADD3 R0, R5, -0x54, RZ ;  /* 0xffffffac05007810 */ /* 0x000fc80007ffe0ff */
[----:B------:R-:W-:Y:S02]  /*11020*/  ISETP.GE.U32.AND P5, PT, R0, 0x7fffff6d, PT ;  /* 0x7fffff6d0000780c */ /* 0x000fe40003fa6070 */
[C---:B------:R-:W-:Y:S01]  /*11030*/  IADD3 R0, R5.reuse, -0x58, RZ ;  /* 0xffffffa805007810 */ /* 0x040fe20007ffe0ff */
[----:B------:R-:W-:Y:S01]  /*11040*/  IMAD.WIDE R190, R252, 0x4, R190 ;  /* 0x00000004fcbe7825 */ /* 0x000fe200078e02be */
[----:B------:R-:W1:Y:S02]  /*11050*/  S2R R62, SR_TID.X ;  /* 0x00000000003e7919 */ /* 0x000e640000002100 */
[----:B------:R-:W-:Y:S01]  /*11060*/  ISETP.GE.U32.AND P3, PT, R0, 0x7fffff69, PT ;  /* 0x7fffff690000780c */ /* 0x000fe20003f66070 */
[----:B----4-:R-:W-:Y:S01]  /*11070*/  IMAD.WIDE R174, R252, 0x4, R174 ;  /* 0x00000004fcae7825 */ /* 0x010fe200078e02ae */
[----:B------:R-:W-:Y:S01]  /*11080*/  IADD3 R0, R5, -0x5c, RZ ;  /* 0xffffffa405007810 */ /* 0x000fe20007ffe0ff */
[----:B------:R4:W-:Y:S04]  /*11090*/  STL.64 [R1+0x1b8], R190 ;  /* 0x0001b8be01007387 */ /* 0x0009e80000100a00 */
[----:B------:R1:W-:Y:S01]  /*110a0*/  LDGSTS.E [R4+0x14c00], [R206.64], !P5 ;  /* 0x14c00000ce047fae */ /* 0x0003e2000e921848 */
[----:B------:R-:W-:-:S03]  /*110b0*/  ISETP.GE.U32.AND P2, PT, R0, 0x7fffff65, PT ;  /* 0x7fffff650000780c */ /* 0x000fc60003f46070 */
[----:B------:R1:W-:Y:S04]  /*110c0*/  STL.64 [R1+0x1c0], R174 ;  /* 0x0001c0ae01007387 */ /* 0x0003e80000100a00 */
[----:B------:R4:W-:Y:S04]  /*110d0*/  LDGSTS.E [R4+0x14d00], [R190.64], !P5 ;  /* 0x14d00000be047fae */ /* 0x0009e8000e921848 */
[----:B------:R1:W-:Y:S01]  /*110e0*/  LDGSTS.E [R4+0x14e00], [R174.64], !P5 ;  /* 0x14e00000ae047fae */ /* 0x0003e2000e921848 */
[----:B------:R-:W-:-:S05]  /*110f0*/  IMAD.WIDE R158, R252, 0x4, R158 ;  /* 0x00000004fc9e7825 */ /* 0x000fca00078e029e */
[----:B------:R2:W-:Y:S04]  /*11100*/  STL.64 [R1+0x1c8], R158 ;  /* 0x0001c89e01007387 */ /* 0x0005e80000100a00 */
[----:B----4-:R-:W4:Y:S04]  /*11110*/  LDL.LU.64 R190, [R1+0x670] ;  /* 0x0006700001be7983 */ /* 0x010f280000300a00 */
[----:B-1----:R-:W4:Y:S04]  /*11120*/  LDL.LU.64 R174, [R1+0x668] ;  /* 0x0006680001ae7983 */ /* 0x002f280000300a00 */
[----:B------:R1:W-:Y:S01]  /*11130*/  LDGSTS.E [R4+0x14f00], [R158.64], !P5 ;  /* 0x14f000009e047fae */ /* 0x0003e2000e921848 */
[----:B------:R-:W-:-:S05]  /*11140*/  IMAD.WIDE R206, R252, 0x4, R142 ;  /* 0x00000004fcce7825 */ /* 0x000fca00078e028e */
[----:B------:R-:W-:Y:S01]  /*11150*/  STL.64 [R1+0x230], R206 ;  /* 0x000230ce01007387 */ /* 0x000fe20000100a00 */
[----:B--2---:R-:W-:-:S03]  /*11160*/  IMAD.WIDE R126, R252, 0x4, R126 ;  /* 0x00000004fc7e7825 */ /* 0x004fc600078e027e */
[----:B-1----:R-:W4:Y:S01]  /*11170*/  LDL.LU.64 R158, [R1+0x660] ;  /* 0x00066000019e7983 */ /* 0x002f220000300a00 */
[----:B------:R-:W-:-:S03]  /*11180*/  IMAD.WIDE R110, R252, 0x4, R110 ;  /* 0x00000004fc6e7825 */ /* 0x000fc600078e026e */
[----:B------:R1:W-:Y:S04]  /*11190*/  STL.64 [R1+0x290], R126 ;  /* 0x0002907e01007387 */ /* 0x0003e80000100a00 */
[----:B------:R-:W4:Y:S04]  /*111a0*/  LDL.LU.64 R142, [R1+0x658] ;  /* 0x00065800018e7983 */ /* 0x000f280000300a00 */
[----:B------:R1:W-:Y:S04]  /*111b0*/  LDGSTS.E [R4+0x15c00], [R206.64], !P3 ;  /* 0x15c00000ce047fae */ /* 0x0003e8000d921848 */
[----:B------:R1:W-:Y:S01]  /*111c0*/  STL.64 [R1+0x2a0], R110 ;  /* 0x0002a06e01007387 */ /* 0x0003e20000100a00 */
[----:B------:R-:W-:-:S03]  /*111d0*/  IMAD.WIDE R94, R252, 0x4, R94 ;  /* 0x00000004fc5e7825 */ /* 0x000fc600078e025e */
[----:B------:R1:W-:Y:S04]  /*111e0*/  LDGSTS.E [R4+0x15d00], [R126.64], !P3 ;  /* 0x15d000007e047fae */ /* 0x0003e8000d921848 */
[----:B------:R1:W-:Y:S04]  /*111f0*/  STL.64 [R1+0x2b0], R94 ;  /* 0x0002b05e01007387 */ /* 0x0003e80000100a00 */
[----:B------:R1:W-:Y:S04]  /*11200*/  LDGSTS.E [R4+0x15e00], [R110.64], !P3 ;  /* 0x15e000006e047fae */ /* 0x0003e8000d921848 */
[----:B-1----:R-:W4:Y:S01]  /*11210*/  LDL.LU.64 R126, [R1+0x730] ;  /* 0x00073000017e7983 */ /* 0x002f220000300a00 */
[----:B------:R-:W-:-:S03]  /*11220*/  IMAD.WIDE R206, R252, 0x4, R78 ;  /* 0x00000004fcce7825 */ /* 0x000fc600078e024e */
[----:B------:R1:W-:Y:S04]  /*11230*/  LDGSTS.E [R4+0x15f00], [R94.64], !P3 ;  /* 0x15f000005e047fae */ /* 0x0003e8000d921848 */
[----:B------:R-:W4:Y:S04]  /*11240*/  LDL.LU.64 R110, [R1+0x728] ;  /* 0x00072800016e7983 */ /* 0x000f280000300a00 */
[----:B------:R1:W-:Y:S04]  /*11250*/  LDGSTS.E [R4+0x16c00], [R206.64], !P2 ;  /* 0x16c00000ce047fae */ /* 0x0003e8000d121848 */
[----:B-1----:R-:W4:Y:S04]  /*11260*/  LDL.LU.64 R94, [R1+0x720] ;  /* 0x00072000015e7983 */ /* 0x002f280000300a00 */
[----:B------:R1:W-:Y:S01]  /*11270*/  STL.64 [R1+0x2d8], R206 ;  /* 0x0002d8ce01007387 */ /* 0x0003e20000100a00 */
[----:B------:R-:W-:-:S03]  /*11280*/  IMAD.WIDE R6, R252, 0x4, R6 ;  /* 0x00000004fc067825 */ /* 0x000fc600078e0206 */
[----:B------:R-:W4:Y:S01]  /*11290*/  LDL.LU.64 R78, [R1+0x718] ;  /* 0x00071800014e7983 */ /* 0x000f220000300a00 */
[----:B------:R-:W-:-:S03]  /*112a0*/  IMAD.WIDE R10, R252, 0x4, R10 ;  /* 0x00000004fc0a7825 */ /* 0x000fc600078e020a */
[----:B------:R3:W-:Y:S04]  /*112b0*/  STL.64 [R1+0x2e0], R6 ;  /* 0x0002e00601007387 */ /* 0x0007e80000100a00 */
[----:B-1----:R-:W4:Y:S04]  /*112c0*/  LDL.LU.64 R206, [R1+0x17d8] ;  /* 0x0017d80001ce7983 */ /* 0x002f280000300a00 */
[----:B------:R1:W-:Y:S04]  /*112d0*/  STL.64 [R1+0x2e8], R10 ;  /* 0x0002e80a01007387 */ /* 0x0003e80000100a00 */
[----:B------:R1:W-:Y:S01]  /*112e0*/  LDGSTS.E [R4+0x16d00], [R6.64], !P2 ;  /* 0x16d0000006047fae */ /* 0x0003e2000d121848 */
[----:B---3--:R-:W-:Y:S01]  /*112f0*/  IMAD.WIDE R8, R252, 0x4, R8 ;  /* 0x00000004fc087825 */ /* 0x008fe200078e0208 */
[----:B-1----:R-:W-:-:S02]  /*11300*/  LOP3.LUT R7, R62, 0x3f, RZ, 0xc0, !PT ;  /* 0x0000003f3e077812 */ /* 0x002fc400078ec0ff */
[----:B------:R1:W-:Y:S01]  /*11310*/  LDGSTS.E [R4+0x16e00], [R10.64], !P2 ;  /* 0x16e000000a047fae */ /* 0x0003e2000d121848 */
[----:B------:R-:W-:-:S03]  /*11320*/  IADD3 R6, R63, -0x40, RZ ;  /* 0xffffffc03f067810 */ /* 0x000fc60007ffe0ff */
[----:B------:R3:W-:Y:S04]  /*11330*/  STL.64 [R1+0x2f0], R8 ;  /* 0x0002f00801007387 */ /* 0x0007e80000100a00 */
[----:B------:R-:W2:Y:S01]  /*11340*/  LDL.LU.64 R62, [R1+0x30] ;  /* 0x00003000013e7983 */ /* 0x000ea20000300a00 */
[C---:B------:R-:W-:Y:S01]  /*11350*/  IADD3 R0, R5.reuse, -0x60, RZ ;  /* 0xffffffa005007810 */ /* 0x040fe20007ffe0ff */
[----:B------:R-:W-:Y:S02]  /*11360*/  ULDC UR4, c[0x0][0x18c] ;  /* 0x0000630000047ab9 */ /* 0x000fe40000000800 */
[----:B------:R3:W-:Y:S01]  /*11370*/  LDGSTS.E [R4+0x16f00], [R8.64], !P2 ;  /* 0x16f0000008047fae */ /* 0x0007e2000d121848 */
[----:B------:R-:W-:Y:S02]  /*11380*/  ISETP.GE.U32.AND P6, PT, R0, 0x7fffff61, PT ;  /* 0x7fffff610000780c */ /* 0x000fe40003fc6070 */
[----:B------:R-:W-:Y:S01]  /*11390*/  IADD3 R0, R5, -0x64, RZ ;  /* 0xffffff9c05007810 */ /* 0x000fe20007ffe0ff */
[----:B-1----:R-:W2:Y:S03]  /*113a0*/  LDL.LU.64 R10, [R1+0x10] ;  /* 0x00001000010a7983 */ /* 0x002ea60000300a00 */
[----:B------:R-:W-:-:S02]  /*113b0*/  ISETP.GE.U32.AND P1, PT, R0, 0x7fffff5d, PT ;  /* 0x7fffff5d0000780c */ /* 0x000fc40003f26070 */
[----:B------:R-:W-:Y:S02]  /*113c0*/  IADD3 R0, R5, -0x68, RZ ;  /* 0xffffff9805007810 */ /* 0x000fe40007ffe0ff */
[----:B------:R-:W-:Y:S01]  /*113d0*/  ISETP.GE.AND P2, PT, R7, R6, PT ;  /* 0x000000060700720c */ /* 0x000fe20003f46270 */
[----:B---3--:R-:W3:Y:S01]  /*113e0*/  LDL.LU.64 R8, [R1+0x8] ;  /* 0x0000080001087983 */ /* 0x008ee20000300a00 */
[----:B------:R-:W-:Y:S02]  /*113f0*/  ISETP.GE.U32.AND P4, PT, R0, 0x7fffff59, PT ;  /* 0x7fffff590000780c */ /* 0x000fe40003f86070 */
[----:B------:R-:W-:Y:S01]  /*11400*/  IADD3 R0, R5, -0x6c, RZ ;  /* 0xffffff9405007810 */ /* 0x000fe20007ffe0ff */
[----:B------:R-:W3:Y:S03]  /*11410*/  LDL.LU.64 R6, [R1] ;  /* 0x0000000001067983 */ /* 0x000ee60000300a00 */
[----:B------:R-:W-:-:S02]  /*11420*/  ISETP.GE.U32.AND P0, PT, R0, 0x7fffff55, PT ;  /* 0x7fffff550000780c */ /* 0x000fc40003f06070 */
[----:B------:R-:W-:-:S04]  /*11430*/  IADD3 R0, R5, -0x70, RZ ;  /* 0xffffff9005007810 */ /* 0x000fc80007ffe0ff */
[----:B------:R-:W-:Y:S02]  /*11440*/  ISETP.GE.U32.AND P5, PT, R0, 0x7fffff51, PT ;  /* 0x7fffff510000780c */ /* 0x000fe40003fa6070 */
[----:B------:R-:W-:-:S04]  /*11450*/  IADD3 R0, R5, -0x74, RZ ;  /* 0xffffff8c05007810 */ /* 0x000fc80007ffe0ff */
[----:B------:R-:W-:Y:S02]  /*11460*/  ISETP.GE.U32.AND P3, PT, R0, 0x7fffff4d, PT ;  /* 0x7fffff4d0000780c */ /* 0x000fe40003f66070 */
[----:B------:R-:W-:Y:S02]  /*11470*/  IADD3 R0, R5, -0x78, RZ ;  /* 0xffffff8805007810 */ /* 0x000fe40007ffe0ff */
[----:B------:R-:W-:Y:S01]  /*11480*/  MOV R5, 0x3f ;  /* 0x0000003f00057802 */ /* 0x000fe20000000f00 */
[----:B------:R-:W-:-:S03]  /*11490*/  USHF.L.U32 UR4, UR4, 0x6, URZ ;  /* 0x0000000604047899 */ /* 0x000fc6000800063f */
[----:B------:R-:W-:Y:S01]  /*114a0*/  IADD3 R5, R5, c[0x0][0x180], RZ ;  /* 0x0000600005057a10 */ /* 0x000fe20007ffe0ff */
[----:B----4-:R-:W-:-:S04]  /*114b0*/  IMAD.WIDE R190, R252, 0x4, R190 ;  /* 0x00000004fcbe7825 */ /* 0x010fc800078e02be */
[C---:B------:R-:W-:Y:S01]  /*114c0*/  IMAD.WIDE R174, R252.reuse, 0x4, R174 ;  /* 0x00000004fcae7825 */ /* 0x040fe200078e02ae */
[----:B------:R1:W-:Y:S04]  /*114d0*/  STL.64 [R1+0x338], R190 ;  /* 0x000338be01007387 */ /* 0x0003e80000100a00 */
[----:B------:R1:W-:Y:S04]  /*114e0*/  LDGSTS.E [R4+0x17c00], [R190.64], !P6 ;  /* 0x17c00000be047fae */ /* 0x0003e8000f121848 */
[----:B------:R4:W-:Y:S04]  /*114f0*/  STL.64 [R1+0x340], R174 ;  /* 0x000340ae01007387 */ /* 0x0009e80000100a00 */
[----:B------:R4:W-:Y:S04]  /*11500*/  LDGSTS.E [R4+0x17d00], [R174.64], !P6 ;  /* 0x17d00000ae047fae */ /* 0x0009e8000f121848 */
[----:B-1----:R-:W3:Y:S01]  /*11510*/  LDL.LU.64 R190, [R1+0x17d0] ;  /* 0x0017d00001be7983 */ /* 0x002ee20000300a00 */
[----:B------:R-:W-:-:S05]  /*11520*/  IMAD.WIDE R158, R252, 0x4, R158 ;  /* 0x00000004fc9e7825 */ /* 0x000fca00078e029e */
[----:B------:R1:W-:Y:S01]  /*11530*/  LDGSTS.E [R4+0x17e00], [R158.64], !P6 ;  /* 0x17e000009e047fae */ /* 0x0003e2000f121848 */
[----:B------:R-:W-:-:S03]  /*11540*/  IMAD.WIDE R142, R252, 0x4, R142 ;  /* 0x00000004fc8e7825 */ /* 0x000fc600078e028e */
[----:B------:R1:W-:Y:S04]  /*11550*/  STL.64 [R1+0x348], R158 ;  /* 0x0003489e01007387 */ /* 0x0003e80000100a00 */
[----:B------:R1:W-:Y:S01]  /*11560*/  LDGSTS.E [R4+0x17f00], [R142.64], !P6 ;  /* 0x17f000008e047fae */ /* 0x0003e2000f121848 */
[----:B------:R-:W-:Y:S02]  /*11570*/  ISETP.GE.U32.AND P6, PT, R0, 0x7fffff49, PT ;  /* 0x7fffff490000780c */ /* 0x000fe40003fc6070 */
[----:B------:R-:W-:Y:S01]  /*11580*/  SEL R0, RZ, 0x4, P2 ;  /* 0x00000004ff007807 */ /* 0x000fe20001000000 */
[----:B----4-:R-:W4:Y:S01]  /*11590*/  LDL.LU.64 R174, [R1+0x17c8] ;  /* 0x0017c80001ae7983 */ /* 0x010f220000300a00 */
[----:B------:R-:W-:Y:S01]  /*115a0*/  ISETP.GT.AND P2, PT, R5, 0x7f, PT ;  /* 0x0000007f0500780c */ /* 0x000fe20003f44270 */
[----:B------:R-:W-:-:S02]  /*115b0*/  IMAD.U32 R5, RZ, RZ, UR4 ;  /* 0x00000004ff057e24 */ /* 0x000fc4000f8e00ff */
[----:B------:R1:W-:Y:S04]  /*115c0*/  STL.64 [R1+0x350], R142 ;  /* 0x0003508e01007387 */ /* 0x0003e80000100a00 */
[----:B-1----:R-:W4:Y:S01]  /*115d0*/  LDL.LU.64 R158, [R1+0x17c0] ;  /* 0x0017c000019e7983 */ /* 0x002f220000300a00 */
[----:B------:R-:W-:-:S03]  /*115e0*/  IMAD.WIDE R126, R252, 0x4, R126 ;  /* 0x00000004fc7e7825 */ /* 0x000fc600078e027e */
[----:B------:R-:W4:Y:S01]  /*115f0*/  LDL.LU.64 R142, [R1+0x17b8] ;  /* 0x0017b800018e7983 */ /* 0x000f220000300a00 */
[----:B------:R-:W-:-:S03]  /*11600*/  IMAD.WIDE R110, R252, 0x4, R110 ;  /* 0x00000004fc6e7825 */ /* 0x000fc600078e026e */
[----:B------:R1:W-:Y:S04]  /*11610*/  STL.64 [R1+0x3b0], R126 ;  /* 0x0003b07e01007387 */ /* 0x0003e80000100a00 */
[----:B------:R1:W-:Y:S01]  /*11620*/  STL.64 [R1+0x408], R110 ;  /* 0x0004086e01007387 */ /* 0x0003e20000100a00 */
[----:B------:R-:W-:-:S03]  /*11630*/  IMAD.WIDE R94, R252, 0x4, R94 ;  /* 0x00000004fc5e7825 */ /* 0x000fc600078e025e */
[----:B------:R1:W-:Y:S04]  /*11640*/  LDGSTS.E [R4+0x18c00], [R126.64], !P1 ;  /* 0x18c000007e047fae */ /* 0x0003e8000c921848 */
[----:B------:R1:W-:Y:S01]  /*11650*/  LDGSTS.E [R4+0x18d00], [R110.64], !P1 ;  /* 0x18d000006e047fae */ /* 0x0003e2000c921848 */
[----:B------:R-:W-:-:S03]  /*11660*/  IMAD.WIDE R78, R252, 0x4, R78 ;  /* 0x00000004fc4e7825 */ /* 0x000fc600078e024e */
[----:B------:R1:W-:Y:S04]  /*11670*/  LDGSTS.E [R4+0x18e00], [R94.64], !P1 ;  /* 0x18e000005e047fae */ /* 0x0003e8000c921848 */
[----:B-1----:R-:W4:Y:S01]  /*11680*/  LDL.LU.64 R126, [R1+0x17b0] ;  /* 0x0017b000017e7983 */ /* 0x002f220000300a00 */
[----:B------:R-:W-:-:S03]  /*11690*/  IMAD.WIDE R46, R5, 0x4, R46 ;  /* 0x00000004052e7825 */ /* 0x000fc600078e022e */
[----:B------:R1:W-:Y:S01]  /*116a0*/  STL.64 [R1+0x418], R94 ;  /* 0x0004185e01007387 */ /* 0x0003e20000100a00 */
[----:B------:R-:W-:-:S03]  /*116b0*/  IMAD.WIDE R30, R5, 0x4, R30 ;  /* 0x00000004051e7825 */ /* 0x000fc600078e021e */
[----:B------:R-:W4:Y:S04]  /*116c0*/  LDL.LU.64 R110, [R1+0x17a8] ;  /* 0x0017a800016e7983 */ /* 0x000f280000300a00 */
[----:B------:R1:W-:Y:S01]  /*116d0*/  STL.64 [R1+0x428], R78 ;  /* 0x0004284e01007387 */ /* 0x0003e20000100a00 */
[----:B------:R-:W-:-:S03]  /*116e0*/  IMAD.WIDE R14, R5, 0x4, R14 ;  /* 0x00000004050e7825 */ /* 0x000fc600078e020e */
[----:B-1----:R-:W4:Y:S04]  /*116f0*/  LDL.LU.64 R94, [R1+0x17a0] ;  /* 0x0017a000015e7983 */ /* 0x002f280000300a00 */
[----:B------:R1:W-:Y:S04]  /*11700*/  LDGSTS.E [R4+0x18f00], [R78.64], !P1 ;  /* 0x18f000004e047fae */ /* 0x0003e8000c921848 */
[----:B-1----:R-:W4:Y:S01]  /*11710*/  LDL.LU.64 R78, [R1+0x1798] ;  /* 0x00179800014e7983 */ /* 0x002f220000300a00 */
[----:B--2---:R-:W-:-:S05]  /*11720*/  IMAD.WIDE R62, R5, 0x4, R62 ;  /* 0x00000004053e7825 */ /* 0x004fca00078e023e */
[----:B------:R1:W-:Y:S04]  /*11730*/  STL.64 [R1+0x620], R62 ;  /* 0x0006203e01007387 */ /* 0x0003e80000100a00 */
[----:B-1----:R-:W2:Y:S04]  /*11740*/  LDL.LU.64 R62, [R1+0x1790] ;  /* 0x00179000013e7983 */ /* 0x002ea80000300a00 */
[----:B------:R1:W-:Y:S04]  /*11750*/  STL.64 [R1+0x628], R46 ;  /* 0x0006282e01007387 */ /* 0x0003e80000100a00 */
[----:B-1----:R-:W2:Y:S04]  /*11760*/  LDL.LU.64 R46, [R1+0x1788] ;  /* 0x00178800012e7983 */ /* 0x002ea80000300a00 */
[----:B------:R1:W-:Y:S04]  /*11770*/  STL.64 [R1+0x630], R30 ;  /* 0x0006301e01007387 */ /* 0x0003e80000100a00 */
[----:B-1----:R-:W2:Y:S04]  /*11780*/  LDL.LU.64 R30, [R1+0x1780] ;  /* 0x00178000011e7983 */ /* 0x002ea80000300a00 */
[----:B------:R1:W-:Y:S04]  /*11790*/  STL.64 [R1+0x638], R14 ;  /* 0x0006380e01007387 */ /* 0x0003e80000100a00 */
[----:B-1----:R-:W2:Y:S01]  /*117a0*/  LDL.LU.64 R14, [R1+0x1778] ;  /* 0x00177800010e7983 */ /* 0x002ea20000300a00 */
[----:B------:R-:W-:-:S05]  /*117b0*/  IMAD.WIDE R10, R5, 0x4, R10 ;  /* 0x00000004050a7825 */ /* 0x000fca00078e020a */
[----:B------:R3:W-:Y:S02]  /*117c0*/  STL.64 [R1+0x640], R10 ;  /* 0x0006400a01007387 */ /* 0x0007e40000100a00 */
[----:B---3--:R-:W-:-:S04]  /*117d0*/  IMAD.WIDE R10, R5, 0x4, R8 ;  /* 0x00000004050a7825 */ /* 0x008fc800078e0208 */
[C---:B------:R-:W-:Y:S01]  /*117e0*/  IMAD.WIDE R8, R5.reuse, 0x4, R6 ;  /* 0x0000000405087825 */ /* 0x040fe200078e0206 */
[----:B------:R-:W-:Y:S03]  /*117f0*/  STL.64 [R1+0x648], R10 ;  /* 0x0006480a01007387 */ /* 0x000fe60000100a00 */
[C---:B------:R-:W-:Y:S01]  /*11800*/  IMAD.WIDE R6, R5.reuse, 0x4, R12 ;  /* 0x0000000405067825 */ /* 0x040fe200078e020c */
[----:B------:R1:W-:Y:S04]  /*11810*/  STL.64 [R1+0x680], R8 ;  /* 0x0006800801007387 */ /* 0x0003e80000100a00 */
[----:B------:R3:W-:Y:S01]  /*11820*/  STL.64 [R1+0x688], R6 ;  /* 0x0006880601007387 */ /* 0x0007e20000100a00 */
[----:B-1----:R-:W-:-:S04]  /*11830*/  IMAD.WIDE R8, R5, 0x4, R16 ;  /* 0x0000000405087825 */ /* 0x002fc800078e0210 */
[----:B---3--:R-:W-:-:S04]  /*11840*/  IMAD.WIDE R6, R5, 0x4, R18 ;  /* 0x0000000405067825 */ /* 0x008fc800078e0212 */
[----:B------:R-:W-:-:S04]  /*11850*/  IMAD.WIDE R60, R5, 0x4, R60 ;  /* 0x00000004053c7825 */ /* 0x000fc800078e023c */
[----:B------:R-:W-:-:S04]  /*11860*/  IMAD.WIDE R18, R5, 0x4, R236 ;  /* 0x0000000405127825 */ /* 0x000fc800078e02ec */
[----:B--2---:R-:W-:-:S05]  /*11870*/  IMAD.WIDE R10, R5, 0x4, R14 ;  /* 0x00000004050a7825 */ /* 0x004fca00078e020e */
[----:B------:R1:W-:Y:S04]  /*11880*/  STL.64 [R1+0x6c0], R10 ;  /* 0x0006c00a01007387 */ /* 0x0003e80000100a00 */
[----:B------:R2:W-:Y:S04]  /*11890*/  STL.64 [R1+0x6c8], R8 ;  /* 0x0006c80801007387 */ /* 0x0005e80000100a00 */
[----:B------:R3:W-:Y:S01]  /*118a0*/  STL.64 [R1+0x10a8], R6 ;  /* 0x0010a80601007387 */ /* 0x0007e20000100a00 */
[----:B-1----:R-:W-:-:S04]  /*118b0*/  IMAD.WIDE R10, R5, 0x4, R20 ;  /* 0x00000004050a7825 */ /* 0x002fc800078e0214 */
[C---:B--2---:R-:W-:Y:S01]  /*118c0*/  IMAD.WIDE R8, R5.reuse, 0x4, R22 ;  /* 0x0000000405087825 */ /* 0x044fe200078e0216 */
[----:B------:R1:W-:Y:S03]  /*118d0*/  STL.64 [R1+0x10b0], R10 ;  /* 0x0010b00a01007387 */ /* 0x0003e60000100a00 */
[C---:B---3--:R-:W-:Y:S01]  /*118e0*/  IMAD.WIDE R6, R5.reuse, 0x4, R24 ;  /* 0x0000000405067825 */ /* 0x048fe200078e0218 */
        /* <DEDUP_REMOVED lines=18> */
[----:B------:R2:W-:Y:S03]  /*11a10*/  STL.64 [R1+0x1100], R8 ;  /* 0x0011000801007387 */ /* 0x0005e60000100a00 */
[C---:B------:R-:W-:Y:S01]  /*11a20*/  IMAD.WIDE R40, R5.reuse, 0x4, R44 ;  /* 0x0000000405287825 */ /* 0x040fe200078e022c */
[----:B------:R3:W-:Y:S03]  /*11a30*/  STL.64 [R1+0x1108], R6 ;  /* 0x0011080601007387 */ /* 0x0007e60000100a00 */
[----:B-1----:R-:W-:-:S04]  /*11a40*/  IMAD.WIDE R10, R5, 0x4, R46 ;  /* 0x00000004050a7825 */ /* 0x002fc800078e022e */
[C---:B--2---:R-:W-:Y:S01]  /*11a50*/  IMAD.WIDE R8, R5.reuse, 0x4, R48 ;  /* 0x0000000405087825 */ /* 0x044fe200078e0230 */
[----:B------:R-:W-:Y:S03]  /*11a60*/  STL.64 [R1+0x1118], R10 ;  /* 0x0011180a01007387 */ /* 0x000fe60000100a00 */
[C---:B---3--:R-:W-:Y:S01]  /*11a70*/  IMAD.WIDE R6, R5.reuse, 0x4, R50 ;  /* 0x0000000405067825 */ /* 0x048fe200078e0232 */
[----:B------:R-:W-:Y:S04]  /*11a80*/  STL.64 [R1+0x1110], R40 ;  /* 0x0011102801007387 */ /* 0x000fe80000100a00 */
[----:B------:R1:W-:Y:S04]  /*11a90*/  STL.64 [R1+0x1120], R8 ;  /* 0x0011200801007387 */ /* 0x0003e80000100a00 */
[----:B------:R-:W-:Y:S04]  /*11aa0*/  STL [R1+0x1774], R41 ;  /* 0x0017742901007387 */ /* 0x000fe80000100800 */
[----:B------:R2:W-:Y:S01]  /*11ab0*/  STL.64 [R1+0x1128], R6 ;  /* 0x0011280601007387 */ /* 0x0005e20000100a00 */
[----:B-1----:R-:W-:-:S04]  /*11ac0*/  IMAD.WIDE R8, R5, 0x4, R54 ;  /* 0x0000000405087825 */ /* 0x002fc800078e0236 */
[----:B--2---:R-:W-:-:S05]  /*11ad0*/  IMAD.WIDE R6, R5, 0x4, R52 ;  /* 0x0000000405067825 */ /* 0x004fca00078e0234 */
[----:B------:R1:W-:Y:S01]  /*11ae0*/  STL.64 [R1+0x1130], R6 ;  /* 0x0011300601007387 */ /* 0x0003e20000100a00 */
[----:B------:R-:W-:-:S03]  /*11af0*/  IMAD.WIDE R42, R5, 0x4, R56 ;  /* 0x00000004052a7825 */ /* 0x000fc600078e0238 */
[----:B------:R2:W-:Y:S01]  /*11b00*/  STL.64 [R1+0x1138], R8 ;  /* 0x0011380801007387 */ /* 0x0005e20000100a00 */
[----:B-1----:R-:W-:-:S04]  /*11b10*/  IMAD.WIDE R6, R5, 0x4, R58 ;  /* 0x0000000405067825 */ /* 0x002fc800078e023a */
[C---:B--2---:R-:W-:Y:S01]  /*11b20*/  IMAD.WIDE R8, R5.reuse, 0x4, R62 ;  /* 0x0000000405087825 */ /* 0x044fe200078e023e */
[----:B------:R1:W-:Y:S04]  /*11b30*/  STL.64 [R1+0x1148], R6 ;  /* 0x0011480601007387 */ /* 0x0003e80000100a00 */
[----:B------:R-:W-:Y:S04]  /*11b40*/  STL.64 [R1+0x1140], R42 ;  /* 0x0011402a01007387 */ /* 0x000fe80000100a00 */
[----:B------:R2:W-:Y:S01]  /*11b50*/  STL.64 [R1+0x1158], R8 ;  /* 0x0011580801007387 */ /* 0x0005e20000100a00 */
[----:B-1----:R-:W-:-:S03]  /*11b60*/  IMAD.WIDE R6, R5, 0x4, R64 ;  /* 0x0000000405067825 */ /* 0x002fc600078e0240 */
[----:B------:R-:W-:Y:S04]  /*11b70*/  STL.64 [R1+0x1150], R60 ;  /* 0x0011503c01007387 */ /* 0x000fe80000100a00 */
[----:B------:R1:W-:Y:S01]  /*11b80*/  STL.64 [R1+0x1160], R6 ;  /* 0x0011600601007387 */ /* 0x0003e20000100a00 */
[----:B--2---:R-:W-:-:S04]  /*11b90*/  IMAD.WIDE R8, R5, 0x4, R66 ;  /* 0x0000000405087825 */ /* 0x004fc800078e0242 */
[C---:B------:R-:W-:Y:S01]  /*11ba0*/  IMAD.WIDE R10, R5.reuse, 0x4, R70 ;  /* 0x00000004050a7825 */ /* 0x040fe200078e0246 */
[----:B------:R2:W-:Y:S03]  /*11bb0*/  STL.64 [R1+0x1168], R8 ;  /* 0x0011680801007387 */ /* 0x0005e60000100a00 */
[----:B-1----:R-:W-:-:S05]  /*11bc0*/  IMAD.WIDE R6, R5, 0x4, R68 ;  /* 0x0000000405067825 */ /* 0x002fca00078e0244 */
[----:B------:R1:W-:Y:S01]  /*11bd0*/  STL.64 [R1+0x1170], R6 ;  /* 0x0011700601007387 */ /* 0x0003e20000100a00 */
[----:B--2---:R-:W-:-:S03]  /*11be0*/  IMAD.WIDE R8, R5, 0x4, R72 ;  /* 0x0000000405087825 */ /* 0x004fc600078e0248 */
[----:B------:R4:W-:Y:S01]  /*11bf0*/  STL.64 [R1+0x1178], R10 ;  /* 0x0011780a01007387 */ /* 0x0009e20000100a00 */
[----:B------:R-:W-:-:S03]  /*11c00*/  IMAD.WIDE R38, R5, 0x4, R76 ;  /* 0x0000000405267825 */ /* 0x000fc600078e024c */
[----:B------:R2:W-:Y:S01]  /*11c10*/  STL.64 [R1+0x1180], R8 ;  /* 0x0011800801007387 */ /* 0x0005e20000100a00 */
[----:B-1----:R-:W-:-:S04]  /*11c20*/  IMAD.WIDE R6, R5, 0x4, R74 ;  /* 0x0000000405067825 */ /* 0x002fc800078e024a */
[C---:B----4-:R-:W-:Y:S01]  /*11c30*/  IMAD.WIDE R10, R5.reuse, 0x4, R78 ;  /* 0x00000004050a7825 */ /* 0x050fe200078e024e */
[----:B------:R1:W-:Y:S04]  /*11c40*/  STL.64 [R1+0x1188], R6 ;  /* 0x0011880601007387 */ /* 0x0003e80000100a00 */
[----:B------:R3:W-:Y:S01]  /*11c50*/  STL.64 [R1+0x1198], R10 ;  /* 0x0011980a01007387 */ /* 0x0007e20000100a00 */
[----:B--2---:R-:W-:-:S03]  /*11c60*/  IMAD.WIDE R8, R5, 0x4, R82 ;  /* 0x0000000405087825 */ /* 0x004fc600078e0252 */
[----:B------:R-:W-:Y:S01]  /*11c70*/  STL.64 [R1+0x1190], R38 ;  /* 0x0011902601007387 */ /* 0x000fe20000100a00 */
[----:B-1----:R-:W-:-:S05]  /*11c80*/  IMAD.WIDE R6, R5, 0x4, R80 ;  /* 0x0000000405067825 */ /* 0x002fca00078e0250 */
[----:B------:R1:W-:Y:S01]  /*11c90*/  STL.64 [R1+0x11a0], R6 ;  /* 0x0011a00601007387 */ /* 0x0003e20000100a00 */
[----:B---3--:R-:W-:-:S03]  /*11ca0*/  IMAD.WIDE R10, R5, 0x4, R86 ;  /* 0x00000004050a7825 */ /* 0x008fc600078e0256 */
[----:B------:R2:W-:Y:S01]  /*11cb0*/  STL.64 [R1+0x11a8], R8 ;  /* 0x0011a80801007387 */ /* 0x0005e20000100a00 */
[----:B-1----:R-:W-:-:S04]  /*11cc0*/  IMAD.WIDE R6, R5, 0x4, R84 ;  /* 0x0000000405067825 */ /* 0x002fc800078e0254 */
[C---:B--2---:R-:W-:Y:S01]  /*11cd0*/  IMAD.WIDE R8, R5.reuse, 0x4, R88 ;  /* 0x0000000405087825 */ /* 0x044fe200078e0258 */
[----:B------:R1:W-:Y:S04]  /*11ce0*/  STL.64 [R1+0x11b0], R6 ;  /* 0x0011b00601007387 */ /* 0x0003e80000100a00 */
[----:B------:R2:W-:Y:S01]  /*11cf0*/  STL.64 [R1+0x11b8], R10 ;  /* 0x0011b80a01007387 */ /* 0x0005e20000100a00 */
[----:B------:R-:W-:-:S03]  /*11d00*/  IMAD.WIDE R36, R5, 0x4, R92 ;  /* 0x0000000405247825 */ /* 0x000fc600078e025c */
[----:B------:R3:W-:Y:S01]  /*11d10*/  STL.64 [R1+0x11c0], R8 ;  /* 0x0011c00801007387 */ /* 0x0007e20000100a00 */
[----:B-1----:R-:W-:-:S04]  /*11d20*/  IMAD.WIDE R6, R5, 0x4, R90 ;  /* 0x0000000405067825 */ /* 0x002fc800078e025a */
[C---:B--2---:R-:W-:Y:S01]  /*11d30*/  IMAD.WIDE R10, R5.reuse, 0x4, R94 ;  /* 0x00000004050a7825 */ /* 0x044fe200078e025e */
[----:B------:R1:W-:Y:S04]  /*11d40*/  STL.64 [R1+0x11c8], R6 ;  /* 0x0011c80601007387 */ /* 0x0003e80000100a00 */
[----:B------:R2:W-:Y:S01]  /*11d50*/  STL.64 [R1+0x11d8], R10 ;  /* 0x0011d80a01007387 */ /* 0x0005e20000100a00 */
[----:B---3--:R-:W-:-:S03]  /*11d60*/  IMAD.WIDE R8, R5, 0x4, R98 ;  /* 0x0000000405087825 */ /* 0x008fc600078e0262 */
[----:B------:R-:W-:Y:S01]  /*11d70*/  STL.64 [R1+0x11d0], R36 ;  /* 0x0011d02401007387 */ /* 0x000fe20000100a00 */
[----:B-1----:R-:W-:-:S05]  /*11d80*/  IMAD.WIDE R6, R5, 0x4, R96 ;  /* 0x0000000405067825 */ /* 0x002fca00078e0260 */
[----:B------:R1:W-:Y:S01]  /*11d90*/  STL.64 [R1+0x11e0], R6 ;  /* 0x0011e00601007387 */ /* 0x0003e20000100a00 */
[----:B--2---:R-:W-:-:S03]  /*11da0*/  IMAD.WIDE R10, R5, 0x4, R102 ;  /* 0x00000004050a7825 */ /* 0x004fc600078e0266 */
        /* <DEDUP_REMOVED lines=73> */
[----:B------:R1:W-:Y:S03]  /*12240*/  STL.64 [R1+0x1308], R6 ;  /* 0x0013080601007387 */ /* 0x0003e60000100a00 */
[C---:B---3--:R-:W-:Y:S01]  /*12250*/  IMAD.WIDE R8, R5.reuse, 0x4, R176 ;  /* 0x0000000405087825 */ /* 0x048fe200078e02b0 */
[----:B------:R-:W-:Y:S04]  /*12260*/  STL.64 [R1+0x1318], R10 ;  /* 0x0013180a01007387 */ /* 0x000fe80000100a00 */
[----:B------:R-:W-:Y:S01]  /*12270*/  STL.64 [R1+0x1310], R26 ;  /* 0x0013101a01007387 */ /* 0x000fe20000100a00 */
[----:B-1----:R-:W-:-:S03]  /*12280*/  IMAD.WIDE R6, R5, 0x4, R178 ;  /* 0x0000000405067825 */ /* 0x002fc600078e02b2 */
[----:B------:R1:W-:Y:S04]  /*12290*/  STL.64 [R1+0x1320], R8 ;  /* 0x0013200801007387 */ /* 0x0003e80000100a00 */
[----:B------:R2:W-:Y:S01]  /*122a0*/  STL.64 [R1+0x1328], R6 ;  /* 0x0013280601007387 */ /* 0x0005e20000100a00 */
[----:B------:R-:W-:-:S04]  /*122b0*/  IMAD.WIDE R52, R5, 0x4, R182 ;  /* 0x0000000405347825 */ /* 0x000fc800078e02b6 */
[----:B-1----:R-:W-:-:S04]  /*122c0*/  IMAD.WIDE R8, R5, 0x4, R180 ;  /* 0x0000000405087825 */ /* 0x002fc800078e02b4 */
[C---:B--2---:R-:W-:Y:S01]  /*122d0*/  IMAD.WIDE R6, R5.reuse, 0x4, R184 ;  /* 0x0000000405067825 */ /* 0x044fe200078e02b8 */
[----:B------:R-:W-:Y:S03]  /*122e0*/  STL.64 [R1+0x1330], R8 ;  /* 0x0013300801007387 */ /* 0x000fe60000100a00 */
[C---:B------:R-:W-:Y:S01]  /*122f0*/  IMAD.WIDE R66, R5.reuse, 0x4, R186 ;  /* 0x0000000405427825 */ /* 0x040fe200078e02ba */
[----:B------:R1:W-:Y:S04]  /*12300*/  STL.64 [R1+0x1340], R6 ;  /* 0x0013400601007387 */ /* 0x0003e80000100a00 */
[----:B------:R-:W-:Y:S01]  /*12310*/  STL.64 [R1+0x1338], R52 ;  /* 0x0013383401007387 */ /* 0x000fe20000100a00 */
[----:B------:R-:W-:-:S03]  /*12320*/  IMAD.WIDE R24, R5, 0x4, R188 ;  /* 0x0000000405187825 */ /* 0x000fc600078e02bc */
[----:B------:R-:W-:Y:S01]  /*12330*/  STL.64 [R1+0x1348], R66 ;  /* 0x0013484201007387 */ /* 0x000fe20000100a00 */
[----:B-1----:R-:W-:-:S04]  /*12340*/  IMAD.WIDE R6, R5, 0x4, R190 ;  /* 0x0000000405067825 */ /* 0x002fc800078e02be */
[C---:B------:R-:W-:Y:S01]  /*12350*/  IMAD.WIDE R8, R5.reuse, 0x4, R192 ;  /* 0x0000000405087825 */ /* 0x040fe200078e02c0 */
[----:B------:R1:W-:Y:S03]  /*12360*/  STL.64 [R1+0x1358], R6 ;  /* 0x0013580601007387 */ /* 0x0003e60000100a00 */
[C---:B------:R-:W-:Y:S01]  /*12370*/  IMAD.WIDE R10, R5.reuse, 0x4, R196 ;  /* 0x00000004050a7825 */ /* 0x040fe200078e02c4 */
[----:B------:R2:W-:Y:S04]  /*12380*/  STL.64 [R1+0x1360], R8 ;  /* 0x0013600801007387 */ /* 0x0005e80000100a00 */
[----:B------:R-:W-:Y:S01]  /*12390*/  STL.64 [R1+0x1350], R24 ;  /* 0x0013501801007387 */ /* 0x000fe20000100a00 */
[----:B-1----:R-:W-:-:S04]  /*123a0*/  IMAD.WIDE R6, R5, 0x4, R194 ;  /* 0x0000000405067825 */ /* 0x002fc800078e02c2 */
[C---:B--2---:R-:W-:Y:S01]  /*123b0*/  IMAD.WIDE R8, R5.reuse, 0x4, R198 ;  /* 0x0000000405087825 */ /* 0x044fe200078e02c6 */
[----:B------:R1:W-:Y:S04]  /*123c0*/  STL.64 [R1+0x1368], R6 ;  /* 0x0013680601007387 */ /* 0x0003e80000100a00 */
[----:B------:R-:W-:Y:S01]  /*123d0*/  STL.64 [R1+0x1370], R10 ;  /* 0x0013700a01007387 */ /* 0x000fe20000100a00 */
[----:B------:R-:W-:-:S03]  /*123e0*/  IMAD.WIDE R64, R5, 0x4, R202 ;  /* 0x0000000405407825 */ /* 0x000fc600078e02ca */
[----:B------:R2:W-:Y:S01]  /*123f0*/  STL.64 [R1+0x1378], R8 ;  /* 0x0013780801007387 */ /* 0x0005e20000100a00 */
[----:B-1----:R-:W-:-:S05]  /*12400*/  IMAD.WIDE R6, R5, 0x4, R200 ;  /* 0x0000000405067825 */ /* 0x002fca00078e02c8 */
[----:B------:R1:W-:Y:S01]  /*12410*/  STL.64 [R1+0x1380], R6 ;  /* 0x0013800601007387 */ /* 0x0003e20000100a00 */
[----:B------:R-:W-:-:S03]  /*12420*/  IMAD.WIDE R22, R5, 0x4, R204 ;  /* 0x0000000405167825 */ /* 0x000fc600078e02cc */
[----:B------:R-:W-:Y:S01]  /*12430*/  STL.64 [R1+0x1388], R64 ;  /* 0x0013884001007387 */ /* 0x000fe20000100a00 */
[----:B--2---:R-:W-:-:S04]  /*12440*/  IMAD.WIDE R8, R5, 0x4, R208 ;  /* 0x0000000405087825 */ /* 0x004fc800078e02d0 */
[----:B-1----:R-:W-:-:S05]  /*12450*/  IMAD.WIDE R6, R5, 0x4, R206 ;  /* 0x0000000405067825 */ /* 0x002fca00078e02ce */
[----:B------:R1:W-:Y:S01]  /*12460*/  STL.64 [R1+0x1398], R6 ;  /* 0x0013980601007387 */ /* 0x0003e20000100a00 */
[----:B------:R-:W-:-:S03]  /*12470*/  IMAD.WIDE R10, R5, 0x4, R212 ;  /* 0x00000004050a7825 */ /* 0x000fc600078e02d4 */
        /* <DEDUP_REMOVED lines=20> */
[----:B------:R1:W-:Y:S03]  /*125c0*/  STL.64 [R1+0x13e8], R6 ;  /* 0x0013e80601007387 */ /* 0x0003e60000100a00 */
[C---:B------:R-:W-:Y:S01]  /*125d0*/  IMAD.WIDE R58, R5.reuse, 0x4, R234 ;  /* 0x00000004053a7825 */ /* 0x040fe200078e02ea */
[----:B------:R-:W-:Y:S04]  /*125e0*/  STL.64 [R1+0x13f0], R10 ;  /* 0x0013f00a01007387 */ /* 0x000fe80000100a00 */
[----:B------:R2:W-:Y:S01]  /*125f0*/  STL.64 [R1+0x13f8], R8 ;  /* 0x0013f80801007387 */ /* 0x0005e20000100a00 */
[----:B-1----:R-:W-:-:S05]  /*12600*/  IMAD.WIDE R6, R5, 0x4, R232 ;  /* 0x0000000405067825 */ /* 0x002fca00078e02e8 */
[----:B------:R1:W-:Y:S01]  /*12610*/  STL.64 [R1+0x1400], R6 ;  /* 0x0014000601007387 */ /* 0x0003e20000100a00 */
[----:B--2---:R-:W-:-:S03]  /*12620*/  IMAD.WIDE R8, R5, 0x4, R240 ;  /* 0x0000000405087825 */ /* 0x004fc600078e02f0 */
[----:B------:R-:W-:Y:S01]  /*12630*/  STL.64 [R1+0x1408], R58 ;  /* 0x0014083a01007387 */ /* 0x000fe20000100a00 */
[----:B------:R-:W-:-:S03]  /*12640*/  IMAD.WIDE R10, R5, 0x4, R244 ;  /* 0x00000004050a7825 */ /* 0x000fc600078e02f4 */
[----:B------:R2:W-:Y:S01]  /*12650*/  STL.64 [R1+0x1420], R8 ;  /* 0x0014200801007387 */ /* 0x0005e20000100a00 */
[----:B-1----:R-:W-:-:S03]  /*12660*/  IMAD.WIDE R6, R5, 0x4, R242 ;  /* 0x0000000405067825 */ /* 0x002fc600078e02f2 */
[----:B------:R-:W-:Y:S04]  /*12670*/  STL.64 [R1+0x1410], R18 ;  /* 0x0014101201007387 */ /* 0x000fe80000100a00 */
[----:B------:R1:W-:Y:S01]  /*12680*/  STL.64 [R1+0x1428], R6 ;  /* 0x0014280601007387 */ /* 0x0003e20000100a00 */
[----:B--2---:R-:W-:-:S03]  /*12690*/  IMAD.WIDE R8, R5, 0x4, R246 ;  /* 0x0000000405087825 */ /* 0x004fc600078e02f6 */
[----:B------:R-:W-:Y:S01]  /*126a0*/  STL.64 [R1+0x1430], R10 ;  /* 0x0014300a01007387 */ /* 0x000fe20000100a00 */
[----:B------:R-:W-:-:S03]  /*126b0*/  IMAD.WIDE R56, R5, 0x4, R250 ;  /* 0x0000000405387825 */ /* 0x000fc600078e02fa */
[----:B------:R2:W-:Y:S01]  /*126c0*/  STL.64 [R1+0x1438], R8 ;  /* 0x0014380801007387 */ /* 0x0005e20000100a00 */
[----:B-1----:R-:W-:-:S04]  /*126d0*/  IMAD.WIDE R6, R5, 0x4, R248 ;  /* 0x0000000405067825 */ /* 0x002fc800078e02f8 */
[----:B------:R-:W-:Y:S01]  /*126e0*/  IMAD.WIDE R16, R5, 0x4, R2 ;  /* 0x0000000405107825 */ /* 0x000fe200078e0202 */
[----:B------:R1:W-:Y:S04]  /*126f0*/  STL.64 [R1+0x1440], R6 ;  /* 0x0014400601007387 */ /* 0x0003e80000100a00 */
[----:B------:R3:W-:Y:S04]  /*12700*/  STL [R1+0x3f0], RZ ;  /* 0x0003f0ff01007387 */ /* 0x0007e80000100800 */
[----:B------:R3:W-:Y:S04]  /*12710*/  STL [R1+0x3f4], RZ ;  /* 0x0003f4ff01007387 */ /* 0x0007e80000100800 */
[----:B------:R3:W-:Y:S04]  /*12720*/  STL.64 [R1+0x1448], R56 ;  /* 0x0014483801007387 */ /* 0x0007e80000100a00 */
[----:B------:R3:W-:Y:S04]  /*12730*/  STL [R1+0x3f8], RZ ;  /* 0x0003f8ff01007387 */ /* 0x0007e80000100800 */
[----:B------:R3:W-:Y:S04]  /*12740*/  STL.64 [R1+0x1550], R16 ;  /* 0x0015501001007387 */ /* 0x0007e80000100a00 */
[----:B------:R3:W-:Y:S04]  /*12750*/  STL [R1+0x3fc], RZ ;  /* 0x0003fcff01007387 */ /* 0x0007e80000100800 */
        /* <DEDUP_REMOVED lines=192> */
[----:B------:R3:W-:Y:S04]  /*13360*/  STL [R1], RZ ;  /* 0x000000ff01007387 */ /* 0x0007e80000100800 */
        /* <DEDUP_REMOVED lines=83> */
[----:B------:R-:W4:Y:S04]  /*138a0*/  LDL.LU.64 R138, [R1+0x950] ;  /* 0x00095000018a7983 */ /* 0x000f280000300a00 */
[----:B------:R-:W2:Y:S04]  /*138b0*/  LDL.LU.64 R130, [R1+0x958] ;  /* 0x0009580001827983 */ /* 0x000ea80000300a00 */
[----:B------:R-:W2:Y:S04]  /*138c0*/  LDL.LU.64 R124, [R1+0x960] ;  /* 0x00096000017c7983 */ /* 0x000ea80000300a00 */
[----:B------:R-:W2:Y:S04]  /*138d0*/  LDL.LU.64 R126, [R1+0x968] ;  /* 0x00096800017e7983 */ /* 0x000ea80000300a00 */
[----:B------:R-:W2:Y:S01]  /*138e0*/  LDL.LU.64 R128, [R1+0x970] ;  /* 0x0009700001807983 */ /* 0x000ea20000300a00 */
[----:B------:R-:W-:-:S03]  /*138f0*/  SEL R0, R0, RZ, P2 ;  /* 0x000000ff00007207 */ /* 0x000fc60001000000 */
[----:B------:R-:W2:Y:S01]  /*13900*/  LDL.LU.64 R132, [R1+0x978] ;  /* 0x0009780001847983 */ /* 0x000ea20000300a00 */
[----:B------:R-:W-:-:S03]  /*13910*/  ISETP.NE.U32.AND P1, PT, R0, RZ, PT ;  /* 0x000000ff0000720c */ /* 0x000fc60003f25070 */
[----:B------:R-:W1:Y:S04]  /*13920*/  S2R R0, SR_TID.X ;  /* 0x0000000000007919 */ /* 0x000e680000002100 */
[----:B------:R-:W2:Y:S04]  /*13930*/  LDL.LU.64 R134, [R1+0x980] ;  /* 0x0009800001867983 */ /* 0x000ea80000300a00 */
[----:B------:R3:W-:Y:S04]  /*13940*/  STL [R1+0x250], RZ ;  /* 0x000250ff01007387 */ /* 0x0007e80000100800 */
[----:B------:R-:W2:Y:S01]  /*13950*/  LDL.LU.64 R136, [R1+0x988] ;  /* 0x0009880001887983 */ /* 0x000ea20000300a00 */
[----:B------:R-:W-:-:S02]  /*13960*/  MOV R41, 0x3f ;  /* 0x0000003f00297802 */ /* 0x000fc40000000f00 */
[----:B-1----:R-:W-:-:S05]  /*13970*/  LOP3.LUT R54, R0, 0x3f, RZ, 0xc0, !PT ;  /* 0x0000003f00367812 */ /* 0x002fca00078ec0ff */
[----:B------:R-:W-:Y:S01]  /*13980*/  IMAD.SHL.U32 R0, R54, 0x4, RZ ;  /* 0x0000000436007824 */ /* 0x000fe200078e00ff */
[----:B------:R-:W-:-:S04]  /*13990*/  IADD3 R41, R41, c[0x0][0x180], RZ ;  /* 0x0000600029297a10 */ /* 0x000fc80007ffe0ff */
[----:B------:R-:W-:Y:S01]  /*139a0*/  LOP3.LUT R55, R0, 0x60, RZ, 0x3c, !PT ;  /* 0x0000006000377812 */ /* 0x000fe200078e3cff */
[C---:B----4-:R-:W-:Y:S02]  /*139b0*/  IMAD.WIDE R2, R252.reuse, 0x4, R138 ;  /* 0x00000004fc027825 */ /* 0x050fe400078e028a */
[----:B------:R-:W4:Y:S04]  /*139c0*/  LDL.LU.64 R138, [R1+0x990] ;  /* 0x00099000018a7983 */ /* 0x000f280000300a00 */
[----:B------:R-:W3:Y:S04]  /*139d0*/  LDL.LU.64 R178, [R1+0x998] ;  /* 0x0009980001b27983 */ /* 0x000ee80000300a00 */
        /* <DEDUP_REMOVED lines=8> */
[----:B------:R-:W3:Y:S01]  /*13a60*/  LDL.LU.64 R184, [R1+0x9e0] ;  /* 0x0009e00001b87983 */ /* 0x000ee20000300a00 */
[----:B--2---:R-:W-:-:S03]  /*13a70*/  IMAD.WIDE R124, R252, 0x4, R124 ;  /* 0x00000004fc7c7825 */ /* 0x004fc600078e027c */
[----:B------:R-:W2:Y:S01]  /*13a80*/  LDL.LU.64 R188, [R1+0x9e8] ;  /* 0x0009e80001bc7983 */ /* 0x000ea20000300a00 */
[----:B------:R-:W-:-:S03]  /*13a90*/  IMAD.WIDE R126, R252, 0x4, R126 ;  /* 0x00000004fc7e7825 */ /* 0x000fc600078e027e */
[----:B------:R-:W2:Y:S01]  /*13aa0*/  LDL.LU.64 R190, [R1+0x9f0] ;  /* 0x0009f00001be7983 */ /* 0x000ea20000300a00 */
[----:B------:R-:W-:-:S03]  /*13ab0*/  IMAD.WIDE R128, R252, 0x4, R128 ;  /* 0x00000004fc807825 */ /* 0x000fc600078e0280 */
[----:B------:R-:W2:Y:S04]  /*13ac0*/  LDL.LU.64 R192, [R1+0x9f8] ;  /* 0x0009f80001c07983 */ /* 0x000ea80000300a00 */
[----:B------:R-:W2:Y:S04]  /*13ad0*/  LDL.LU.64 R196, [R1+0xa00] ;  /* 0x000a000001c47983 */ /* 0x000ea80000300a00 */
[----:B------:R-:W2:Y:S04]  /*13ae0*/  LDL.LU.64 R198, [R1+0xa08] ;  /* 0x000a080001c67983 */ /* 0x000ea80000300a00 */
[----:B------:R-:W2:Y:S04]  /*13af0*/  LDL.LU.64 R228, [R1+0xa10] ;  /* 0x000a100001e47983 */ /* 0x000ea80000300a00 */
[----:B------:R-:W2:Y:S04]  /*13b00*/  LDL.LU.64 R232, [R1+0xa18] ;  /* 0x000a180001e87983 */ /* 0x000ea80000300a00 */
[----:B------:R-:W2:Y:S04]  /*13b10*/  LDL.LU.64 R234, [R1+0xa20] ;  /* 0x000a200001ea7983 */ /* 0x000ea80000300a00 */
[----:B------:R1:W-:Y:S04]  /*13b20*/  LDGSTS.E [R55+0x19c00], [R2.64], !P4 ;  /* 0x19c0000002377fae */ /* 0x0003e8000e121848 */
[----:B------:R-:W2:Y:S04]  /*13b30*/  LDL.LU.64 R236, [R1+0xa28] ;  /* 0x000a280001ec7983 */ /* 0x000ea80000300a00 */
[----:B------:R1:W-:Y:S04]  /*13b40*/  LDGSTS.E [R55+0x19d00], [R124.64], !P4 ;  /* 0x19d000007c377fae */ /* 0x0003e8000e121848 */
[----:B------:R1:W-:Y:S04]  /*13b50*/  LDGSTS.E [R55+0x19e00], [R126.64], !P4 ;  /* 0x19e000007e377fae */ /* 0x0003e8000e121848 */
[----:B------:R1:W-:Y:S01]  /*13b60*/  LDGSTS.E [R55+0x19f00], [R128.64], !P4 ;  /* 0x19f0000080377fae */ /* 0x0003e2000e121848 */
[----:B------:R-:W-:-:S03]  /*13b70*/  ISETP.GE.AND P4, PT, R41, 0x40, PT ;  /* 0x000000402900780c */ /* 0x000fc60003f86270 */
[----:B------:R1:W5:Y:S01]  /*13b80*/  LDL.LU R41, [R1+0x1774] ;  /* 0x0017740001297983 */ /* 0x0003620000300800 */
[----:B------:R-:W-:-:S04]  /*13b90*/  IMAD.WIDE R130, R252, 0x4, R130 ;  /* 0x00000004fc827825 */ /* 0x000fc800078e0282 */
[C---:B------:R-:W-:Y:S01]  /*13ba0*/  IMAD.WIDE R132, R252.reuse, 0x4, R132 ;  /* 0x00000004fc847825 */ /* 0x040fe200078e0284 */
[----:B------:R1:W-:Y:S03]  /*13bb0*/  LDGSTS.E [R55+0x1ac00], [R130.64], !P0 ;  /* 0x1ac0000082377fae */ /* 0x0003e6000c121848 */
[C---:B------:R-:W-:Y:S01]  /*13bc0*/  IMAD.WIDE R134, R252.reuse, 0x4, R134 ;  /* 0x00000004fc867825 */ /* 0x040fe200078e0286 */
[----:B------:R1:W-:Y:S03]  /*13bd0*/  LDGSTS.E [R55+0x1ad00], [R132.64], !P0 ;  /* 0x1ad0000084377fae */ /* 0x0003e6000c121848 */
[----:B------:R-:W-:Y:S01]  /*13be0*/  IMAD.WIDE R136, R252, 0x4, R136 ;  /* 0x00000004fc887825 */ /* 0x000fe200078e0288 */
[----:B------:R1:W-:Y:S03]  /*13bf0*/  LDGSTS.E [R55+0x1ae00], [R134.64], !P0 ;  /* 0x1ae0000086377fae */ /* 0x0003e6000c121848 */
[----:B------:R-:W-:Y:S01]  /*13c00*/  IMAD.MOV.U32 R252, RZ, RZ, c[0x0][0x180] ;  /* 0x00006000fffc7624 */ /* 0x000fe200078e00ff */
[----:B------:R1:W-:Y:S01]  /*13c10*/  LDGSTS.E [R55+0x1af00], [R136.64], !P0 ;  /* 0x1af0000088377fae */ /* 0x0003e2000c121848 */
[----:B------:R-:W-:-:S03]  /*13c20*/  IMAD.MOV.U32 R4, RZ, RZ, c[0x0][0x180] ;  /* 0x00006000ff047624 */ /* 0x000fc600078e00ff */
[----:B------:R-:W-:-:S04]  /*13c30*/  IADD3 R252, R252, -0x80, RZ ;  /* 0xffffff80fcfc7810 */ /* 0x000fc80007ffe0ff */
[----:B------:R-:W-:Y:S01]  /*13c40*/  ISETP.GE.U32.AND P0, PT, R252, 0x7fffff41, PT ;  /* 0x7fffff41fc00780c */ /* 0x000fe20003f06070 */
[----:B------:R-:W-:Y:S01]  /*13c50*/  IMAD.MOV.U32 R252, RZ, RZ, c[0x0][0x188] ;  /* 0x00006200fffc7624 */ /* 0x000fe200078e00ff */
[----:B------:R-:W-:-:S03]  /*13c60*/  IADD3 R4, R4, -0x7c, RZ ;  /* 0xffffff8404047810 */ /* 0x000fc60007ffe0ff */
[----:B------:R-:W-:Y:S01]  /*13c70*/  IMAD.SHL.U32 R252, R252, 0x40, RZ ;  /* 0x00000040fcfc7824 */ /* 0x000fe200078e00ff */
[----:B------:R-:W-:Y:S01]  /*13c80*/  ISETP.GE.U32.AND P2, PT, R4, 0x7fffff45, PT ;  /* 0x7fffff450400780c */ /* 0x000fe20003f46070 */
[----:B------:R-:W-:Y:S01]  /*13c90*/  IMAD.WIDE R238, R5, 0x4, R238 ;  /* 0x0000000405ee7825 */ /* 0x000fe200078e02ee */
[----:B------:R-:W-:Y:S01]  /*13ca0*/  CS2R R12, SRZ ;  /* 0x00000000000c7805 */ /* 0x000fe2000001ff00 */
        /* <DEDUP_REMOVED lines=73> */
[----:B----4-:R-:W-:-:S04]  /*14140*/  IMAD.WIDE R138, R252, 0x4, R138 ;  /* 0x00000004fc8a7825 */ /* 0x010fc800078e028a */
[----:B---3--:R-:W-:-:S04]  /*14150*/  IMAD.WIDE R178, R252, 0x4, R178 ;  /* 0x00000004fcb27825 */ /* 0x008fc800078e02b2 */
[----:B------:R-:W-:-:S04]  /*14160*/  IMAD.WIDE R186, R252, 0x4, R186 ;  /* 0x00000004fcba7825 */ /* 0x000fc800078e02ba */
        /* <DEDUP_REMOVED lines=8> */
[----:B--2---:R-:W-:-:S04]  /*141f0*/  IMAD.WIDE R188, R252, 0x4, R188 ;  /* 0x00000004fcbc7825 */ /* 0x004fc800078e02bc */
        /* <DEDUP_REMOVED lines=8> */
[----:B-1----:R1:W-:Y:S04]  /*14280*/  STL.64 [R1+0x1850], R100 ;  /* 0x0018506401007387 */ /* 0x0023e80000100a00 */
[----:B------:R2:W-:Y:S04]  /*14290*/  LDGSTS.E [R55+0x1bc00], [R138.64], !P5 ;  /* 0x1bc000008a377fae */ /* 0x0005e8000e921848 */
[----:B------:R2:W-:Y:S04]  /*142a0*/  LDGSTS.E [R55+0x1bd00], [R140.64], !P5 ;  /* 0x1bd000008c377fae */ /* 0x0005e8000e921848 */
[----:B-1----:R-:W3:Y:S04]  /*142b0*/  LDL.64 R100, [R1+0x6c8] ;  /* 0x0006c80001647983 */ /* 0x002ee80000100a00 */
[----:B------:R1:W-:Y:S04]  /*142c0*/  STL.64 [R1+0x1848], R98 ;  /* 0x0018486201007387 */ /* 0x0003e80000100a00 */
[----:B------:R2:W-:Y:S04]  /*142d0*/  LDGSTS.E [R55+0x1be00], [R142.64], !P5 ;  /* 0x1be000008e377fae */ /* 0x0005e8000e921848 */
[----:B------:R2:W-:Y:S04]  /*142e0*/  LDGSTS.E [R55+0x1bf00], [R176.64], !P5 ;  /* 0x1bf00000b0377fae */ /* 0x0005e8000e921848 */
[----:B-1----:R-:W4:Y:S04]  /*142f0*/  LDL.64 R98, [R1+0x13d8] ;  /* 0x0013d80001627983 */ /* 0x002f280000100a00 */
[----:B------:R1:W-:Y:S04]  /*14300*/  STL.64 [R1+0x1840], R96 ;  /* 0x0018406001007387 */ /* 0x0003e80000100a00 */
[----:B------:R2:W-:Y:S04]  /*14310*/  LDGSTS.E [R55+0x1cc00], [R178.64], !P3 ;  /* 0x1cc00000b2377fae */ /* 0x0005e8000d921848 */
[----:B------:R2:W-:Y:S04]  /*14320*/  LDGSTS.E [R55+0x1cd00], [R180.64], !P3 ;  /* 0x1cd00000b4377fae */ /* 0x0005e8000d921848 */
[----:B-1----:R-:W2:Y:S04]  /*14330*/  LDL.64 R96, [R1+0x1398] ;  /* 0x0013980001607983 */ /* 0x002ea80000100a00 */
        /* <DEDUP_REMOVED lines=29> */
[----:B------:R-:W0:Y:S04]  /*14510*/  LDGDEPBAR ;  /* 0x00000000000079af */ /* 0x000e280000000000 */
[----:B-1----:R-:W2:Y:S04]  /*14520*/  LDL.64 R80, [R1+0x11d8] ;  /* 0x0011d80001507983 */ /* 0x002ea80000100a00 */
[----:B------:R1:W-:Y:S04]  /*14530*/  STL.64 [R1+0x17f8], R78 ;  /* 0x0017f84e01007387 */ /* 0x0003e80000100a00 */
        /* <DEDUP_REMOVED lines=11> */
[----:B------:R-:W-:Y:S04]  /*145f0*/  STL.64 [R1+0x17c8], R50 ;  /* 0x0017c83201007387 */ /* 0x000fe80000100a00 */
[----:B------:R-:W-:Y:S04]  /*14600*/  STL.64 [R1+0x17c0], R48 ;  /* 0x0017c03001007387 */ /* 0x000fe80000100a00 */
[----:B------:R-:W-:Y:S04]  /*14610*/  STL.64 [R1+0x17b8], R46 ;  /* 0x0017b82e01007387 */ /* 0x000fe80000100a00 */
[----:B------:R-:W-:Y:S04]  /*14620*/  STL.64 [R1+0x17b0], R44 ;  /* 0x0017b02c01007387 */ /* 0x000fe80000100a00 */
[----:B------:R-:W-:Y:S04]  /*14630*/  STL.64 [R1+0x17a8], R14 ;  /* 0x0017a80e01007387 */ /* 0x000fe80000100a00 */
[----:B------:R-:W-:Y:S04]  /*14640*/  STL.64 [R1+0x17a0], R12 ;  /* 0x0017a00c01007387 */ /* 0x000fe80000100a00 */
[----:B------:R-:W-:Y:S04]  /*14650*/  STL.64 [R1+0x1798], R10 ;  /* 0x0017980a01007387 */ /* 0x000fe80000100a00 */
[----:B------:R-:W-:Y:S04]  /*14660*/  STL.64 [R1+0x1790], R8 ;  /* 0x0017900801007387 */ /* 0x000fe80000100a00 */
[----:B------:R1:W-:Y:S04]  /*14670*/  STL.64 [R1+0x1788], R6 ;  /* 0x0017880601007387 */ /* 0x0003e80000100a00 */
[----:B------:R3:W-:Y:S04]  /*14680*/  STL.64 [R1+0x1780], R4 ;  /* 0x0017800401007387 */ /* 0x0007e80000100a00 */
[----:B------:R3:W-:Y:S04]  /*14690*/  STL.64 [R1+0x1778], R2 ;  /* 0x0017780201007387 */ /* 0x0007e80000100a00 */
[----:B-1----:R-:W4:Y:S04]  /*146a0*/  LDL.64 R6, [R1+0x1160] ;  /* 0x0011600001067983 */ /* 0x002f280000100a00 */
[----:B---3--:R-:W4:Y:S04]  /*146b0*/  LDL.64 R4, [R1+0x1120] ;  /* 0x0011200001047983 */ /* 0x008f280000100a00 */
[----:B------:R-:W4:Y:S04]  /*146c0*/  LDL.64 R2, [R1+0x10e0] ;  /* 0x0010e00001027983 */ /* 0x000f280000100a00 */
[----:B------:R-:W4:Y:S04]  /*146d0*/  LDL.64 R8, [R1+0x11a0] ;  /* 0x0011a00001087983 */ /* 0x000f280000100a00 */
[----:B------:R-:W4:Y:S04]  /*146e0*/  LDL.64 R10, [R1+0x1260] ;  /* 0x00126000010a7983 */ /* 0x000f280000100a00 */
[----:B------:R-:W4:Y:S04]  /*146f0*/  LDL.64 R12, [R1+0x12a0] ;  /* 0x0012a000010c7983 */ /* 0x000f280000100a00 */
[----:B------:R-:W4:Y:S04]  /*14700*/  LDL.64 R14, [R1+0x12e0] ;  /* 0x0012e000010e7983 */ /* 0x000f280000100a00 */
[----:B------:R-:W1:Y:S04]  /*14710*/  S2R R252, SR_TID.X ;  /* 0x0000000000fc7919 */ /* 0x000e680000002100 */
[----:B------:R-:W4:Y:S04]  /*14720*/  LDL.64 R44, [R1+0x1360] ;  /* 0x00136000012c7983 */ /* 0x000f280000100a00 */
[----:B------:R-:W4:Y:S04]  /*14730*/  LDL.64 R46, [R1+0x13a0] ;  /* 0x0013a000012e7983 */ /* 0x000f280000100a00 */
[----:B------:R-:W4:Y:S04]  /*14740*/  LDL.64 R48, [R1+0x13e0] ;  /* 0x0013e00001307983 */ /* 0x000f280000100a00 */
[----:B------:R-:W4:Y:S01]  /*14750*/  LDL.64 R50, [R1+0x1420] ;  /* 0x0014200001327983 */ /* 0x000f220000100a00 */
[----:B-1----:R-:W-:-:S04]  /*14760*/  LOP3.LUT R252, R252, 0x3f, RZ, 0xc0, !PT ;  /* 0x0000003ffcfc7812 */ /* 0x002fc800078ec0ff */
[----:B------:R-:W-:Y:S01]  /*14770*/  SHF.L.U32 R252, R252, 0x2, RZ ;  /* 0x00000002fcfc7819 */ /* 0x000fe200000006ff */
[----:B--2---:R1:W-:Y:S04]  /*14780*/  LDGSTS.E [R0+0x28000], [R68.64], P1 ;  /* 0x2800000044007fae */ /* 0x0043e80008921848 */
[----:B------:R2:W-:Y:S04]  /*14790*/  LDGSTS.E [R0+0x28800], [R70.64], P1 ;  /* 0x2880000046007fae */ /* 0x0005e80008921848 */
[----:B------:R2:W-:Y:S04]  /*147a0*/  LDGSTS.E [R0+0x29000], [R72.64], P1 ;  /* 0x2900000048007fae */ /* 0x0005e80008921848 */
[----:B------:R2:W-:Y:S01]  /*147b0*/  LDGSTS.E [R0+0x29800], [R74.64], P1 ;  /* 0x298000004a007fae */ /* 0x0005e20008921848 */
[----:B-1----:R-:W-:-:S03]  /*147c0*/  LOP3.LUT R69, R252, 0x10, RZ, 0x3c, !PT ;  /* 0x00000010fc457812 */ /* 0x002fc600078e3cff */
        /* <DEDUP_REMOVED lines=11> */
[----:B-1----:R-:W3:Y:S04]  /*14880*/  LDL.64 R94, [R1+0x11e0] ;  /* 0x0011e000015e7983 */ /* 0x002ee80000100a00 */
[----:B--2---:R-:W2:Y:S04]  /*14890*/  LDL.64 R96, [R1+0x1220] ;  /* 0x0012200001607983 */ /* 0x004ea80000100a00 */
[----:B----4-:R-:W4:Y:S04]  /*148a0*/  LDL.64 R98, [R1+0x1320] ;  /* 0x0013200001627983 */ /* 0x010f280000100a00 */
[----:B------:R-:W4:Y:S04]  /*148b0*/  LDL.64 R70, [R1+0x630] ;  /* 0x0006300001467983 */ /* 0x000f280000100a00 */
        /* <DEDUP_REMOVED lines=8> */
[----:B------:R1:W-:Y:S04]  /*14940*/  LDGSTS.E [R0+0x2f800], [R238.64], P1 ;  /* 0x2f800000ee007fae */ /* 0x0003e80008921848 */
[----:B------:R-:W4:Y:S04]  /*14950*/  LDL.64 R88, [R1+0x12a8] ;  /* 0x0012a80001587983 */ /* 0x000f280000100a00 */
[----:B------:R1:W-:Y:S04]  /*14960*/  LDGSTS.E [R69+0x28100], [R92.64], P1 ;  /* 0x281000005c457fae */ /* 0x0003e80008921848 */
[----:B------:R-:W4:Y:S04]  /*14970*/  LDL.64 R90, [R1+0x12e8] ;  /* 0x0012e800015a7983 */ /* 0x000f280000100a00 */
[----:B------:R1:W-:Y:S04]  /*14980*/  LDGSTS.E [R69+0x28900], [R100.64], P1 ;  /* 0x2890000064457fae */ /* 0x0003e80008921848 */
[----:B-1----:R-:W4:Y:S04]  /*14990*/  LDL.64 R92, [R1+0x1328] ;  /* 0x00132800015c7983 */ /* 0x002f280000100a00 */
[----:B------:R1:W-:Y:S04]  /*149a0*/  LDGSTS.E [R69+0x29100], [R2.64], P1 ;  /* 0x2910000002457fae */ /* 0x0003e80008921848 */
[----:B------:R-:W4:Y:S04]  /*149b0*/  LDL.64 R100, [R1+0x1368] ;  /* 0x0013680001647983 */ /* 0x000f280000100a00 */
[----:B------:R1:W-:Y:S04]  /*149c0*/  LDGSTS.E [R69+0x29900], [R4.64], P1 ;  /* 0x2990000004457fae */ /* 0x0003e80008921848 */
[----:B------:R1:W-:Y:S04]  /*149d0*/  LDGSTS.E [R69+0x2a100], [R6.64], P1 ;  /* 0x2a10000006457fae */ /* 0x0003e80008921848 */
[----:B------:R1:W-:Y:S01]  /*149e0*/  LDGSTS.E [R69+0x2a900], [R8.64], P1 ;  /* 0x2a90000008457fae */ /* 0x0003e20008921848 */
[----:B------:R-:W-:-:S03]  /*149f0*/  LOP3.LUT R252, R252, 0x20, RZ, 0x3c, !PT ;  /* 0x00000020fcfc7812 */ /* 0x000fc600078e3cff */
[----:B-1----:R-:W4:Y:S04]  /*14a00*/  LDL.64 R2, [R1+0x10b0] ;  /* 0x0010b00001027983 */ /* 0x002f280000100a00 */
[----:B------:R-:W4:Y:S04]  /*14a10*/  LDL.64 R4, [R1+0x10f0] ;  /* 0x0010f00001047983 */ /* 0x000f280000100a00 */
[----:B------:R-:W4:Y:S04]  /*14a20*/  LDL.64 R6, [R1+0x1130] ;  /* 0x0011300001067983 */ /* 0x000f280000100a00 */
[----:B------:R-:W4:Y:S04]  /*14a30*/  LDL.64 R8, [R1+0x11f0] ;  /* 0x0011f00001087983 */ /* 0x000f280000100a00 */
[----:B---3--:R1:W-:Y:S04]  /*14a40*/  LDGSTS.E [R69+0x2b100], [R94.64], P1 ;  /* 0x2b1000005e457fae */ /* 0x0083e80008921848 */
[----:B--2---:R2:W-:Y:S04]  /*14a50*/  LDGSTS.E [R69+0x2b900], [R96.64], P1 ;  /* 0x2b90000060457fae */ /* 0x0045e80008921848 */
[----:B------:R2:W-:Y:S04]  /*14a60*/  LDGSTS.E [R69+0x2c100], [R10.64], P1 ;  /* 0x2c1000000a457fae */ /* 0x0005e80008921848 */
[----:B------:R2:W-:Y:S04]  /*14a70*/  LDGSTS.E [R69+0x2c900], [R12.64], P1 ;  /* 0x2c9000000c457fae */ /* 0x0005e80008921848 */
[----:B-1----:R-:W3:Y:S04]  /*14a80*/  LDL.64 R94, [R1+0x13a8] ;  /* 0x0013a800015e7983 */ /* 0x002ee80000100a00 */
[----:B------:R1:W-:Y:S04]  /*14a90*/  LDGSTS.E [R69+0x2d100], [R14.64], P1 ;  /* 0x2d1000000e457fae */ /* 0x0003e80008921848 */
[----:B--2---:R-:W2:Y:S04]  /*14aa0*/  LDL.64 R96, [R1+0x13e8] ;  /* 0x0013e80001607983 */ /* 0x004ea80000100a00 */
[----:B----4-:R4:W-:Y:S04]  /*14ab0*/  LDGSTS.E [R69+0x2d900], [R98.64], P1 ;  /* 0x2d90000062457fae */ /* 0x0109e80008921848 */
[----:B------:R1:W-:Y:S04]  /*14ac0*/  LDGSTS.E [R69+0x2e100], [R44.64], P1 ;  /* 0x2e1000002c457fae */ /* 0x0003e80008921848 */
[----:B------:R1:W-:Y:S04]  /*14ad0*/  LDGSTS.E [R69+0x2e900], [R46.64], P1 ;  /* 0x2e9000002e457fae */ /* 0x0003e80008921848 */
[----:B----4-:R-:W4:Y:S04]  /*14ae0*/  LDL.64 R98, [R1+0x1428] ;  /* 0x0014280001627983 */ /* 0x010f280000100a00 */
        /* <DEDUP_REMOVED lines=15> */
[----:B-1----:R-:W4:Y:S04]  /*14be0*/  LDL.64 R88, [R1+0x1170] ;  /* 0x0011700001587983 */ /* 0x002f280000100a00 */
        /* <DEDUP_REMOVED lines=19> */
[----:B---3--:R1:W-:Y:S04]  /*14d20*/  LDGSTS.E [R252+0x2ea00], [R94.64], P1 ;  /* 0x2ea000005efc7fae */ /* 0x0083e80008921848 */
[----:B--2---:R2:W-:Y:S04]  /*14d30*/  LDGSTS.E [R252+0x2f200], [R96.64], P1 ;  /* 0x2f20000060fc7fae */ /* 0x0045e80008921848 */
[----:B-1----:R-:W3:Y:S04]  /*14d40*/  LDL.64 R94, [R1+0x1278] ;  /* 0x00127800015e7983 */ /* 0x002ee80000100a00 */
[----:B--2---:R-:W2:Y:S04]  /*14d50*/  LDL.64 R96, [R1+0x12b8] ;  /* 0x0012b80001607983 */ /* 0x004ea80000100a00 */
[----:B----4-:R1:W-:Y:S04]  /*14d60*/  LDGSTS.E [R252+0x2fa00], [R98.64], P1 ;  /* 0x2fa0000062fc7fae */ /* 0x0103e80008921848 */
[----:B-1----:R-:W4:Y:S04]  /*14d70*/  LDL.64 R98, [R1+0x12f8] ;  /* 0x0012f80001627983 */ /* 0x002f280000100a00 */
[----:B------:R-:W1:Y:S02]  /*14d80*/  S2R R252, SR_TID.X ;  /* 0x0000000000fc7919 */ /* 0x000e640000002100 */
[----:B-1----:R-:W-:-:S05]  /*14d90*/  LOP3.LUT R252, R252, 0x3f, RZ, 0xc0, !PT ;  /* 0x0000003ffcfc7812 */ /* 0x002fca00078ec0ff */
[----:B------:R-:W-:-:S05]  /*14da0*/  IMAD.SHL.U32 R252, R252, 0x4, RZ ;  /* 0x00000004fcfc7824 */ /* 0x000fca00078e00ff */
[----:B------:R-:W-:-:S05]  /*14db0*/  LOP3.LUT R73, R252, 0x30, RZ, 0x3c, !PT ;  /* 0x00000030fc497812 */ /* 0x000fca00078e3cff */
[----:B------:R1:W-:Y:S04]  /*14dc0*/  LDGSTS.E [R73+0x28300], [R100.64], P1 ;  /* 0x2830000064497fae */ /* 0x0003e80008921848 */
[----:B------:R1:W-:Y:S04]  /*14dd0*/  LDGSTS.E [R73+0x28b00], [R2.64], P1 ;  /* 0x28b0000002497fae */ /* 0x0003e80008921848 */
[----:B------:R1:W-:Y:S04]  /*14de0*/  LDGSTS.E [R73+0x29300], [R4.64], P1 ;  /* 0x2930000004497fae */ /* 0x0003e80008921848 */
[----:B------:R1:W-:Y:S04]  /*14df0*/  LDGSTS.E [R73+0x29b00], [R6.64], P1 ;  /* 0x29b0000006497fae */ /* 0x0003e80008921848 */
[----:B-1----:R1:W5:Y:S04]  /*14e00*/  LDL.LU.64 R100, [R1+0x1850] ;  /* 0x0018500001647983 */ /* 0x0023680000300a00 */
[----:B------:R1:W-:Y:S04]  /*14e10*/  LDGSTS.E [R73+0x2a300], [R88.64], P1 ;  /* 0x2a30000058497fae */ /* 0x0003e80008921848 */
[----:B------:R1:W-:Y:S01]  /*14e20*/  LDGSTS.E [R73+0x2ab00], [R90.64], P1 ;  /* 0x2ab000005a497fae */ /* 0x0003e20008921848 */
[----:B------:R-:W-:-:S03]  /*14e30*/  IMAD.SHL.U32 R54, R54, 0x4, RZ ;  /* 0x0000000436367824 */ /* 0x000fc600078e00ff */
[----:B------:R1:W-:Y:S04]  /*14e40*/  LDGSTS.E [R73+0x2b300], [R8.64], P1 ;  /* 0x2b30000008497fae */ /* 0x0003e80008921848 */
[----:B-1----:R-:W4:Y:S04]  /*14e50*/  LDL.64 R88, [R1+0x1378] ;  /* 0x0013780001587983 */ /* 0x002f280000100a00 */
[----:B------:R-:W4:Y:S04]  /*14e60*/  LDL.64 R90, [R1+0x13b8] ;  /* 0x0013b800015a7983 */ /* 0x000f280000100a00 */
        /* <DEDUP_REMOVED lines=45> */
[----:B------:R4:W-:Y:S04]  /*15140*/  LDGSTS.E [R252+0x2dc00], [R52.64], P1 ;  /* 0x2dc0000034fc7fae */ /* 0x0009e80008921848 */
[----:B-1----:R-:W2:Y:S04]  /*15150*/  LDL.64 R98, [R1+0x13f8] ;  /* 0x0013f80001627983 */ /* 0x002ea80000100a00 */
[----:B----4-:R-:W4:Y:S01]  /*15160*/  LDL.64 R52, [R1+0x1100] ;  /* 0x0011000001347983 */ /* 0x010f220000100a00 */
[----:B------:R-:W-:-:S03]  /*15170*/  LOP3.LUT R54, R54, 0x50, RZ, 0x3c, !PT ;  /* 0x0000005036367812 */ /* 0x000fc600078e3cff */
[----:B------:R1:W-:Y:S04]  /*15180*/  LDGSTS.E [R252+0x2e400], [R88.64], P1 ;  /* 0x2e40000058fc7fae */ /* 0x0003e80008921848 */
[----:B------:R1:W-:Y:S04]  /*15190*/  LDGSTS.E [R252+0x2ec00], [R90.64], P1 ;  /* 0x2ec000005afc7fae */ /* 0x0003e80008921848 */
[----:B-1----:R-:W4:Y:S04]  /*151a0*/  LDL.64 R88, [R1+0x11c0] ;  /* 0x0011c00001587983 */ /* 0x002f280000100a00 */
[----:B------:R-:W4:Y:S04]  /*151b0*/  LDL.64 R90, [R1+0x1180] ;  /* 0x00118000015a7983 */ /* 0x000f280000100a00 */
[----:B--2---:R1:W-:Y:S04]  /*151c0*/  LDGSTS.E [R252+0x2f400], [R98.64], P1 ;  /* 0x2f40000062fc7fae */ /* 0x0043e80008921848 */
[----:B------:R2:W-:Y:S04]  /*151d0*/  LDGSTS.E [R252+0x2fc00], [R96.64], P1 ;  /* 0x2fc0000060fc7fae */ /* 0x0005e80008921848 */
[----:B---3--:R3:W-:Y:S04]  /*151e0*/  LDGSTS.E [R54+0x28500], [R94.64], P1 ;  /* 0x285000005e367fae */ /* 0x0087e80008921848 */
[----:B-1----:R1:W5:Y:S04]  /*151f0*/  LDL.LU.64 R98, [R1+0x1848] ;  /* 0x0018480001627983 */ /* 0x0023680000300a00 */
[----:B--2---:R1:W5:Y:S04]  /*15200*/  LDL.LU.64 R96, [R1+0x1840] ;  /* 0x0018400001607983 */ /* 0x0043680000300a00 */
[----:B---3--:R1:W5:Y:S04]  /*15210*/  LDL.LU.64 R94, [R1+0x1838] ;  /* 0x00183800015e7983 */ /* 0x0083680000300a00 */
[----:B------:R2:W-:Y:S04]  /*15220*/  LDGSTS.E [R54+0x28d00], [R92.64], P1 ;  /* 0x28d000005c367fae */ /* 0x0005e80008921848 */
[----:B----4-:R3:W-:Y:S04]  /*15230*/  LDGSTS.E [R54+0x29500], [R52.64], P1 ;  /* 0x2950000034367fae */ /* 0x0107e80008921848 */
[----:B------:R4:W-:Y:S04]  /*15240*/  LDGSTS.E [R54+0x29d00], [R42.64], P1 ;  /* 0x29d000002a367fae */ /* 0x0009e80008921848 */
[----:B--2---:R1:W5:Y:S04]  /*15250*/  LDL.LU.64 R92, [R1+0x1830] ;  /* 0x00183000015c7983 */ /* 0x0043680000300a00 */
[----:B---3--:R-:W2:Y:S04]  /*15260*/  LDL.64 R52, [R1+0x688] ;  /* 0x0006880001347983 */ /* 0x008ea80000100a00 */
[----:B----4-:R-:W3:Y:S04]  /*15270*/  LDL.64 R42, [R1+0x10d0] ;  /* 0x0010d000012a7983 */ /* 0x010ee80000100a00 */
[----:B------:R4:W-:Y:S04]  /*15280*/  LDGSTS.E [R54+0x2a500], [R90.64], P1 ;  /* 0x2a5000005a367fae */ /* 0x0009e80008921848 */
[----:B------:R1:W-:Y:S04]  /*15290*/  LDGSTS.E [R54+0x2ad00], [R88.64], P1 ;  /* 0x2ad0000058367fae */ /* 0x0003e80008921848 */
[----:B------:R1:W-:Y:S04]  /*152a0*/  LDGSTS.E [R54+0x2b500], [R86.64], P1 ;  /* 0x2b50000056367fae */ /* 0x0003e80008921848 */
[----:B----4-:R4:W5:Y:S04]  /*152b0*/  LDL.LU.64 R90, [R1+0x1828] ;  /* 0x00182800015a7983 */ /* 0x0109680000300a00 */
[----:B-1----:R4:W5:Y:S04]  /*152c0*/  LDL.LU.64 R88, [R1+0x1820] ;  /* 0x0018200001587983 */ /* 0x0029680000300a00 */
[----:B------:R4:W5:Y:S04]  /*152d0*/  LDL.LU.64 R86, [R1+0x1818] ;  /* 0x0018180001567983 */ /* 0x0009680000300a00 */
[----:B------:R1:W-:Y:S04]  /*152e0*/  LDGSTS.E [R54+0x2bd00], [R84.64], P1 ;  /* 0x2bd0000054367fae */ /* 0x0003e80008921848 */
[----:B------:R4:W-:Y:S04]  /*152f0*/  LDGSTS.E [R54+0x2c500], [R82.64], P1 ;  /* 0x2c50000052367fae */ /* 0x0009e80008921848 */
[----:B------:R4:W-:Y:S04]  /*15300*/  LDGSTS.E [R54+0x2cd00], [R80.64], P1 ;  /* 0x2cd0000050367fae */ /* 0x0009e80008921848 */
[----:B-1----:R1:W5:Y:S04]  /*15310*/  LDL.LU.64 R84, [R1+0x1810] ;  /* 0x0018100001547983 */ /* 0x0023680000300a00 */
[----:B----4-:R1:W5:Y:S04]  /*15320*/  LDL.LU.64 R82, [R1+0x1808] ;  /* 0x0018080001527983 */ /* 0x0103680000300a00 */
[----:B------:R1:W5:Y:S04]  /*15330*/  LDL.LU.64 R80, [R1+0x1800] ;  /* 0x0018000001507983 */ /* 0x0003680000300a00 */
        /* <DEDUP_REMOVED lines=31> */
[----:B------:R4:W-:Y:S01]  /*15530*/  LDGSTS.E [R55+0x2d600], [R2.64], P1 ;  /* 0x2d60000002377fae */ /* 0x0009e20008921848 */
[----:B------:R-:W-:-:S03]  /*15540*/  LOP3.LUT R0, R0, 0x70, RZ, 0x3c, !PT ;  /* 0x0000007000007812 */ /* 0x000fc600078e3cff */
[----:B------:R2:W-:Y:S04]  /*15550*/  LDGSTS.E [R55+0x2de00], [R66.64], P1 ;  /* 0x2de0000042377fae */ /* 0x0005e80008921848 */
[----:B-1----:R1:W5:Y:S04]  /*15560*/  LDL.LU.64 R4, [R1+0x1780] ;  /* 0x0017800001047983 */ /* 0x0023680000300a00 */
[----:B----4-:R1:W5:Y:S04]  /*15570*/  LDL.LU.64 R2, [R1+0x1778] ;  /* 0x0017780001027983 */ /* 0x0103680000300a00 */
        /* <DEDUP_REMOVED lines=35> */
[----:B------:R4:W-:Y:S04]  /*157b0*/  LDGSTS.E [R55+0x2e600], [R64.64], P1 ;  /* 0x2e60000040377fae */ /* 0x0009e80008921848 */
[----:B------:R1:W-:Y:S04]  /*157c0*/  STL [R1+0x190], RZ ;  /* 0x000190ff01007387 */ /* 0x0003e80000100800 */
[----:B------:R4:W-:Y:S04]  /*157d0*/  LDGSTS.E [R55+0x2ee00], [R62.64], P1 ;  /* 0x2ee000003e377fae */ /* 0x0009e80008921848 */
[----:B------:R1:W-:Y:S04]  /*157e0*/  STL [R1+0x194], RZ ;  /* 0x000194ff01007387 */ /* 0x0003e80000100800 */
[----:B------:R4:W-:Y:S04]  /*157f0*/  LDGSTS.E [R55+0x2f600], [R58.64], P1 ;  /* 0x2f6000003a377fae */ /* 0x0009e80008921848 */
[----:B------:R1:W-:Y:S04]  /*15800*/  STL [R1+0x198], RZ ;  /* 0x000198ff01007387 */ /* 0x0003e80000100800 */
[----:B------:R4:W-:Y:S04]  /*15810*/  LDGSTS.E [R55+0x2fe00], [R56.64], P1 ;  /* 0x2fe0000038377fae */ /* 0x0009e80008921848 */
[----:B------:R1:W-:Y:S04]  /*15820*/  STL [R1+0x19c], RZ ;  /* 0x00019cff01007387 */ /* 0x0003e80000100800 */
[----:B--2---:R2:W-:Y:S04]  /*15830*/  LDGSTS.E [R0+0x28700], [R52.64], P1 ;  /* 0x2870000034007fae */ /* 0x0045e80008921848 */
[----:B---3--:R3:W-:Y:S04]  /*15840*/  LDGSTS.E [R0+0x28f00], [R42.64], P1 ;  /* 0x28f000002a007fae */ /* 0x0087e80008921848 */
[----:B-----5:R1:W-:Y:S04]  /*15850*/  LDGSTS.E [R0+0x29700], [R40.64], P1 ;  /* 0x2970000028007fae */ /* 0x0203e80008921848 */
        /* <DEDUP_REMOVED lines=8> */
[----:B------:R-:W-:-:S03]  /*158e0*/  IMAD.MOV.U32 R252, RZ, RZ, c[0x0][0x188] ;  /* 0x00006200fffc7624 */ /* 0x000fc600078e00ff */
[----:B------:R1:W-:Y:S04]  /*158f0*/  LDGSTS.E [R0+0x2df00], [R24.64], P1 ;  /* 0x2df0000018007fae */ /* 0x0003e80008921848 */
[----:B------:R1:W-:Y:S04]  /*15900*/  LDGSTS.E [R0+0x2e700], [R22.64], P1 ;  /* 0x2e70000016007fae */ /* 0x0003e80008921848 */
[----:B------:R1:W-:Y:S04]  /*15910*/  LDGSTS.E [R0+0x2ef00], [R20.64], P1 ;  /* 0x2ef0000014007fae */ /* 0x0003e80008921848 */
[----:B------:R2:W-:Y:S04]  /*15920*/  LDGSTS.E [R0+0x2f700], [R18.64], P1 ;  /* 0x2f70000012007fae */ /* 0x0005e80008921848 */
[----:B------:R3:W-:Y:S01]  /*15930*/  LDGSTS.E [R0+0x2ff00], [R16.64], P1 ;  /* 0x2ff0000010007fae */ /* 0x0007e20008921848 */
[----:B------:R-:W-:-:S03]  /*15940*/  SHF.L.U32 R252, R252, 0x6, RZ ;  /* 0x00000006fcfc7819 */ /* 0x000fc600000006ff */
[----:B------:R-:W0:Y:S01]  /*15950*/  LDGDEPBAR ;  /* 0x00000000000079af */ /* 0x000e220000000000 */
[----:B-1----:R-:W-:Y:S01]  /*15960*/  CS2R R20, SRZ ;  /* 0x0000000000147805 */ /* 0x002fe2000001ff00 */
[----:B------:R-:W-:Y:S01]  /*15970*/  CS2R R22, SRZ ;  /* 0x0000000000167805 */ /* 0x000fe2000001ff00 */
[----:B------:R-:W-:Y:S01]  /*15980*/  CS2R R24, SRZ ;  /* 0x0000000000187805 */ /* 0x000fe2000001ff00 */
[----:B--2---:R-:W-:Y:S01]  /*15990*/  CS2R R18, SRZ ;  /* 0x0000000000127805 */ /* 0x004fe2000001ff00 */
[----:B------:R-:W-:Y:S01]  /*159a0*/  CS2R R26, SRZ ;  /* 0x00000000001a7805 */ /* 0x000fe2000001ff00 */
[----:B------:R-:W-:Y:S01]  /*159b0*/  CS2R R28, SRZ ;  /* 0x00000000001c7805 */ /* 0x000fe2000001ff00 */
[----:B------:R-:W-:Y:S01]  /*159c0*/  CS2R R30, SRZ ;  /* 0x00000000001e7805 */ /* 0x000fe2000001ff00 */
[----:B---3--:R-:W-:Y:S01]  /*159d0*/  CS2R R16, SRZ ;  /* 0x0000000000107805 */ /* 0x008fe2000001ff00 */
[----:B------:R-:W-:Y:S01]  /*159e0*/  CS2R R32, SRZ ;  /* 0x0000000000207805 */ /* 0x000fe2000001ff00 */
[----:B------:R-:W-:Y:S01]  /*159f0*/  CS2R R34, SRZ ;  /* 0x0000000000227805 */ /* 0x000fe2000001ff00 */
[----:B------:R-:W-:Y:S01]  /*15a00*/  CS2R R36, SRZ ;  /* 0x0000000000247805 */ /* 0x000fe2000001ff00 */
[----:B------:R-:W-:Y:S01]  /*15a10*/  CS2R R38, SRZ ;  /* 0x0000000000267805 */ /* 0x000fe2000001ff00 */
[----:B------:R-:W-:Y:S01]  /*15a20*/  CS2R R40, SRZ ;  /* 0x0000000000287805 */ /* 0x000fe2000001ff00 */
[----:B------:R-:W-:Y:S01]  /*15a30*/  CS2R R42, SRZ ;  /* 0x00000000002a7805 */ /* 0x000fe2000001ff00 */
[----:B------:R-:W-:Y:S01]  /*15a40*/  CS2R R52, SRZ ;  /* 0x0000000000347805 */ /* 0x000fe2000001ff00 */
[----:B----4-:R-:W-:Y:S01]  /*15a50*/  CS2R R54, SRZ ;  /* 0x0000000000367805 */ /* 0x010fe2000001ff00 */
[----:B------:R-:W-:Y:S01]  /*15a60*/  CS2R R56, SRZ ;  /* 0x0000000000387805 */ /* 0x000fe2000001ff00 */
[----:B------:R-:W-:Y:S01]  /*15a70*/  CS2R R58, SRZ ;  /* 0x00000000003a7805 */ /* 0x000fe2000001ff00 */
[----:B------:R-:W-:Y:S01]  /*15a80*/  CS2R R60, SRZ ;  /* 0x00000000003c7805 */ /* 0x000fe2000001ff00 */
[----:B------:R-:W-:Y:S01]  /*15a90*/  CS2R R62, SRZ ;  /* 0x00000000003e7805 */ /* 0x000fe2000001ff00 */
[----:B------:R-:W-:Y:S01]  /*15aa0*/  CS2R R64, SRZ ;  /* 0x0000000000407805 */ /* 0x000fe2000001ff00 */
[----:B------:R-:W-:Y:S01]  /*15ab0*/  CS2R R66, SRZ ;  /* 0x0000000000427805 */ /* 0x000fe2000001ff00 */
[----:B------:R-:W-:Y:S05]  /*15ac0*/  @!P4 BRA `(.L_x_0) ;  /* 0x0002f6900000c947 */ /* 0x000fea0003800000 */
[----:B------:R-:W2:Y:S04]  /*15ad0*/  LDL.LU.64 R42, [R1+0xa30] ;  /* 0x000a3000012a7983 */ /* 0x000ea80000300a00 */
[----:B------:R-:W3:Y:S04]  /*15ae0*/  LDL.LU.64 R52, [R1+0xa38] ;  /* 0x000a380001347983 */ /* 0x000ee80000300a00 */
[----:B------:R-:W4:Y:S04]  /*15af0*/  LDL.LU.64 R38, [R1+0xa40] ;  /* 0x000a400001267983 */ /* 0x000f280000300a00 */
[----:B------:R-:W5:Y:S04]  /*15b00*/  LDL.LU.64 R54, [R1+0xa48] ;  /* 0x000a480001367983 */ /* 0x000f680000300a00 */
[----:B------:R-:W3:Y:S04]  /*15b10*/  LDL.LU.64 R56, [R1+0x1b0] ;  /* 0x0001b00001387983 */ /* 0x000ee80000300a00 */
[----:B------:R-:W3:Y:S04]  /*15b20*/  LDL.LU.64 R40, [R1+0x1f8] ;  /* 0x0001f80001287983 */ /* 0x000ee80000300a00 */
[----:B------:R-:W4:Y:S04]  /*15b30*/  LDL.LU.64 R58, [R1+0x2b8] ;  /* 0x0002b800013a7983 */ /* 0x000f280000300a00 */
[----:B------:R-:W4:Y:S04]  /*15b40*/  LDL.LU.64 R60, [R1+0x2c0] ;  /* 0x0002c000013c7983 */ /* 0x000f280000300a00 */
[----:B------:R-:W4:Y:S04]  /*15b50*/  LDL.LU.64 R62, [R1+0xc8] ;  /* 0x0000c800013e7983 */ /* 0x000f280000300a00 */
[----:B------:R-:W4:Y:S04]  /*15b60*/  LDL.LU.64 R64, [R1+0xd8] ;  /* 0x0000d80001407983 */ /* 0x000f280000300a00 */
[----:B------:R-:W4:Y:S04]  /*15b70*/  LDL.LU.64 R66, [R1+0xe8] ;  /* 0x0000e80001427983 */ /* 0x000f280000300a00 */
[----:B--2---:R1:W-:Y:S01]  /*15b80*/  STL [R1+0x14ec], R42 ;  /* 0x0014ec2a01007387 */ /* 0x0043e20000100800 */
[----:B------:R-:W-:-:S03]  /*15b90*/  IMAD.MOV.U32 R0, RZ, RZ, R43 ;  /* 0x000000ffff007224 */ /* 0x000fc600078e002b */
[----:B-1----:R-:W2:Y:S04]  /*15ba0*/  LDL.LU.64 R42, [R1+0x118] ;  /* 0x00011800012a7983 */ /* 0x002ea80000300a00 */
[----:B------:R1:W-:Y:S04]  /*15bb0*/  STL [R1+0x14e8], R0 ;  /* 0x0014e80001007387 */ /* 0x0003e80000100800 */
[----:B---3--:R3:W-:Y:S01]  /*15bc0*/  STL [R1+0x14f4], R52 ;  /* 0x0014f43401007387 */ /* 0x0087e20000100800 */
[----:B-1----:R-:W-:-:S03]  /*15bd0*/  IMAD.MOV.U32 R0, RZ, RZ, R53 ;  /* 0x000000ffff007224 */ /* 0x002fc600078e0035 */
[----:B---3--:R-:W3:Y:S04]  /*15be0*/  LDL.LU.64 R52, [R1+0xb8] ;  /* 0x0000b80001347983 */ /* 0x008ee80000300a00 */
[----:B------:R1:W-:Y:S04]  /*15bf0*/  STL [R1+0x14f0], R0 ;  /* 0x0014f00001007387 */ /* 0x0003e80000100800 */
[----:B----4-:R4:W-:Y:S01]  /*15c00*/  STL [R1+0x14fc], R38 ;  /* 0x0014fc2601007387 */ /* 0x0109e20000100800 */
[----:B-1----:R-:W-:-:S03]  /*15c10*/  IMAD.MOV.U32 R0, RZ, RZ, R39 ;  /* 0x000000ffff007224 */ /* 0x002fc600078e0027 */
[----:B----4-:R-:W4:Y:S04]  /*15c20*/  LDL.LU.64 R38, [R1+0xb0] ;  /* 0x0000b00001267983 */ /* 0x010f280000300a00 */
[----:B------:R1:W-:Y:S04]  /*15c30*/  STL [R1+0x14f8], R0 ;  /* 0x0014f80001007387 */ /* 0x0003e80000100800 */
[----:B-----5:R5:W-:Y:S01]  /*15c40*/  STL [R1+0x1504], R54 ;  /* 0x0015043601007387 */ /* 0x020be20000100800 */
[----:B-1----:R-:W-:-:S03]  /*15c50*/  MOV R0, R55 ;  /* 0x0000003700007202 */ /* 0x002fc60000000f00 */
[----:B-----5:R-:W5:Y:S04]  /*15c60*/  LDL.LU.64 R54, [R1+0xa8] ;  /* 0x0000a80001367983 */ /* 0x020f680000300a00 */
[----:B------:R1:W-:Y:S04]  /*15c70*/  STL [R1+0x1500], R0 ;  /* 0x0015000001007387 */ /* 0x0003e80000100800 */
[----:B------:R1:W-:Y:S02]  /*15c80*/  STL [R1+0x150c], R56 ;  /* 0x00150c3801007387 */ /* 0x0003e40000100800 */
[----:B-1----:R-:W-:-:S02]  /*15c90*/  IMAD.MOV.U32 R0, RZ, RZ, R57 ;  /* 0x000000ffff007224 */ /* 0x002fc400078e0039 */
[----:B------:R-:W5:Y:S04]  /*15ca0*/  LDL.LU.64 R56, [R1+0xa0] ;  /* 0x0000a00001387983 */ /* 0x000f680000300a00 */
        /* <DEDUP_REMOVED lines=10> */
[----:B-1----:R-:W-:-:S02]  /*15d50*/  MOV R0, R61 ;  /* 0x0000003d00007202 */ /* 0x002fc40000000f00 */
        /* <DEDUP_REMOVED lines=14> */
[----:B--2---:R2:W-:Y:S01]  /*15e40*/  STL [R1+0x1544], R42 ;  /* 0x0015442a01007387 */ /* 0x0045e20000100800 */
[----:B-1----:R-:W-:-:S03]  /*15e50*/  MOV R0, R43 ;  /* 0x0000002b00007202 */ /* 0x002fc60000000f00 */
[----:B--2---:R-:W2:Y:S04]  /*15e60*/  LDL.LU.64 R42, [R1+0x320] ;  /* 0x00032000012a7983 */ /* 0x004ea80000300a00 */
        /* <DEDUP_REMOVED lines=10> */
[----:B-1----:R-:W-:-:S03]  /*15f10*/  IMAD.MOV.U32 R0, RZ, RZ, R55 ;  /* 0x000000ffff007224 */ /* 0x002fc600078e0037 */
[----:B-----5:R-:W5:Y:S04]  /*15f20*/  LDL.LU.64 R54, [R1+0x138] ;  /* 0x0001380001367983 */ /* 0x020f680000300a00 */
        /* <DEDUP_REMOVED lines=30> */
[----:B-1----:R-:W-:-:S03]  /*16110*/  IMAD.MOV.U32 R0, RZ, RZ, R43 ;  /* 0x000000ffff007224 */ /* 0x002fc600078e002b */
[----:B--2---:R-:W2:Y:S04]  /*16120*/  LDL.LU.64 R42, [R1+0x8e8] ;  /* 0x0008e800012a7983 */ /* 0x004ea80000300a00 */
[----:B------:R1:W-:Y:S04]  /*16130*/  STL [R1+0x149c], R0 ;  /* 0x00149c0001007387 */ /* 0x0003e80000100800 */
[----:B---3--:R3:W-:Y:S01]  /*16140*/  STL [R1+0x14a8], R52 ;  /* 0x0014a83401007387 */ /* 0x0087e20000100800 */
[----:B-1----:R-:W-:-:S03]  /*16150*/  MOV R0, R53 ;  /* 0x0000003500007202 */ /* 0x002fc60000000f00 */
        /* <DEDUP_REMOVED lines=43> */
[----:B-1----:R-:W-:-:S03]  /*16410*/  IMAD.MOV.U32 R0, RZ, RZ, R53 ;  /* 0x000000ffff007224 */ /* 0x002fc600078e0035 */
[----:B---3--:R-:W3:Y:S04]  /*16420*/  LDL.LU.64 R52, [R1+0xd0] ;  /* 0x0000d00001347983 */ /* 0x008ee80000300a00 */
[----:B------:R1:W-:Y:S04]  /*16430*/  STL [R1+0x960], R0 ;  /* 0x0009600001007387 */ /* 0x0003e80000100800 */
[----:B----4-:R4:W-:Y:S01]  /*16440*/  STL [R1+0x96c], R38 ;  /* 0x00096c2601007387 */ /* 0x0109e20000100800 */
[----:B-1----:R-:W-:-:S03]  /*16450*/  MOV R0, R39 ;  /* 0x0000002700007202 */ /* 0x002fc60000000f00 */
        /* <DEDUP_REMOVED lines=306> */
[----:B----4-:R-:W-:Y:S04]  /*17780*/  STL [R1+0xbd4], R38 ;  /* 0x000bd42601007387 */ /* 0x010fe80000100800 */
[----:B------:R-:W4:Y:S01]  /*17790*/  LDL.LU.64 R36, [R1+0x4d0] ;  /* 0x0004d00001247983 */ /* 0x000f220000300a00 */
[----:B-1----:R-:W-:-:S05]  /*177a0*/  IMAD.MOV.U32 R0, RZ, RZ, R39 ;  /* 0x000000ffff007224 */ /* 0x002fca00078e0027 */
        /* <DEDUP_REMOVED lines=9> */
[----:B------:R1:W-:Y:S04]  /*17840*/  STL [R1+0xbec], R40 ;  /* 0x000bec2801007387 */ /* 0x0003e80000100800 */
[----:B------:R-:W5:Y:S01]  /*17850*/  LDL.LU.64 R38, [R1+0x348] ;  /* 0x0003480001267983 */ /* 0x000f620000300a00 */
[----:B-1----:R-:W-:-:S03]  /*17860*/  MOV R0, R41 ;  /* 0x0000002900007202 */ /* 0x002fc60000000f00 */
[----:B------:R-:W-:Y:S04]  /*17870*/  STL [R1+0xbf4], R58 ;  /* 0x000bf43a01007387 */ /* 0x000fe80000100800 */
[----:B------:R1:W-:Y:S04]  /*17880*/  STL [R1+0xbe8], R0 ;  /* 0x000be80001007387 */ /* 0x0003e80000100800 */
[----:B------:R-:W5:Y:S01]  /*17890*/  LDL.LU.64 R40, [R1+0x350] ;  /* 0x0003500001287983 */ /* 0x000f620000300a00 */
[----:B-1----:R-:W-:-:S03]  /*178a0*/  IMAD.MOV.U32 R0, RZ, RZ, R59 ;  /* 0x000000ffff007224 */ /* 0x002fc600078e003b */
        /* <DEDUP_REMOVED lines=11> */
[----:B-1----:R-:W-:-:S03]  /*17960*/  MOV R0, R65 ;  /* 0x0000004100007202 */ /* 0x002fc60000000f00 */
[----:B------:R-:W-:Y:S04]  /*17970*/  STL [R1+0xc14], R66 ;  /* 0x000c144201007387 */ /* 0x000fe80000100800 */
[----:B------:R1:W-:Y:S04]  /*17980*/  STL [R1+0xc08], R0 ;  /* 0x000c080001007387 */ /* 0x0003e80000100800 */
[----:B------:R-:W5:Y:S01]  /*17990*/  LDL.LU.64 R64, [R1+0xc70] ;  /* 0x000c700001407983 */ /* 0x000f620000300a00 */
[----:B-1----:R-:W-:-:S03]  /*179a0*/  IMAD.MOV.U32 R0, RZ, RZ, R67 ;  /* 0x000000ffff007224 */ /* 0x002fc600078e0043 */
[----:B--2---:R-:W-:Y:S04]  /*179b0*/  STL [R1+0xc1c], R42 ;  /* 0x000c1c2a01007387 */ /* 0x004fe80000100800 */
[----:B------:R1:W-:Y:S04]  /*179c0*/  STL [R1+0xc10], R0 ;  /* 0x000c100001007387 */ /* 0x0003e80000100800 */
[----:B------:R-:W2:Y:S01]  /*179d0*/  LDL.LU.64 R66, [R1+0xc78] ;  /* 0x000c780001427983 */ /* 0x000ea20000300a00 */
[----:B-1----:R-:W-:-:S03]  /*179e0*/  IMAD.MOV.U32 R0, RZ, RZ, R43 ;  /* 0x000000ffff007224 */ /* 0x002fc600078e002b */
[----:B---3--:R-:W-:Y:S04]  /*179f0*/  STL [R1+0xc24], R52 ;  /* 0x000c243401007387 */ /* 0x008fe80000100800 */
[----:B------:R1:W-:Y:S04]  /*17a00*/  STL [R1+0xc18], R0 ;  /* 0x000c180001007387 */ /* 0x0003e80000100800 */
[----:B------:R-:W3:Y:S01]  /*17a10*/  LDL.LU.64 R42, [R1+0xc80] ;  /* 0x000c8000012a7983 */ /* 0x000ee20000300a00 */
[----:B-1----:R-:W-:-:S03]  /*17a20*/  IMAD.MOV.U32 R0, RZ, RZ, R53 ;  /* 0x000000ffff007224 */ /* 0x002fc600078e0035 */
[----:B----4-:R-:W-:Y:S04]  /*17a30*/  STL [R1+0xc2c], R36 ;  /* 0x000c2c2401007387 */ /* 0x010fe80000100800 */
[----:B------:R1:W-:Y:S04]  /*17a40*/  STL [R1+0xc20], R0 ;  /* 0x000c200001007387 */ /* 0x0003e80000100800 */
[----:B------:R-:W4:Y:S01]  /*17a50*/  LDL.LU.64 R52, [R1+0xc88] ;  /* 0x000c880001347983 */ /* 0x000f220000300a00 */
[----:B-1----:R-:W-:-:S03]  /*17a60*/  MOV R0, R37 ;  /* 0x0000002500007202 */ /* 0x002fc60000000f00 */
[----:B-----5:R-:W-:Y:S04]  /*17a70*/  STL [R1+0xc34], R54 ;  /* 0x000c343601007387 */ /* 0x020fe80000100800 */
[----:B------:R1:W-:Y:S02]  /*17a80*/  STL [R1+0xc28], R0 ;  /* 0x000c280001007387 */ /* 0x0003e40000100800 */
[----:B-1----:R-:W-:Y:S02]  /*17a90*/  IMAD.MOV.U32 R0, RZ, RZ, R55 ;  /* 0x000000ffff007224 */ /* 0x002fe400078e0037 */
[----:B------:R-:W5:Y:S04]  /*17aa0*/  LDL.LU.64 R54, [R1+0xc90] ;  /* 0x000c900001367983 */ /* 0x000f680000300a00 */
[----:B------:R1:W-:Y:S04]  /*17ab0*/  STL [R1+0xc30], R0 ;  /* 0x000c300001007387 */ /* 0x0003e80000100800 */
[----:B------:R1:W-:Y:S02]  /*17ac0*/  STL [R1+0xc3c], R56 ;  /* 0x000c3c3801007387 */ /* 0x0003e40000100800 */
[----:B-1----:R-:W-:-:S02]  /*17ad0*/  IMAD.MOV.U32 R0, RZ, RZ, R57 ;  /* 0x000000ffff007224 */ /* 0x002fc400078e0039 */
[----:B------:R-:W-:Y:S04]  /*17ae0*/  STL [R1+0xc44], R38 ;  /* 0x000c442601007387 */ /* 0x000fe80000100800 */
[----:B------:R1:W-:Y:S04]  /*17af0*/  STL [R1+0xc38], R0 ;  /* 0x000c380001007387 */ /* 0x0003e80000100800 */
[----:B------:R-:W5:Y:S01]  /*17b00*/  LDL.LU.64 R56, [R1+0x4f0] ;  /* 0x0004f00001387983 */ /* 0x000f620000300a00 */
[----:B-1----:R-:W-:-:S03]  /*17b10*/  IMAD.MOV.U32 R0, RZ, RZ, R39 ;  /* 0x000000ffff007224 */ /* 0x002fc600078e0027 */
[----:B------:R-:W-:Y:S04]  /*17b20*/  STL [R1+0xc4c], R40 ;  /* 0x000c4c2801007387 */ /* 0x000fe80000100800 */
[----:B------:R1:W-:Y:S04]  /*17b30*/  STL [R1+0xc40], R0 ;  /* 0x000c400001007387 */ /* 0x0003e80000100800 */
[----:B------:R-:W5:Y:S01]  /*17b40*/  LDL.LU.64 R32, [R1+0x518] ;  /* 0x0005180001207983 */ /* 0x000f620000300a00 */
[----:B-1----:R-:W-:-:S05]  /*17b50*/  MOV R0, R41 ;  /* 0x0000002900007202 */ /* 0x002fca0000000f00 */
[----:B------:R1:W-:Y:S04]  /*17b60*/  STL [R1+0xc48], R0 ;  /* 0x000c480001007387 */ /* 0x0003e80000100800 */
[----:B------:R1:W-:Y:S02]  /*17b70*/  STL [R1+0xc54], R58 ;  /* 0x000c543a01007387 */ /* 0x0003e40000100800 */
[----:B-1----:R-:W-:Y:S02]  /*17b80*/  IMAD.MOV.U32 R0, RZ, RZ, R59 ;  /* 0x000000ffff007224 */ /* 0x002fe400078e003b */
[----:B------:R-:W5:Y:S04]  /*17b90*/  LDL.LU.64 R58, [R1+0x520] ;  /* 0x00052000013a7983 */ /* 0x000f680000300a00 */
[----:B------:R1:W-:Y:S04]  /*17ba0*/  STL [R1+0xc50], R0 ;  /* 0x000c500001007387 */ /* 0x0003e80000100800 */
[----:B------:R1:W-:Y:S02]  /*17bb0*/  STL [R1+0xc5c], R60 ;  /* 0x000c5c3c01007387 */ /* 0x0003e40000100800 */
[----:B-1----:R-:W-:-:S02]  /*17bc0*/  IMAD.MOV.U32 R0, RZ, RZ, R61 ;  /* 0x000000ffff007224 */ /* 0x002fc400078e003d */
[----:B------:R-:W5:Y:S04]  /*17bd0*/  LDL.LU.64 R60, [R1+0x528] ;  /* 0x00052800013c7983 */ /* 0x000f680000300a00 */
[----:B------:R1:W-:Y:S04]  /*17be0*/  STL [R1+0xc58], R0 ;  /* 0x000c580001007387 */ /* 0x0003e80000100800 */
[----:B------:R1:W-:Y:S04]  /*17bf0*/  STL [R1+0xc64], R62 ;  /* 0x000c643e01007387 */ /* 0x0003e80000100800 */
[----:B------:R-:W5:Y:S01]  /*17c00*/  LDL.LU.64 R34, [R1+0x3b0] ;  /* 0x0003b00001227983 */ /* 0x000f620000300a00 */
[----:B-1----:R-:W-:-:S03]  /*17c10*/  IMAD.MOV.U32 R0, RZ, RZ, R63 ;  /* 0x000000ffff007224 */ /* 0x002fc600078e003f */
[----:B------:R-:W-:Y:S04]  /*17c20*/  STL [R1+0xc6c], R64 ;  /* 0x000c6c4001007387 */ /* 0x000fe80000100800 */
[----:B------:R1:W-:Y:S04]  /*17c30*/  STL [R1+0xc60], R0 ;  /* 0x000c600001007387 */ /* 0x0003e80000100800 */
[----:B------:R-:W5:Y:S01]  /*17c40*/  LDL.LU.64 R62, [R1+0x408] ;  /* 0x00040800013e7983 */ /* 0x000f620000300a00 */
[----:B-1----:R-:W-:-:S03]  /*17c50*/  MOV R0, R65 ;  /* 0x0000004100007202 */ /* 0x002fc60000000f00 */
        /* <DEDUP_REMOVED lines=10> */
[----:B------:R-:W4:Y:S04]  /*17d00*/  LDL.LU.64 R36, [R1+0xcd8] ;  /* 0x000cd80001247983 */ /* 0x000f280000300a00 */
[----:B------:R-:W4:Y:S01]  /*17d10*/  LDL.LU.64 R38, [R1+0xce0] ;  /* 0x000ce00001267983 */ /* 0x000f220000300a00 */
[----:B-1----:R-:W-:-:S05]  /*17d20*/  IMAD.MOV.U32 R0, RZ, RZ, R53 ;  /* 0x000000ffff007224 */ /* 0x002fca00078e0035 */
[----:B------:R1:W-:Y:S04]  /*17d30*/  STL [R1+0xc80], R0 ;  /* 0x000c800001007387 */ /* 0x0003e80000100800 */
[----:B-----5:R-:W-:Y:S04]  /*17d40*/  STL [R1+0xc8c], R54 ;  /* 0x000c8c3601007387 */ /* 0x020fe80000100800 */
[----:B------:R-:W5:Y:S01]  /*17d50*/  LDL.LU.64 R40, [R1+0xce8] ;  /* 0x000ce80001287983 */ /* 0x000f620000300a00 */
[----:B-1----:R-:W-:-:S03]  /*17d60*/  MOV R0, R55 ;  /* 0x0000003700007202 */ /* 0x002fc60000000f00 */
[----:B------:R-:W5:Y:S04]  /*17d70*/  LDL.LU.64 R42, [R1+0xcf0] ;  /* 0x000cf000012a7983 */ /* 0x000f680000300a00 */
[----:B------:R1:W-:Y:S04]  /*17d80*/  STL [R1+0xc88], R0 ;  /* 0x000c880001007387 */ /* 0x0003e80000100800 */
[----:B------:R1:W-:Y:S04]  /*17d90*/  STL [R1+0xc94], R56 ;  /* 0x000c943801007387 */ /* 0x0003e80000100800 */
[----:B------:R-:W5:Y:S01]  /*17da0*/  LDL.LU.64 R52, [R1+0xcf8] ;  /* 0x000cf80001347983 */ /* 0x000f620000300a00 */
[----:B-1----:R-:W-:-:S03]  /*17db0*/  IMAD.MOV.U32 R0, RZ, RZ, R57 ;  /* 0x000000ffff007224 */ /* 0x002fc600078e0039 */
[----:B------:R-:W5:Y:S04]  /*17dc0*/  LDL.LU.64 R54, [R1+0xd00] ;  /* 0x000d000001367983 */ /* 0x000f680000300a00 */
[----:B------:R1:W-:Y:S04]  /*17dd0*/  STL [R1+0xc90], R0 ;  /* 0x000c900001007387 */ /* 0x0003e80000100800 */
[----:B------:R-:W-:Y:S04]  /*17de0*/  STL [R1+0xc9c], R32 ;  /* 0x000c9c2001007387 */ /* 0x000fe80000100800 */
[----:B------:R-:W5:Y:S01]  /*17df0*/  LDL.LU.64 R56, [R1+0xd08] ;  /* 0x000d080001387983 */ /* 0x000f620000300a00 */
[----:B-1----:R-:W-:-:S03]  /*17e00*/  IMAD.MOV.U32 R0, RZ, RZ, R33 ;  /* 0x000000ffff007224 */ /* 0x002fc600078e0021 */
[----:B------:R-:W-:Y:S04]  /*17e10*/  STL [R1+0xca4], R58 ;  /* 0x000ca43a01007387 */ /* 0x000fe80000100800 */
[----:B------:R1:W-:Y:S02]  /*17e20*/  STL [R1+0xc98], R0 ;  /* 0x000c980001007387 */ /* 0x0003e40000100800 */
[----:B-1----:R-:W-:Y:S02]  /*17e30*/  IMAD.MOV.U32 R0, RZ, RZ, R59 ;  /* 0x000000ffff007224 */ /* 0x002fe400078e003b */
[----:B------:R-:W5:Y:S04]  /*17e40*/  LDL.LU.64 R58, [R1+0xd10] ;  /* 0x000d1000013a7983 */ /* 0x000f680000300a00 */
[----:B------:R1:W-:Y:S04]  /*17e50*/  STL [R1+0xca0], R0 ;  /* 0x000ca00001007387 */ /* 0x0003e80000100800 */
[----:B------:R1:W-:Y:S02]  /*17e60*/  STL [R1+0xcac], R60 ;  /* 0x000cac3c01007387 */ /* 0x0003e40000100800 */
[----:B-1----:R-:W-:-:S02]  /*17e70*/  MOV R0, R61 ;  /* 0x0000003d00007202 */ /* 0x002fc40000000f00 */
[----:B------:R-:W-:Y:S04]  /*17e80*/  STL [R1+0xcb4], R34 ;  /* 0x000cb42201007387 */ /* 0x000fe80000100800 */
[----:B------:R1:W-:Y:S04]  /*17e90*/  STL [R1+0xca8], R0 ;  /* 0x000ca80001007387 */ /* 0x0003e80000100800 */
[----:B------:R-:W5:Y:S01]  /*17ea0*/  LDL.LU.64 R60, [R1+0x530] ;  /* 0x00053000013c7983 */ /* 0x000f620000300a00 */
[----:B-1----:R-:W-:-:S03]  /*17eb0*/  IMAD.MOV.U32 R0, RZ, RZ, R35 ;  /* 0x000000ffff007224 */ /* 0x002fc600078e0023 */
[----:B------:R-:W-:Y:S04]  /*17ec0*/  STL [R1+0xcbc], R62 ;  /* 0x000cbc3e01007387 */ /* 0x000fe80000100800 */
[----:B------:R1:W-:Y:S02]  /*17ed0*/  STL [R1+0xcb0], R0 ;  /* 0x000cb00001007387 */ /* 0x0003e40000100800 */
[----:B-1----:R-:W-:Y:S02]  /*17ee0*/  IMAD.MOV.U32 R0, RZ, RZ, R63 ;  /* 0x000000ffff007224 */ /* 0x002fe400078e003f */
        /* <DEDUP_REMOVED lines=10> */
[----:B----4-:R-:W-:Y:S01]  /*17f90*/  STL [R1+0xcd4], R36 ;  /* 0x000cd42401007387 */ /* 0x010fe20000100800 */
[----:B-1----:R-:W-:-:S03]  /*17fa0*/  IMAD.MOV.U32 R0, RZ, RZ, R37 ;  /* 0x000000ffff007224 */ /* 0x002fc600078e0025 */
[----:B------:R-:W-:Y:S04]  /*17fb0*/  STL [R1+0xcdc], R38 ;  /* 0x000cdc2601007387 */ /* 0x000fe80000100800 */
[----:B------:R1:W-:Y:S02]  /*17fc0*/  STL [R1+0xcd0], R0 ;  /* 0x000cd00001007387 */ /* 0x0003e40000100800 */
[----:B-1----:R-:W-:Y:S02]  /*17fd0*/  IMAD.MOV.U32 R0, RZ, RZ, R39 ;  /* 0x000000ffff007224 */ /* 0x002fe400078e0027 */
[----:B-----5:R-:W-:Y:S04]  /*17fe0*/  STL [R1+0xce4], R40 ;  /* 0x000ce42801007387 */ /* 0x020fe80000100800 */
[----:B------:R1:W-:Y:S04]  /*17ff0*/  STL [R1+0xcd8], R0 ;  /* 0x000cd80001007387 */ /* 0x0003e80000100800 */
[----:B------:R-:W-:Y:S01]  /*18000*/  STL [R1+0xcec], R42 ;  /* 0x000cec2a01007387 */ /* 0x000fe20000100800 */
[----:B-1----:R-:W-:-:S05]  /*18010*/  IMAD.MOV.U32 R0, RZ, RZ, R41 ;  /* 0x000000ffff007224 */ /* 0x002fca00078e0029 */
[----:B------:R1:W-:Y:S04]  /*18020*/  STL [R1+0xce0], R0 ;  /* 0x000ce00001007387 */ /* 0x0003e80000100800 */
[----:B------:R-:W-:Y:S01]  /*18030*/  STL [R1+0xcf4], R52 ;  /* 0x000cf43401007387 */ /* 0x000fe20000100800 */
[----:B-1----:R-:W-:-:S05]  /*18040*/  MOV R0, R43 ;  /* 0x0000002b00007202 */ /* 0x002fca0000000f00 */
[----:B------:R1:W-:Y:S04]  /*18050*/  STL [R1+0xce8], R0 ;  /* 0x000ce80001007387 */ /* 0x0003e80000100800 */
[----:B------:R-:W-:Y:S01]  /*18060*/  STL [R1+0xcfc], R54 ;  /* 0x000cfc3601007387 */ /* 0x000fe20000100800 */
[----:B-1----:R-:W-:-:S05]  /*18070*/  IMAD.MOV.U32 R0, RZ, RZ, R53 ;  /* 0x000000ffff007224 */ /* 0x002fca00078e0035 */
[----:B------:R1:W-:Y:S04]  /*18080*/  STL [R1+0xcf0], R0 ;  /* 0x000cf00001007387 */ /* 0x0003e80000100800 */
[----:B------:R-:W-:Y:S01]  /*18090*/  STL [R1+0xd04], R56 ;  /* 0x000d043801007387 */ /* 0x000fe20000100800 */
[----:B-1----:R-:W-:-:S05]  /*180a0*/  IMAD.MOV.U32 R0, RZ, RZ, R55 ;  /* 0x000000ffff007224 */ /* 0x002fca00078e0037 */
[----:B------:R1:W-:Y:S04]  /*180b0*/  STL [R1+0xcf8], R0 ;  /* 0x000cf80001007387 */ /* 0x0003e80000100800 */
[----:B------:R-:W4:Y:S04]  /*180c0*/  LDL.LU.64 R36, [R1+0xd58] ;  /* 0x000d580001247983 */ /* 0x000f280000300a00 */
[----:B------:R-:W5:Y:S01]  /*180d0*/  LDL.LU.64 R38, [R1+0xd60] ;  /* 0x000d600001267983 */ /* 0x000f620000300a00 */
[----:B-1----:R-:W-:-:S05]  /*180e0*/  IMAD.MOV.U32 R0, RZ, RZ, R57 ;  /* 0x000000ffff007224 */ /* 0x002fca00078e0039 */
[----:B------:R1:W-:Y:S04]  /*180f0*/  STL [R1+0xd00], R0 ;  /* 0x000d000001007387 */ /* 0x0003e80000100800 */
[----:B------:R-:W-:Y:S04]  /*18100*/  STL [R1+0xd0c], R58 ;  /* 0x000d0c3a01007387 */ /* 0x000fe80000100800 */
[----:B------:R-:W5:Y:S01]  /*18110*/  LDL.LU.64 R40, [R1+0xd68] ;  /* 0x000d680001287983 */ /* 0x000f620000300a00 */
[----:B-1----:R-:W-:-:S03]  /*18120*/  MOV R0, R59 ;  /* 0x0000003b00007202 */ /* 0x002fc60000000f00 */
[----:B------:R-:W5:Y:S04]  /*18130*/  LDL.LU.64 R42, [R1+0xd70] ;  /* 0x000d7000012a7983 */ /* 0x000f680000300a00 */
[----:B------:R1:W-:Y:S04]  /*18140*/  STL [R1+0xd08], R0 ;  /* 0x000d080001007387 */ /* 0x0003e80000100800 */
[----:B------:R-:W-:Y:S04]  /*18150*/  STL [R1+0xd14], R60 ;  /* 0x000d143c01007387 */ /* 0x000fe80000100800 */
[----:B------:R-:W5:Y:S01]  /*18160*/  LDL.LU.64 R52, [R1+0xd78] ;  /* 0x000d780001347983 */ /* 0x000f620000300a00 */
[----:B-1----:R-:W-:-:S03]  /*18170*/  IMAD.MOV.U32 R0, RZ, RZ, R61 ;  /* 0x000000ffff007224 */ /* 0x002fc600078e003d */
[----:B------:R-:W5:Y:S04]  /*18180*/  LDL.LU.64 R54, [R1+0xd80] ;  /* 0x000d800001367983 */ /* 0x000f680000300a00 */
[----:B------:R1:W-:Y:S04]  /*18190*/  STL [R1+0xd10], R0 ;  /* 0x000d100001007387 */ /* 0x0003e80000100800 */
[----:B------:R-:W-:Y:S04]  /*181a0*/  STL [R1+0xd1c], R62 ;  /* 0x000d1c3e01007387 */ /* 0x000fe80000100800 */
[----:B------:R-:W5:Y:S01]  /*181b0*/  LDL.LU.64 R56, [R1+0xd88] ;  /* 0x000d880001387983 */ /* 0x000f620000300a00 */
[----:B-1----:R-:W-:-:S03]  /*181c0*/  IMAD.MOV.U32 R0, RZ, RZ, R63 ;  /* 0x000000ffff007224 */ /* 0x002fc600078e003f */
[----:B--2---:R-:W-:Y:S04]  /*181d0*/  STL [R1+0xd24], R64 ;  /* 0x000d244001007387 */ /* 0x004fe80000100800 */
[----:B------:R1:W-:Y:S04]  /*181e0*/  STL [R1+0xd18], R0 ;  /* 0x000d180001007387 */ /* 0x0003e80000100800 */
[----:B------:R-:W2:Y:S01]  /*181f0*/  LDL.LU.64 R58, [R1+0xd90] ;  /* 0x000d9000013a7983 */ /* 0x000ea20000300a00 */
[----:B-1----:R-:W-:-:S05]  /*18200*/  IMAD.MOV.U32 R0, RZ, RZ, R65 ;  /* 0x000000ffff007224 */ /* 0x002fca00078e0041 */
[----:B------:R1:W-:Y:S04]  /*18210*/  STL [R1+0xd20], R0 ;  /* 0x000d200001007387 */ /* 0x0003e80000100800 */
[----:B---3--:R3:W-:Y:S01]  /*18220*/  STL [R1+0xd2c], R66 ;  /* 0x000d2c4201007387 */ /* 0x0087e20000100800 */
[----:B-1----:R-:W-:-:S03]  /*18230*/  MOV R0, R67 ;  /* 0x0000004300007202 */ /* 0x002fc60000000f00 */
[----:B------:R-:W-:Y:S04]  /*18240*/  STL [R1+0xd34], R2 ;  /* 0x000d340201007387 */ /* 0x000fe80000100800 */
[----:B------:R4:W-:Y:S04]  /*18250*/  STL [R1+0xd28], R0 ;  /* 0x000d280001007387 */ /* 0x0009e80000100800 */
[----:B------:R-:W2:Y:S04]  /*18260*/  LDL.LU.64 R60, [R1+0xd98] ;  /* 0x000d9800013c7983 */ /* 0x000ea80000300a00 */
[----:B------:R-:W-:Y:S04]  /*18270*/  STL [R1+0xd30], R3 ;  /* 0x000d300301007387 */ /* 0x000fe80000100800 */
[----:B------:R-:W-:Y:S04]  /*18280*/  STL [R1+0xd3c], R124 ;  /* 0x000d3c7c01007387 */ /* 0x000fe80000100800 */
[----:B------:R-:W-:Y:S04]  /*18290*/  STL [R1+0xd38], R125 ;  /* 0x000d387d01007387 */ /* 0x000fe80000100800 */
[----:B------:R-:W2:Y:S04]  /*182a0*/  LDL.LU.64 R62, [R1+0xda0] ;  /* 0x000da000013e7983 */ /* 0x000ea80000300a00 */
[----:B------:R-:W-:Y:S04]  /*182b0*/  STL [R1+0xd44], R126 ;  /* 0x000d447e01007387 */ /* 0x000fe80000100800 */
[----:B------:R-:W-:Y:S04]  /*182c0*/  STL [R1+0xd40], R127 ;  /* 0x000d407f01007387 */ /* 0x000fe80000100800 */
[----:B------:R-:W2:Y:S04]  /*182d0*/  LDL.LU.64 R64, [R1+0xda8] ;  /* 0x000da80001407983 */ /* 0x000ea80000300a00 */
[----:B------:R-:W-:Y:S04]  /*182e0*/  STL [R1+0xd4c], R128 ;  /* 0x000d4c8001007387 */ /* 0x000fe80000100800 */
[----:B------:R-:W-:Y:S04]  /*182f0*/  STL [R1+0xd48], R129 ;  /* 0x000d488101007387 */ /* 0x000fe80000100800 */
[----:B---3--:R-:W3:Y:S01]  /*18300*/  LDL.LU.64 R66, [R1+0xdb0] ;  /* 0x000db00001427983 */ /* 0x008ee20000300a00 */
[----:B----4-:R-:W-:-:S03]  /*18310*/  IMAD.MOV.U32 R0, RZ, RZ, R37 ;  /* 0x000000ffff007224 */ /* 0x010fc600078e0025 */
[----:B------:R-:W-:Y:S04]  /*18320*/  STL [R1+0xd54], R36 ;  /* 0x000d542401007387 */ /* 0x000fe80000100800 */
[----:B-----5:R-:W-:Y:S04]  /*18330*/  STL [R1+0xd5c], R38 ;  /* 0x000d5c2601007387 */ /* 0x020fe80000100800 */
[----:B------:R1:W-:Y:S02]  /*18340*/  STL [R1+0xd50], R0 ;  /* 0x000d500001007387 */ /* 0x0003e40000100800 */
[----:B-1----:R-:W-:-:S02]  /*18350*/  IMAD.MOV.U32 R0, RZ, RZ, R39 ;  /* 0x000000ffff007224 */ /* 0x002fc400078e0027 */
[----:B------:R-:W-:Y:S04]  /*18360*/  STL [R1+0xd64], R40 ;  /* 0x000d642801007387 */ /* 0x000fe80000100800 */
        /* <DEDUP_REMOVED lines=17> */
[----:B--2---:R-:W-:Y:S04]  /*18480*/  STL [R1+0xd8c], R58 ;  /* 0x000d8c3a01007387 */ /* 0x004fe80000100800 */
[----:B------:R-:W2:Y:S01]  /*18490*/  LDL.LU.64 R40, [R1+0xde8] ;  /* 0x000de80001287983 */ /* 0x000ea20000300a00 */
[----:B-1----:R-:W-:-:S03]  /*184a0*/  MOV R0, R59 ;  /* 0x0000003b00007202 */ /* 0x002fc60000000f00 */
[----:B------:R-:W2:Y:S04]  /*184b0*/  LDL.LU.64 R42, [R1+0xdf0] ;  /* 0x000df000012a7983 */ /* 0x000ea80000300a00 */
[----:B------:R1:W-:Y:S04]  /*184c0*/  STL [R1+0xd88], R0 ;  /* 0x000d880001007387 */ /* 0x0003e80000100800 */
[----:B------:R-:W-:Y:S04]  /*184d0*/  STL [R1+0xd94], R60 ;  /* 0x000d943c01007387 */ /* 0x000fe80000100800 */
[----:B------:R-:W2:Y:S01]  /*184e0*/  LDL.LU.64 R52, [R1+0xdf8] ;  /* 0x000df80001347983 */ /* 0x000ea20000300a00 */
[----:B-1----:R-:W-:-:S03]  /*184f0*/  IMAD.MOV.U32 R0, RZ, RZ, R61 ;  /* 0x000000ffff007224 */ /* 0x002fc600078e003d */
[----:B------:R-:W2:Y:S04]  /*18500*/  LDL.LU.64 R54, [R1+0xe00] ;  /* 0x000e000001367983 */ /* 0x000ea80000300a00 */
[----:B------:R1:W-:Y:S04]  /*18510*/  STL [R1+0xd90], R0 ;  /* 0x000d900001007387 */ /* 0x0003e80000100800 */
[----:B------:R-:W-:Y:S04]  /*18520*/  STL [R1+0xd9c], R62 ;  /* 0x000d9c3e01007387 */ /* 0x000fe80000100800 */
[----:B------:R-:W2:Y:S01]  /*18530*/  LDL.LU.64 R56, [R1+0xe08] ;  /* 0x000e080001387983 */ /* 0x000ea20000300a00 */
[----:B-1----:R-:W-:-:S03]  /*18540*/  IMAD.MOV.U32 R0, RZ, RZ, R63 ;  /* 0x000000ffff007224 */ /* 0x002fc600078e003f */
[----:B------:R-:W-:Y:S04]  /*18550*/  STL [R1+0xda4], R64 ;  /* 0x000da44001007387 */ /* 0x000fe80000100800 */
        /* <DEDUP_REMOVED lines=24> */
[----:B--2---:R-:W-:Y:S04]  /*186e0*/  STL [R1+0xde4], R40 ;  /* 0x000de42801007387 */ /* 0x004fe80000100800 */
[----:B------:R1:W-:Y:S04]  /*186f0*/  STL [R1+0xdd8], R0 ;  /* 0x000dd80001007387 */ /* 0x0003e80000100800 */
[----:B------:R-:W-:Y:S01]  /*18700*/  STL [R1+0xdec], R42 ;  /* 0x000dec2a01007387 */ /* 0x000fe20000100800 */
[----:B-1----:R-:W-:-:S05]  /*18710*/  IMAD.MOV.U32 R0, RZ, RZ, R41 ;  /* 0x000000ffff007224 */ /* 0x002fca00078e0029 */
[----:B------:R1:W-:Y:S02]  /*18720*/  STL [R1+0xde0], R0 ;  /* 0x000de00001007387 */ /* 0x0003e40000100800 */
[----:B-1----:R-:W-:Y:S02]  /*18730*/  MOV R0, R43 ;  /* 0x0000002b00007202 */ /* 0x002fe40000000f00 */
[----:B------:R-:W-:Y:S04]  /*18740*/  STL [R1+0xdf4], R52 ;  /* 0x000df43401007387 */ /* 0x000fe80000100800 */
[----:B------:R1:W-:Y:S04]  /*18750*/  STL [R1+0xde8], R0 ;  /* 0x000de80001007387 */ /* 0x0003e80000100800 */
[----:B------:R-:W-:Y:S01]  /*18760*/  STL [R1+0xdfc], R54 ;  /* 0x000dfc3601007387 */ /* 0x000fe20000100800 */
[----:B-1----:R-:W-:-:S05]  /*18770*/  IMAD.MOV.U32 R0, RZ, RZ, R53 ;  /* 0x000000ffff007224 */ /* 0x002fca00078e0035 */
[----:B------:R1:W-:Y:S04]  /*18780*/  STL [R1+0xdf0], R0 ;  /* 0x000df00001007387 */ /* 0x0003e80000100800 */
[----:B------:R-:W-:Y:S01]  /*18790*/  STL [R1+0xe04], R56 ;  /* 0x000e043801007387 */ /* 0x000fe20000100800 */
[----:B-1----:R-:W-:-:S05]  /*187a0*/  IMAD.MOV.U32 R0, RZ, RZ, R55 ;  /* 0x000000ffff007224 */ /* 0x002fca00078e0037 */
[----:B------:R1:W-:Y:S04]  /*187b0*/  STL [R1+0xdf8], R0 ;  /* 0x000df80001007387 */ /* 0x0003e80000100800 */
[----:B------:R-:W2:Y:S04]  /*187c0*/  LDL.LU.64 R36, [R1+0xe58] ;  /* 0x000e580001247983 */ /* 0x000ea80000300a00 */
[----:B------:R-:W4:Y:S01]  /*187d0*/  LDL.LU.64 R38, [R1+0xe60] ;  /* 0x000e600001267983 */ /* 0x000f220000300a00 */
        /* <DEDUP_REMOVED lines=16> */
[----:B------:R1:W-:Y:S04]  /*188e0*/  STL [R1+0xe18], R0 ;  /* 0x000e180001007387 */ /* 0x0003e80000100800 */
[----:B------:R-:W5:Y:S01]  /*188f0*/  LDL.LU.64 R58, [R1+0xe90] ;  /* 0x000e9000013a7983 */ /* 0x000f620000300a00 */
[----:B-1----:R-:W-:-:S05]  /*18900*/  IMAD.MOV.U32 R0, RZ, RZ, R65 ;  /* 0x000000ffff007224 */ /* 0x002fca00078e0041 */
[----:B------:R1:W-:Y:S04]  /*18910*/  STL [R1+0xe20], R0 ;  /* 0x000e200001007387 */ /* 0x0003e80000100800 */
[----:B---3--:R3:W-:Y:S01]  /*18920*/  STL [R1+0xe2c], R66 ;  /* 0x000e2c4201007387 */ /* 0x0087e20000100800 */
[----:B-1----:R-:W-:-:S03]  /*18930*/  MOV R0, R67 ;  /* 0x0000004300007202 */ /* 0x002fc60000000f00 */
[----:B------:R-:W-:Y:S04]  /*18940*/  STL [R1+0xe34], R138 ;  /* 0x000e348a01007387 */ /* 0x000fe80000100800 */
[----:B------:R2:W-:Y:S04]  /*18950*/  STL [R1+0xe28], R0 ;  /* 0x000e280001007387 */ /* 0x0005e80000100800 */
[----:B------:R-:W5:Y:S04]  /*18960*/  LDL.LU.64 R60, [R1+0xe98] ;  /* 0x000e9800013c7983 */ /* 0x000f680000300a00 */
[----:B------:R-:W-:Y:S04]  /*18970*/  STL [R1+0xe30], R139 ;  /* 0x000e308b01007387 */ /* 0x000fe80000100800 */
[----:B------:R-:W-:Y:S04]  /*18980*/  STL [R1+0xe3c], R140 ;  /* 0x000e3c8c01007387 */ /* 0x000fe80000100800 */
[----:B------:R-:W-:Y:S04]  /*18990*/  STL [R1+0xe38], R141 ;  /* 0x000e388d01007387 */ /* 0x000fe80000100800 */
[----:B------:R-:W5:Y:S04]  /*189a0*/  LDL.LU.64 R62, [R1+0xea0] ;  /* 0x000ea000013e7983 */ /* 0x000f680000300a00 */
[----:B------:R-:W-:Y:S04]  /*189b0*/  STL [R1+0xe44], R142 ;  /* 0x000e448e01007387 */ /* 0x000fe80000100800 */
[----:B------:R-:W-:Y:S04]  /*189c0*/  STL [R1+0xe40], R143 ;  /* 0x000e408f01007387 */ /* 0x000fe80000100800 */
[----:B------:R-:W5:Y:S04]  /*189d0*/  LDL.LU.64 R64, [R1+0xea8] ;  /* 0x000ea80001407983 */ /* 0x000f680000300a00 */
[----:B------:R-:W-:Y:S04]  /*189e0*/  STL [R1+0xe4c], R176 ;  /* 0x000e4cb001007387 */ /* 0x000fe80000100800 */
[----:B------:R-:W-:Y:S04]  /*189f0*/  STL [R1+0xe48], R177 ;  /* 0x000e48b101007387 */ /* 0x000fe80000100800 */
[----:B---3--:R-:W3:Y:S01]  /*18a00*/  LDL.LU.64 R66, [R1+0xeb0] ;  /* 0x000eb00001427983 */ /* 0x008ee20000300a00 */
[----:B--2---:R-:W-:-:S03]  /*18a10*/  IMAD.MOV.U32 R0, RZ, RZ, R37 ;  /* 0x000000ffff007224 */ /* 0x004fc600078e0025 */
[----:B------:R-:W-:Y:S04]  /*18a20*/  STL [R1+0xe54], R36 ;  /* 0x000e542401007387 */ /* 0x000fe80000100800 */
[----:B----4-:R-:W-:Y:S04]  /*18a30*/  STL [R1+0xe5c], R38 ;  /* 0x000e5c2601007387 */ /* 0x010fe80000100800 */
[----:B------:R1:W-:Y:S02]  /*18a40*/  STL [R1+0xe50], R0 ;  /* 0x000e500001007387 */ /* 0x0003e40000100800 */
[----:B-1----:R-:W-:-:S02]  /*18a50*/  IMAD.MOV.U32 R0, RZ, RZ, R39 ;  /* 0x000000ffff007224 */ /* 0x002fc400078e0027 */
        /* <DEDUP_REMOVED lines=135> */
[----:B------:R3:W-:Y:S04]  /*192d0*/  STL [R1+0xf94], R60 ;  /* 0x000f943c01007387 */ /* 0x0007e80000100800 */
[----:B------:R-:W5:Y:S01]  /*192e0*/  LDL.LU.64 R52, [R1+0xff8] ;  /* 0x000ff80001347983 */ /* 0x000f620000300a00 */
[----:B-1----:R-:W-:-:S03]  /*192f0*/  IMAD.MOV.U32 R0, RZ, RZ, R61 ;  /* 0x000000ffff007224 */ /* 0x002fc600078e003d */
[----:B---3--:R-:W3:Y:S04]  /*19300*/  LDL.LU.64 R60, [R1+0x1000] ;  /* 0x00100000013c7983 */ /* 0x008ee80000300a00 */
[----:B------:R1:W-:Y:S04]  /*19310*/  STL [R1+0xf90], R0 ;  /* 0x000f900001007387 */ /* 0x0003e80000100800 */
[----:B------:R1:W-:Y:S02]  /*19320*/  STL [R1+0xf9c], R62 ;  /* 0x000f9c3e01007387 */ /* 0x0003e40000100800 */
[----:B-1----:R-:W-:-:S02]  /*19330*/  IMAD.MOV.U32 R0, RZ, RZ, R63 ;  /* 0x000000ffff007224 */ /* 0x002fc400078e003f */
[----:B------:R-:W3:Y:S04]  /*19340*/  LDL.LU.64 R62, [R1+0x1008] ;  /* 0x00100800013e7983 */ /* 0x000ee80000300a00 */
[----:B------:R1:W-:Y:S04]  /*19350*/  STL [R1+0xf98], R0 ;  /* 0x000f980001007387 */ /* 0x0003e80000100800 */
[----:B------:R1:W-:Y:S02]  /*19360*/  STL [R1+0xfa4], R64 ;  /* 0x000fa44001007387 */ /* 0x0003e40000100800 */
[----:B-1----:R-:W-:-:S02]  /*19370*/  IMAD.MOV.U32 R0, RZ, RZ, R65 ;  /* 0x000000ffff007224 */ /* 0x002fc400078e0041 */
[----:B------:R-:W3:Y:S04]  /*19380*/  LDL.LU.64 R64, [R1+0x1010] ;  /* 0x0010100001407983 */ /* 0x000ee80000300a00 */
[----:B------:R1:W-:Y:S04]  /*19390*/  STL [R1+0xfa0], R0 ;  /* 0x000fa00001007387 */ /* 0x0003e80000100800 */
[----:B------:R1:W-:Y:S04]  /*193a0*/  STL [R1+0xfac], R66 ;  /* 0x000fac4201007387 */ /* 0x0003e80000100800 */
[----:B------:R-:W3:Y:S01]  /*193b0*/  LDL.LU.64 R54, [R1+0x1018] ;  /* 0x0010180001367983 */ /* 0x000ee20000300a00 */
[----:B-1----:R-:W-:-:S05]  /*193c0*/  MOV R0, R67 ;  /* 0x0000004300007202 */ /* 0x002fca0000000f00 */
[----:B------:R2:W-:Y:S04]  /*193d0*/  STL [R1+0xfa8], R0 ;  /* 0x000fa80001007387 */ /* 0x0005e80000100800 */
[----:B------:R-:W-:Y:S04]  /*193e0*/  STL [R1+0xfb4], R194 ;  /* 0x000fb4c201007387 */ /* 0x000fe80000100800 */
[----:B------:R-:W-:Y:S04]  /*193f0*/  STL [R1+0xfb0], R195 ;  /* 0x000fb0c301007387 */ /* 0x000fe80000100800 */
[----:B------:R-:W3:Y:S04]  /*19400*/  LDL.LU.64 R56, [R1+0x1020] ;  /* 0x0010200001387983 */ /* 0x000ee80000300a00 */
[----:B------:R-:W-:Y:S04]  /*19410*/  STL [R1+0xfbc], R196 ;  /* 0x000fbcc401007387 */ /* 0x000fe80000100800 */
[----:B------:R-:W-:Y:S04]  /*19420*/  STL [R1+0xfb8], R197 ;  /* 0x000fb8c501007387 */ /* 0x000fe80000100800 */
[----:B------:R-:W3:Y:S04]  /*19430*/  LDL.LU.64 R58, [R1+0x1028] ;  /* 0x00102800013a7983 */ /* 0x000ee80000300a00 */
[----:B------:R-:W-:Y:S04]  /*19440*/  STL [R1+0xfc4], R198 ;  /* 0x000fc4c601007387 */ /* 0x000fe80000100800 */
[----:B------:R-:W-:Y:S04]  /*19450*/  STL [R1+0xfc0], R199 ;  /* 0x000fc0c701007387 */ /* 0x000fe80000100800 */
[----:B------:R-:W3:Y:S04]  /*19460*/  LDL.LU.64 R66, [R1+0x1030] ;  /* 0x0010300001427983 */ /* 0x000ee80000300a00 */
[----:B------:R-:W-:Y:S04]  /*19470*/  STL [R1+0xfcc], R228 ;  /* 0x000fcce401007387 */ /* 0x000fe80000100800 */
[----:B------:R-:W-:Y:S01]  /*19480*/  STL [R1+0xfc8], R229 ;  /* 0x000fc8e501007387 */ /* 0x000fe20000100800 */
        /* <DEDUP_REMOVED lines=13> */
[----:B---3--:R-:W-:Y:S01]  /*19560*/  STL [R1+0xffc], R60 ;  /* 0x000ffc3c01007387 */ /* 0x008fe20000100800 */
[----:B-1----:R-:W-:-:S05]  /*19570*/  IMAD.MOV.U32 R0, RZ, RZ, R53 ;  /* 0x000000ffff007224 */ /* 0x002fca00078e0035 */
[----:B------:R1:W-:Y:S02]  /*19580*/  STL [R1+0xff0], R0 ;  /* 0x000ff00001007387 */ /* 0x0003e40000100800 */
[----:B-1----:R-:W-:Y:S02]  /*19590*/  IMAD.MOV.U32 R0, RZ, RZ, R61 ;  /* 0x000000ffff007224 */ /* 0x002fe400078e003d */
[----:B------:R-:W2:Y:S04]  /*195a0*/  LDL.LU.64 R60, [R1+0x620] ;  /* 0x00062000013c7983 */ /* 0x000ea80000300a00 */
[----:B------:R1:W-:Y:S04]  /*195b0*/  STL [R1+0xff8], R0 ;  /* 0x000ff80001007387 */ /* 0x0003e80000100800 */
[----:B------:R3:W-:Y:S01]  /*195c0*/  STL [R1+0x1004], R62 ;  /* 0x0010043e01007387 */ /* 0x0007e20000100800 */
[----:B-1----:R-:W-:-:S03]  /*195d0*/  IMAD.MOV.U32 R0, RZ, RZ, R63 ;  /* 0x000000ffff007224 */ /* 0x002fc600078e003f */
[----:B---3--:R-:W3:Y:S04]  /*195e0*/  LDL.LU.64 R62, [R1+0x628] ;  /* 0x00062800013e7983 */ /* 0x008ee80000300a00 */
[----:B------:R1:W-:Y:S04]  /*195f0*/  STL [R1+0x1000], R0 ;  /* 0x0010000001007387 */ /* 0x0003e80000100800 */
[----:B------:R4:W-:Y:S01]  /*19600*/  STL [R1+0x100c], R64 ;  /* 0x00100c4001007387 */ /* 0x0009e20000100800 */
[----:B-1----:R-:W-:-:S03]  /*19610*/  MOV R0, R65 ;  /* 0x0000004100007202 */ /* 0x002fc60000000f00 */
[----:B----4-:R-:W4:Y:S04]  /*19620*/  LDL.LU.64 R64, [R1+0x630] ;  /* 0x0006300001407983 */ /* 0x010f280000300a00 */
[----:B------:R1:W-:Y:S04]  /*19630*/  STL [R1+0x1008], R0 ;  /* 0x0010080001007387 */ /* 0x0003e80000100800 */
[----:B------:R-:W-:Y:S04]  /*19640*/  STL [R1+0x1014], R54 ;  /* 0x0010143601007387 */ /* 0x000fe80000100800 */
[----:B------:R-:W5:Y:S01]  /*19650*/  LDL.LU.64 R42, [R1+0x638] ;  /* 0x00063800012a7983 */ /* 0x000f620000300a00 */
[----:B-1----:R-:W-:-:S05]  /*19660*/  IMAD.MOV.U32 R0, RZ, RZ, R55 ;  /* 0x000000ffff007224 */ /* 0x002fca00078e0037 */
        /* <DEDUP_REMOVED lines=9> */
[----:B------:R1:W-:Y:S04]  /*19700*/  STL [R1+0x102c], R66 ;  /* 0x00102c4201007387 */ /* 0x0003e80000100800 */
[----:B------:R-:W5:Y:S01]  /*19710*/  LDL.LU.64 R54, [R1+0x680] ;  /* 0x0006800001367983 */ /* 0x000f620000300a00 */
[----:B-1----:R-:W-:-:S05]  /*19720*/  MOV R0, R67 ;  /* 0x0000004300007202 */ /* 0x002fca0000000f00 */
[----:B------:R1:W-:Y:S04]  /*19730*/  STL [R1+0x1028], R0 ;  /* 0x0010280001007387 */ /* 0x0003e80000100800 */
        /* <DEDUP_REMOVED lines=252> */
[----:B------:R-:W-:Y:S04]  /*1a700*/  STL [R1+0x1234], R38 ;  /* 0x0012342601007387 */ /* 0x000fe80000100800 */
[----:B------:R-:W5:Y:S01]  /*1a710*/  LDL.LU.64 R36, [R1+0x1290] ;  /* 0x0012900001247983 */ /* 0x000f620000300a00 */
[----:B-1----:R-:W-:-:S05]  /*1a720*/  IMAD.MOV.U32 R0, RZ, RZ, R39 ;  /* 0x000000ffff007224 */ /* 0x002fca00078e0027 */
        /* <DEDUP_REMOVED lines=17> */
[----:B------:R-:W-:Y:S04]  /*1a840*/  STL [R1+0x125c], R40 ;  /* 0x00125c2801007387 */ /* 0x000fe80000100800 */
[----:B------:R-:W5:Y:S01]  /*1a850*/  LDL.LU.64 R38, [R1+0x12b8] ;  /* 0x0012b80001267983 */ /* 0x000f620000300a00 */
[----:B-1----:R-:W-:-:S05]  /*1a860*/  IMAD.MOV.U32 R0, RZ, RZ, R41 ;  /* 0x000000ffff007224 */ /* 0x002fca00078e0029 */
        /* <DEDUP_REMOVED lines=13> */
[----:B-----5:R-:W-:Y:S04]  /*1a940*/  STL [R1+0x127c], R42 ;  /* 0x00127c2a01007387 */ /* 0x020fe80000100800 */
[----:B------:R-:W5:Y:S01]  /*1a950*/  LDL.LU.64 R40, [R1+0x12d8] ;  /* 0x0012d80001287983 */ /* 0x000f620000300a00 */
[----:B-1----:R-:W-:-:S05]  /*1a960*/  IMAD.MOV.U32 R0, RZ, RZ, R43 ;  /* 0x000000ffff007224 */ /* 0x002fca00078e002b */
[----:B------:R1:W-:Y:S02]  /*1a970*/  STL [R1+0x1278], R0 ;  /* 0x0012780001007387 */ /* 0x0003e40000100800 */
[----:B-1----:R-:W-:Y:S02]  /*1a980*/  IMAD.MOV.U32 R0, RZ, RZ, R53 ;  /* 0x000000ffff007224 */ /* 0x002fe400078e0035 */
[----:B------:R1:W-:Y:S04]  /*1a990*/  STL [R1+0x1284], R52 ;  /* 0x0012843401007387 */ /* 0x0003e80000100800 */
[----:B------:R-:W5:Y:S04]  /*1a9a0*/  LDL.LU.64 R42, [R1+0x12e0] ;  /* 0x0012e000012a7983 */ /* 0x000f680000300a00 */
[----:B------:R1:W-:Y:S04]  /*1a9b0*/  STL [R1+0x1280], R0 ;  /* 0x0012800001007387 */ /* 0x0003e80000100800 */
[----:B------:R-:W-:Y:S04]  /*1a9c0*/  STL [R1+0x128c], R36 ;  /* 0x00128c2401007387 */ /* 0x000fe80000100800 */
[----:B-1----:R-:W5:Y:S01]  /*1a9d0*/  LDL.LU.64 R52, [R1+0x12e8] ;  /* 0x0012e80001347983 */ /* 0x002f620000300a00 */
[----:B------:R-:W-:-:S03]  /*1a9e0*/  MOV R0, R37 ;  /* 0x0000002500007202 */ /* 0x000fc60000000f00 */
[----:B------:R-:W-:Y:S04]  /*1a9f0*/  STL [R1+0x1294], R54 ;  /* 0x0012943601007387 */ /* 0x000fe80000100800 */
        /* <DEDUP_REMOVED lines=38> */
[----:B------:R-:W-:Y:S04]  /*1ac60*/  STL [R1+0x12e4], R52 ;  /* 0x0012e43401007387 */ /* 0x000fe80000100800 */
[----:B------:R1:W-:Y:S04]  /*1ac70*/  STL [R1+0x12d8], R0 ;  /* 0x0012d80001007387 */ /* 0x0003e80000100800 */
[----:B------:R-:W5:Y:S01]  /*1ac80*/  LDL.LU.64 R42, [R1+0x1338] ;  /* 0x00133800012a7983 */ /* 0x000f620000300a00 */
[----:B-1----:R-:W-:-:S03]  /*1ac90*/  IMAD.MOV.U32 R0, RZ, RZ, R53 ;  /* 0x000000ffff007224 */ /* 0x002fc600078e0035 */
[----:B------:R-:W5:Y:S04]  /*1aca0*/  LDL.LU.64 R52, [R1+0x1340] ;  /* 0x0013400001347983 */ /* 0x000f680000300a00 */
[----:B------:R1:W-:Y:S04]  /*1acb0*/  STL [R1+0x12e0], R0 ;  /* 0x0012e00001007387 */ /* 0x0003e80000100800 */
[----:B------:R-:W-:Y:S01]  /*1acc0*/  STL [R1+0x12ec], R54 ;  /* 0x0012ec3601007387 */ /* 0x000fe20000100800 */
[----:B-1----:R-:W-:-:S03]  /*1acd0*/  MOV R0, R55 ;  /* 0x0000003700007202 */ /* 0x002fc60000000f00 */
[----:B------:R-:W5:Y:S04]  /*1ace0*/  LDL.LU.64 R36, [R1+0x1348] ;  /* 0x0013480001247983 */ /* 0x000f680000300a00 */
[----:B------:R1:W-:Y:S04]  /*1acf0*/  STL [R1+0x12e8], R0 ;  /* 0x0012e80001007387 */ /* 0x0003e80000100800 */
[----:B------:R-:W-:Y:S01]  /*1ad00*/  STL [R1+0x12f4], R56 ;  /* 0x0012f43801007387 */ /* 0x000fe20000100800 */
[----:B-1----:R-:W-:-:S03]  /*1ad10*/  IMAD.MOV.U32 R0, RZ, RZ, R57 ;  /* 0x000000ffff007224 */ /* 0x002fc600078e0039 */
[----:B------:R-:W5:Y:S04]  /*1ad20*/  LDL.LU.64 R54, [R1+0x1350] ;  /* 0x0013500001367983 */ /* 0x000f680000300a00 */
[----:B------:R1:W-:Y:S02]  /*1ad30*/  STL [R1+0x12f0], R0 ;  /* 0x0012f00001007387 */ /* 0x0003e40000100800 */
[----:B-1----:R-:W-:Y:S02]  /*1ad40*/  IMAD.MOV.U32 R0, RZ, RZ, R59 ;  /* 0x000000ffff007224 */ /* 0x002fe400078e003b */
[----:B------:R-:W-:Y:S04]  /*1ad50*/  STL [R1+0x12fc], R58 ;  /* 0x0012fc3a01007387 */ /* 0x000fe80000100800 */
[----:B------:R-:W5:Y:S04]  /*1ad60*/  LDL.LU.64 R56, [R1+0x1358] ;  /* 0x0013580001387983 */ /* 0x000f680000300a00 */
[----:B------:R1:W-:Y:S04]  /*1ad70*/  STL [R1+0x12f8], R0 ;  /* 0x0012f80001007387 */ /* 0x0003e80000100800 */
[----:B------:R1:W-:Y:S02]  /*1ad80*/  STL [R1+0x1304], R66 ;  /* 0x0013044201007387 */ /* 0x0003e40000100800 */
[----:B-1----:R-:W-:-:S02]  /*1ad90*/  IMAD.MOV.U32 R0, RZ, RZ, R67 ;  /* 0x000000ffff007224 */ /* 0x002fc400078e0043 */
[----:B------:R-:W5:Y:S04]  /*1ada0*/  LDL.LU.64 R58, [R1+0x1360] ;  /* 0x00136000013a7983 */ /* 0x000f680000300a00 */
        /* <DEDUP_REMOVED lines=15> */
[----:B-1----:R-:W-:-:S03]  /*1aea0*/  IMAD.MOV.U32 R0, RZ, RZ, R65 ;  /* 0x000000ffff007224 */ /* 0x002fc600078e0041 */
[----:B-----5:R-:W-:Y:S04]  /*1aeb0*/  STL [R1+0x132c], R40 ;  /* 0x00132c2801007387 */ /* 0x020fe80000100800 */
[----:B------:R1:W-:Y:S04]  /*1aec0*/  STL [R1+0x1320], R0 ;  /* 0x0013200001007387 */ /* 0x0003e80000100800 */
[----:B------:R-:W5:Y:S01]  /*1aed0*/  LDL.LU.64 R64, [R1+0x1388] ;  /* 0x0013880001407983 */ /* 0x000f620000300a00 */
[----:B-1----:R-:W-:-:S03]  /*1aee0*/  MOV R0, R41 ;  /* 0x0000002900007202 */ /* 0x002fc60000000f00 */
        /* <DEDUP_REMOVED lines=13> */
[----:B------:R1:W-:Y:S02]  /*1afc0*/  STL [R1+0x1340], R0 ;  /* 0x0013400001007387 */ /* 0x0003e40000100800 */
[----:B-1----:R-:W-:Y:S02]  /*1afd0*/  MOV R0, R55 ;  /* 0x0000003700007202 */ /* 0x002fe40000000f00 */
        /* <DEDUP_REMOVED lines=12> */
[----:B--2---:R-:W-:Y:S04]  /*1b0a0*/  STL [R1+0x136c], R38 ;  /* 0x00136c2601007387 */ /* 0x004fe80000100800 */
[----:B------:R1:W-:Y:S04]  /*1b0b0*/  STL [R1+0x1360], R0 ;  /* 0x0013600001007387 */ /* 0x0003e80000100800 */
[----:B------:R-:W2:Y:S01]  /*1b0c0*/  LDL.LU.64 R66, [R1+0x13c0] ;  /* 0x0013c00001427983 */ /* 0x000ea20000300a00 */
[----:B-1----:R-:W-:-:S03]  /*1b0d0*/  MOV R0, R39 ;  /* 0x0000002700007202 */ /* 0x002fc60000000f00 */
[----:B---3--:R-:W-:Y:S04]  /*1b0e0*/  STL [R1+0x1374], R60 ;  /* 0x0013743c01007387 */ /* 0x008fe80000100800 */
[----:B------:R1:W-:Y:S02]  /*1b0f0*/  STL [R1+0x1368], R0 ;  /* 0x0013680001007387 */ /* 0x0003e40000100800 */
[----:B-1----:R-:W-:Y:S02]  /*1b100*/  IMAD.MOV.U32 R0, RZ, RZ, R61 ;  /* 0x000000ffff007224 */ /* 0x002fe400078e003d */
[----:B------:R-:W3:Y:S04]  /*1b110*/  LDL.LU.64 R60, [R1+0x13c8] ;  /* 0x0013c800013c7983 */ /* 0x000ee80000300a00 */
[----:B------:R1:W-:Y:S04]  /*1b120*/  STL [R1+0x1370], R0 ;  /* 0x0013700001007387 */ /* 0x0003e80000100800 */
[----:B----4-:R4:W-:Y:S01]  /*1b130*/  STL [R1+0x137c], R62 ;  /* 0x00137c3e01007387 */ /* 0x0109e20000100800 */
[----:B-1----:R-:W-:-:S03]  /*1b140*/  IMAD.MOV.U32 R0, RZ, RZ, R63 ;  /* 0x000000ffff007224 */ /* 0x002fc600078e003f */
[----:B----4-:R-:W4:Y:S04]  /*1b150*/  LDL.LU.64 R62, [R1+0x13d0] ;  /* 0x0013d000013e7983 */ /* 0x010f280000300a00 */
[----:B------:R1:W-:Y:S04]  /*1b160*/  STL [R1+0x1378], R0 ;  /* 0x0013780001007387 */ /* 0x0003e80000100800 */
[----:B-----5:R5:W-:Y:S01]  /*1b170*/  STL [R1+0x1384], R64 ;  /* 0x0013844001007387 */ /* 0x020be20000100800 */
[----:B-1----:R-:W-:-:S03]  /*1b180*/  IMAD.MOV.U32 R0, RZ, RZ, R65 ;  /* 0x000000ffff007224 */ /* 0x002fc600078e0041 */
[----:B------:R-:W-:Y:S04]  /*1b190*/  STL [R1+0x138c], R40 ;  /* 0x00138c2801007387 */ /* 0x000fe80000100800 */
[----:B------:R1:W-:Y:S04]  /*1b1a0*/  STL [R1+0x1380], R0 ;  /* 0x0013800001007387 */ /* 0x0003e80000100800 */
[----:B-----5:R-:W5:Y:S04]  /*1b1b0*/  LDL.LU.64 R64, [R1+0x13d8] ;  /* 0x0013d80001407983 */ /* 0x020f680000300a00 */
[----:B------:R-:W5:Y:S01]  /*1b1c0*/  LDL.LU.64 R32, [R1+0x13e0] ;  /* 0x0013e00001207983 */ /* 0x000f620000300a00 */
[----:B-1----:R-:W-:-:S05]  /*1b1d0*/  MOV R0, R41 ;  /* 0x0000002900007202 */ /* 0x002fca0000000f00 */
[----:B------:R1:W-:Y:S04]  /*1b1e0*/  STL [R1+0x1388], R0 ;  /* 0x0013880001007387 */ /* 0x0003e80000100800 */
[----:B------:R-:W-:Y:S04]  /*1b1f0*/  STL [R1+0x1394], R42 ;  /* 0x0013942a01007387 */ /* 0x000fe80000100800 */
[----:B------:R-:W5:Y:S01]  /*1b200*/  LDL.LU.64 R34, [R1+0x13e8] ;  /* 0x0013e80001227983 */ /* 0x000f620000300a00 */
[----:B-1----:R-:W-:-:S05]  /*1b210*/  IMAD.MOV.U32 R0, RZ, RZ, R43 ;  /* 0x000000ffff007224 */ /* 0x002fca00078e002b */
[----:B------:R1:W-:Y:S04]  /*1b220*/  STL [R1+0x1390], R0 ;  /* 0x0013900001007387 */ /* 0x0003e80000100800 */
[----:B------:R-:W-:Y:S04]  /*1b230*/  STL [R1+0x139c], R52 ;  /* 0x00139c3401007387 */ /* 0x000fe80000100800 */
[----:B------:R-:W5:Y:S01]  /*1b240*/  LDL.LU.64 R36, [R1+0x13f0] ;  /* 0x0013f00001247983 */ /* 0x000f620000300a00 */
[----:B-1----:R-:W-:-:S03]  /*1b250*/  IMAD.MOV.U32 R0, RZ, RZ, R53 ;  /* 0x000000ffff007224 */ /* 0x002fc600078e0035 */
[----:B------:R-:W5:Y:S04]  /*1b260*/  LDL.LU.64 R38, [R1+0x13f8] ;  /* 0x0013f80001267983 */ /* 0x000f680000300a00 */
[----:B------:R1:W-:Y:S04]  /*1b270*/  STL [R1+0x1398], R0 ;  /* 0x0013980001007387 */ /* 0x0003e80000100800 */
[----:B------:R-:W-:Y:S01]  /*1b280*/  STL [R1+0x13a4], R54 ;  /* 0x0013a43601007387 */ /* 0x000fe20000100800 */
[----:B-1----:R-:W-:-:S03]  /*1b290*/  IMAD.MOV.U32 R0, RZ, RZ, R55 ;  /* 0x000000ffff007224 */ /* 0x002fc600078e0037 */
[----:B------:R-:W5:Y:S04]  /*1b2a0*/  LDL.LU.64 R40, [R1+0x1400] ;  /* 0x0014000001287983 */ /* 0x000f680000300a00 */
[----:B------:R-:W5:Y:S04]  /*1b2b0*/  LDL.LU.64 R42, [R1+0x1408] ;  /* 0x00140800012a7983 */ /* 0x000f680000300a00 */
[----:B------:R1:W-:Y:S02]  /*1b2c0*/  STL [R1+0x13a0], R0 ;  /* 0x0013a00001007387 */ /* 0x0003e40000100800 */
[----:B-1----:R-:W-:-:S02]  /*1b2d0*/  MOV R0, R57 ;  /* 0x0000003900007202 */ /* 0x002fc40000000f00 */
[----:B------:R-:W-:Y:S04]  /*1b2e0*/  STL [R1+0x13ac], R56 ;  /* 0x0013ac3801007387 */ /* 0x000fe80000100800 */
[----:B------:R-:W5:Y:S04]  /*1b2f0*/  LDL.LU.64 R52, [R1+0x1410] ;  /* 0x0014100001347983 */ /* 0x000f680000300a00 */
[----:B------:R-:W-:Y:S04]  /*1b300*/  STL [R1+0x13b4], R58 ;  /* 0x0013b43a01007387 */ /* 0x000fe80000100800 */
[----:B------:R1:W-:Y:S04]  /*1b310*/  STL [R1+0x13a8], R0 ;  /* 0x0013a80001007387 */ /* 0x0003e80000100800 */
[----:B------:R-:W5:Y:S01]  /*1b320*/  LDL.LU.64 R54, [R1+0x1420] ;  /* 0x0014200001367983 */ /* 0x000f620000300a00 */
[----:B-1----:R-:W-:-:S05]  /*1b330*/  IMAD.MOV.U32 R0, RZ, RZ, R59 ;  /* 0x000000ffff007224 */ /* 0x002fca00078e003b */
[----:B------:R2:W-:Y:S02]  /*1b340*/  STL [R1+0x13b0], R0 ;  /* 0x0013b00001007387 */ /* 0x0005e40000100800 */
[----:B--2---:R-:W-:Y:S02]  /*1b350*/  IMAD.MOV.U32 R0, RZ, RZ, R67 ;  /* 0x000000ffff007224 */ /* 0x004fe400078e0043 */
[----:B------:R-:W-:Y:S04]  /*1b360*/  STL [R1+0x13bc], R66 ;  /* 0x0013bc4201007387 */ /* 0x000fe80000100800 */
[----:B------:R-:W2:Y:S04]  /*1b370*/  LDL.LU.64 R56, [R1+0x1428] ;  /* 0x0014280001387983 */ /* 0x000ea80000300a00 */
[----:B------:R-:W2:Y:S04]  /*1b380*/  LDL.LU.64 R58, [R1+0x1430] ;  /* 0x00143000013a7983 */ /* 0x000ea80000300a00 */
[----:B------:R3:W-:Y:S02]  /*1b390*/  STL [R1+0x13b8], R0 ;  /* 0x0013b80001007387 */ /* 0x0007e40000100800 */
[----:B---3--:R-:W-:-:S02]  /*1b3a0*/  IMAD.MOV.U32 R0, RZ, RZ, R61 ;  /* 0x000000ffff007224 */ /* 0x008fc400078e003d */
[----:B------:R1:W-:Y:S04]  /*1b3b0*/  STL [R1+0x13c4], R60 ;  /* 0x0013c43c01007387 */ /* 0x0003e80000100800 */
[----:B------:R-:W3:Y:S04]  /*1b3c0*/  LDL.LU.64 R66, [R1+0x1438] ;  /* 0x0014380001427983 */ /* 0x000ee80000300a00 */
[----:B----4-:R-:W-:Y:S04]  /*1b3d0*/  STL [R1+0x13cc], R62 ;  /* 0x0013cc3e01007387 */ /* 0x010fe80000100800 */
[----:B------:R4:W-:Y:S04]  /*1b3e0*/  STL [R1+0x13c0], R0 ;  /* 0x0013c00001007387 */ /* 0x0009e80000100800 */
[----:B-1----:R-:W3:Y:S01]  /*1b3f0*/  LDL.LU.64 R60, [R1+0x1440] ;  /* 0x00144000013c7983 */ /* 0x002ee20000300a00 */
[----:B----4-:R-:W-:-:S03]  /*1b400*/  MOV R0, R63 ;  /* 0x0000003f00007202 */ /* 0x010fc60000000f00 */
[----:B------:R-:W4:Y:S04]  /*1b410*/  LDL.LU.64 R62, [R1+0x1448] ;  /* 0x00144800013e7983 */ /* 0x000f280000300a00 */
[----:B------:R1:W-:Y:S04]  /*1b420*/  STL [R1+0x13c8], R0 ;  /* 0x0013c80001007387 */ /* 0x0003e80000100800 */
[----:B-----5:R5:W-:Y:S01]  /*1b430*/  STL [R1+0x13d4], R64 ;  /* 0x0013d44001007387 */ /* 0x020be20000100800 */
[----:B-1----:R-:W-:-:S03]  /*1b440*/  IMAD.MOV.U32 R0, RZ, RZ, R65 ;  /* 0x000000ffff007224 */ /* 0x002fc600078e0041 */
[----:B------:R-:W-:Y:S04]  /*1b450*/  STL [R1+0x13dc], R32 ;  /* 0x0013dc2001007387 */ /* 0x000fe80000100800 */
[----:B------:R1:W-:Y:S04]  /*1b460*/  STL [R1+0x13d0], R0 ;  /* 0x0013d00001007387 */ /* 0x0003e80000100800 */
[----:B-----5:R-:W5:Y:S01]  /*1b470*/  LDL.64 R64, [R1+0x1550] ;  /* 0x0015500001407983 */ /* 0x020f620000100a00 */
[----:B-1----:R-:W-:-:S03]  /*1b480*/  IMAD.MOV.U32 R0, RZ, RZ, R33 ;  /* 0x000000ffff007224 */ /* 0x002fc600078e0021 */
[----:B------:R-:W-:Y:S04]  /*1b490*/  STL [R1+0x13e4], R34 ;  /* 0x0013e42201007387 */ /* 0x000fe80000100800 */
[----:B------:R1:W-:Y:S02]  /*1b4a0*/  STL [R1+0x13d8], R0 ;  /* 0x0013d80001007387 */ /* 0x0003e40000100800 */
[----:B-1----:R-:W-:Y:S02]  /*1b4b0*/  IMAD.MOV.U32 R0, RZ, RZ, R35 ;  /* 0x000000ffff007224 */ /* 0x002fe400078e0023 */
[----:B------:R-:W-:Y:S04]  /*1b4c0*/  STL [R1+0x13ec], R36 ;  /* 0x0013ec2401007387 */ /* 0x000fe80000100800 */
[----:B------:R1:W-:Y:S04]  /*1b4d0*/  STL [R1+0x13e0], R0 ;  /* 0x0013e00001007387 */ /* 0x0003e80000100800 */
[----:B------:R-:W-:Y:S01]  /*1b4e0*/  STL [R1+0x13f4], R38 ;  /* 0x0013f42601007387 */ /* 0x000fe20000100800 */
[----:B-1----:R-:W-:-:S05]  /*1b4f0*/  MOV R0, R37 ;  /* 0x0000002500007202 */ /* 0x002fca0000000f00 */
[----:B------:R1:W-:Y:S02]  /*1b500*/  STL [R1+0x13e8], R0 ;  /* 0x0013e80001007387 */ /* 0x0003e40000100800 */
[----:B-1----:R-:W-:Y:S02]  /*1b510*/  IMAD.MOV.U32 R0, RZ, RZ, R39 ;  /* 0x000000ffff007224 */ /* 0x002fe400078e0027 */
[----:B------:R-:W-:Y:S04]  /*1b520*/  STL [R1+0x13fc], R40 ;  /* 0x0013fc2801007387 */ /* 0x000fe80000100800 */
[----:B------:R1:W-:Y:S04]  /*1b530*/  STL [R1+0x13f0], R0 ;  /* 0x0013f00001007387 */ /* 0x0003e80000100800 */
[----:B------:R-:W-:Y:S01]  /*1b540*/  STL [R1+0x1404], R42 ;  /* 0x0014042a01007387 */ /* 0x000fe20000100800 */
[----:B-1----:R-:W-:-:S05]  /*1b550*/  IMAD.MOV.U32 R0, RZ, RZ, R41 ;  /* 0x000000ffff007224 */ /* 0x002fca00078e0029 */
[----:B------:R1:W-:Y:S02]  /*1b560*/  STL [R1+0x13f8], R0 ;  /* 0x0013f80001007387 */ /* 0x0003e40000100800 */
[----:B-1----:R-:W-:Y:S02]  /*1b570*/  IMAD.MOV.U32 R0, RZ, RZ, R43 ;  /* 0x000000ffff007224 */ /* 0x002fe400078e002b */
[----:B------:R-:W-:Y:S04]  /*1b580*/  STL [R1+0x140c], R52 ;  /* 0x00140c3401007387 */ /* 0x000fe80000100800 */
[----:B------:R1:W-:Y:S04]  /*1b590*/  STL [R1+0x1400], R0 ;  /* 0x0014000001007387 */ /* 0x0003e80000100800 */
[----:B------:R-:W-:Y:S01]  /*1b5a0*/  STL [R1+0x1414], R238 ;  /* 0x001414ee01007387 */ /* 0x000fe20000100800 */
[----:B-1----:R-:W-:-:S05]  /*1b5b0*/  MOV R0, R53 ;  /* 0x0000003500007202 */ /* 0x002fca0000000f00 */
[----:B------:R1:W-:Y:S04]  /*1b5c0*/  STL [R1+0x1408], R0 ;  /* 0x0014080001007387 */ /* 0x0003e80000100800 */
[----:B------:R-:W-:Y:S01]  /*1b5d0*/  STL [R1+0x1410], R239 ;  /* 0x001410ef01007387 */ /* 0x000fe20000100800 */
[----:B-1----:R-:W-:-:S03]  /*1b5e0*/  IMAD.MOV.U32 R0, RZ, RZ, R55 ;  /* 0x000000ffff007224 */ /* 0x002fc600078e0037 */
[----:B------:R-:W-:Y:S04]  /*1b5f0*/  STL [R1+0x141c], R54 ;  /* 0x00141c3601007387 */ /* 0x000fe80000100800 */
[----:B--2---:R-:W-:Y:S04]  /*1b600*/  STL [R1+0x1424], R56 ;  /* 0x0014243801007387 */ /* 0x004fe80000100800 */
[----:B------:R1:W-:Y:S04]  /*1b610*/  STL [R1+0x1418], R0 ;  /* 0x0014180001007387 */ /* 0x0003e80000100800 */
[----:B------:R-:W-:Y:S01]  /*1b620*/  STL [R1+0x142c], R58 ;  /* 0x00142c3a01007387 */ /* 0x000fe20000100800 */
[----:B-1----:R-:W-:-:S05]  /*1b630*/  IMAD.MOV.U32 R0, RZ, RZ, R57 ;  /* 0x000000ffff007224 */ /* 0x002fca00078e0039 */
[----:B------:R1:W-:Y:S02]  /*1b640*/  STL [R1+0x1420], R0 ;  /* 0x0014200001007387 */ /* 0x0003e40000100800 */
[----:B-1----:R-:W-:Y:S02]  /*1b650*/  IMAD.MOV.U32 R0, RZ, RZ, R59 ;  /* 0x000000ffff007224 */ /* 0x002fe400078e003b */
[----:B---3--:R-:W-:Y:S01]  /*1b660*/  STL [R1+0x1434], R66 ;  /* 0x0014344201007387 */ /* 0x008fe20000100800 */
[----:B------:R-:W-:-:S03]  /*1b670*/  MOV R2, R67 ;  /* 0x0000004300027202 */ /* 0x000fc60000000f00 */
[----:B------:R1:W-:Y:S04]  /*1b680*/  STL [R1+0x1428], R0 ;  /* 0x0014280001007387 */ /* 0x0003e80000100800 */
[----:B------:R2:W-:Y:S01]  /*1b690*/  STL [R1+0x1430], R2 ;  /* 0x0014300201007387 */ /* 0x0005e20000100800 */
[----:B-1----:R-:W-:-:S05]  /*1b6a0*/  IMAD.MOV.U32 R0, RZ, RZ, 0x3f ;  /* 0x0000003fff007424 */ /* 0x002fca00078e00ff */
[----:B------:R-:W-:Y:S01]  /*1b6b0*/  IADD3 R66, R0, c[0x0][0x180], RZ ;  /* 0x0000600000427a10 */ /* 0x000fe20007ffe0ff */
[----:B--2---:R-:W-:Y:S01]  /*1b6c0*/  IMAD.MOV.U32 R2, RZ, RZ, R61 ;  /* 0x000000ffff027224 */ /* 0x004fe200078e003d */
[----:B------:R-:W-:Y:S01]  /*1b6d0*/  STL [R1+0x143c], R60 ;  /* 0x00143c3c01007387 */ /* 0x000fe20000100800 */
[----:B----4-:R-:W-:-:S03]  /*1b6e0*/  IMAD.MOV.U32 R0, RZ, RZ, R63 ;  /* 0x000000ffff007224 */ /* 0x010fc600078e003f */
[----:B------:R-:W-:Y:S04]  /*1b6f0*/  STL [R1+0x1444], R62 ;  /* 0x0014443e01007387 */ /* 0x000fe80000100800 */
[----:B------:R-:W-:Y:S01]  /*1b700*/  STL [R1+0x1438], R2 ;  /* 0x0014380201007387 */ /* 0x000fe20000100800 */
[----:B-----5:R-:W-:-:S03]  /*1b710*/  IMAD.MOV.U32 R6, RZ, RZ, R65 ;  /* 0x000000ffff067224 */ /* 0x020fc600078e0041 */
[----:B------:R-:W-:Y:S04]  /*1b720*/  STL [R1+0x144c], R64 ;  /* 0x00144c4001007387 */ /* 0x000fe80000100800 */
[----:B------:R1:W-:Y:S04]  /*1b730*/  STL [R1+0x1440], R0 ;  /* 0x0014400001007387 */ /* 0x0003e80000100800 */
[----:B------:R2:W-:Y:S04]  /*1b740*/  STL [R1+0x1448], R6 ;  /* 0x0014480601007387 */ /* 0x0005e80000100800 */
        /* <DEDUP_REMOVED lines=272> */
[----:B------:R-:W4:Y:S04]  /*1c850*/  S2R R67, SR_TID.X ;  /* 0x0000000000437919 */ /* 0x000f280000002100 */
        /* <DEDUP_REMOVED lines=20> */
[----:B------:R3:W-:Y:S01]  /*1c9a0*/  STL [R1+0x27c], RZ ;  /* 0x00027cff01007387 */ /* 0x0007e20000100800 */
[----:B----4-:R-:W-:-:S03]  /*1c9b0*/  LOP3.LUT R3, R67, 0x7, RZ, 0xc0, !PT ;  /* 0x0000000743037812 */ /* 0x010fc600078ec0ff */
[----:B------:R3:W-:Y:S04]  /*1c9c0*/  STL [R1+0x3c0], RZ ;  /* 0x0003c0ff01007387 */ /* 0x0007e80000100800 */
[----:B------:R3:W-:Y:S04]  /*1c9d0*/  STL [R1+0x3c4], RZ ;  /* 0x0003c4ff01007387 */ /* 0x0007e80000100800 */
[----:B------:R3:W-:Y:S04]  /*1c9e0*/  STL [R1+0x3c8], RZ ;  /* 0x0003c8ff01007387 */ /* 0x0007e80000100800 */
[----:B------:R3:W-:Y:S01]  /*1c9f0*/  STL [R1+0x3cc], RZ ;  /* 0x0003ccff01007387 */ /* 0x0007e20000100800 */
[----:B-1----:R-:W-:-:S03]  /*1ca00*/  SHF.L.U32 R0, R67, 0x1, RZ ;  /* 0x0000000143007819 */ /* 0x002fc600000006ff */
[----:B------:R3:W-:Y:S01]  /*1ca10*/  STL [R1+0x390], RZ ;  /* 0x000390ff01007387 */ /* 0x0007e20000100800 */
[----:B------:R-:W-:-:S03]  /*1ca20*/  IMAD R3, R3, 0x110, RZ ;  /* 0x0000011003037824 */ /* 0x000fc600078e02ff */
[----:B------:R3:W-:Y:S01]  /*1ca30*/  STL [R1+0x394], RZ ;  /* 0x000394ff01007387 */ /* 0x0007e20000100800 */
[----:B------:R-:W-:-:S03]  /*1ca40*/  LOP3.LUT R5, R67, 0x3, RZ, 0xc0, !PT ;  /* 0x0000000343057812 */ /* 0x000fc600078ec0ff */
[----:B------:R3:W-:Y:S01]  /*1ca50*/  STL [R1+0x398], RZ ;  /* 0x000398ff01007387 */ /* 0x0007e20000100800 */
[----:B------:R-:W-:-:S03]  /*1ca60*/  SHF.R.S32.HI R2, RZ, 0x1f, R66 ;  /* 0x0000001fff027819 */ /* 0x000fc60000011442 */
[----:B------:R3:W-:Y:S01]  /*1ca70*/  STL [R1+0x39c], RZ ;  /* 0x00039cff01007387 */ /* 0x0007e20000100800 */
[----:B------:R-:W-:-:S03]  /*1ca80*/  LOP3.LUT R4, R0, 0x40, RZ, 0xc0, !PT ;  /* 0x0000004000047812 */ /* 0x000fc600078ec0ff */
[----:B------:R3:W-:Y:S04]  /*1ca90*/  STL [R1+0x220], RZ ;  /* 0x000220ff01007387 */ /* 0x0007e80000100800 */
[----:B------:R3:W-:Y:S01]  /*1caa0*/  STL [R1+0x224], RZ ;  /* 0x000224ff01007387 */ /* 0x0007e20000100800 */
[----:B------:R-:W-:-:S03]  /*1cab0*/  LOP3.LUT R124, R3, 0x30, R0, 0x78, !PT ;  /* 0x00000030037c7812 */ /* 0x000fc600078e7800 */
[----:B------:R3:W-:Y:S01]  /*1cac0*/  STL [R1+0x228], RZ ;  /* 0x000228ff01007387 */ /* 0x0007e20000100800 */
[----:B------:R-:W-:-:S03]  /*1cad0*/  LEA.HI R2, R2, R66, RZ, 0x6 ;  /* 0x0000004202027211 */ /* 0x000fc600078f30ff */
[----:B------:R3:W-:Y:S01]  /*1cae0*/  STL [R1+0x22c], RZ ;  /* 0x00022cff01007387 */ /* 0x0007e20000100800 */
[----:B------:R-:W-:-:S03]  /*1caf0*/  IMAD R3, R5, 0x420, RZ ;  /* 0x0000042005037824 */ /* 0x000fc600078e02ff */
[----:B------:R3:W-:Y:S01]  /*1cb00*/  STL [R1+0x210], RZ ;  /* 0x000210ff01007387 */ /* 0x0007e20000100800 */
[----:B------:R-:W-:-:S03]  /*1cb10*/  LOP3.LUT R0, R4, 0x1c, R67, 0xf8, !PT ;  /* 0x0000001c04007812 */ /* 0x000fc600078ef843 */
[----:B------:R3:W-:Y:S04]  /*1cb20*/  STL [R1+0x214], RZ ;  /* 0x000214ff01007387 */ /* 0x0007e80000100800 */
[----:B------:R3:W-:Y:S01]  /*1cb30*/  STL [R1+0x218], RZ ;  /* 0x000218ff01007387 */ /* 0x0007e20000100800 */
[----:B------:R-:W-:-:S03]  /*1cb40*/  SHF.R.S32.HI R2, RZ, 0x6, R2 ;  /* 0x00000006ff027819 */ /* 0x000fc60000011402 */
[----:B------:R3:W-:Y:S01]  /*1cb50*/  STL [R1+0x21c], RZ ;  /* 0x00021cff01007387 */ /* 0x0007e20000100800 */
[----:B------:R-:W-:-:S03]  /*1cb60*/  LOP3.LUT R3, R3, R0, RZ, 0x3c, !PT ;  /* 0x0000000003037212 */ /* 0x000fc600078e3cff */
[----:B------:R3:W-:Y:S04]  /*1cb70*/  STL [R1+0x200], RZ ;  /* 0x000200ff01007387 */ /* 0x0007e80000100800 */
[----:B------:R3:W-:Y:S04]  /*1cb80*/  STL [R1+0x204], RZ ;  /* 0x000204ff01007387 */ /* 0x0007e80000100800 */
[----:B------:R3:W-:Y:S01]  /*1cb90*/  STL [R1+0x208], RZ ;  /* 0x000208ff01007387 */ /* 0x0007e20000100800 */
[----:B------:R-:W-:-:S03]  /*1cba0*/  IADD3 R125, R2, -0x2, RZ ;  /* 0xfffffffe027d7810 */ /* 0x000fc60007ffe0ff */
[----:B------:R3:W-:Y:S01]  /*1cbb0*/  STL [R1+0x20c], RZ ;  /* 0x00020cff01007387 */ /* 0x0007e20000100800 */
[----:B------:R-:W-:-:S03]  /*1cbc0*/  LOP3.LUT R2, R3, 0x20, RZ, 0x3c, !PT ;  /* 0x0000002003027812 */ /* 0x000fc600078e3cff */
        /* <DEDUP_REMOVED lines=8> */
[----:B------:R3:W-:Y:S01]  /*1cc50*/  STL [R1+0x176c], R2 ;  /* 0x00176c0201007387 */ /* 0x0007e20000100800 */
[----:B------:R-:W-:Y:S01]  /*1cc60*/  SHF.R.S32.HI R4, RZ, 0x1f, R252 ;  /* 0x0000001fff047819 */ /* 0x000fe200000114fc */
[----:B------:R-:W-:Y:S01]  /*1cc70*/  USHF.R.S32.HI UR6, URZ, 0x1f, UR4 ;  /* 0x0000001f3f067899 */ /* 0x000fe20008011404 */
[----:B------:R-:W-:Y:S01]  /*1cc80*/  CS2R R12, SRZ ;  /* 0x00000000000c7805 */ /* 0x000fe2000001ff00 */
[----:B------:R-:W-:Y:S01]  /*1cc90*/  CS2R R14, SRZ ;  /* 0x00000000000e7805 */ /* 0x000fe2000001ff00 */
[----:B------:R-:W-:Y:S01]  /*1cca0*/  SHF.L.U64.HI R0, R252, 0x2, R4 ;  /* 0x00000002fc007819 */ /* 0x000fe20000010204 */
[----:B------:R-:W-:Y:S01]  /*1ccb0*/  CS2R R8, SRZ ;  /* 0x0000000000087805 */ /* 0x000fe2000001ff00 */
[----:B------:R-:W-:Y:S01]  /*1ccc0*/  CS2R R10, SRZ ;  /* 0x00000000000a7805 */ /* 0x000fe2000001ff00 */
[----:B------:R-:W-:Y:S01]  /*1ccd0*/  CS2R R4, SRZ ;  /* 0x0000000000047805 */ /* 0x000fe2000001ff00 */
[----:B--2---:R-:W-:Y:S01]  /*1cce0*/  CS2R R6, SRZ ;  /* 0x0000000000067805 */ /* 0x004fe2000001ff00 */
        /* <DEDUP_REMOVED lines=90> */
[----:B------:R-:W-:Y:S01]  /*1d290*/  LOP3.LUT R124, R124, 0x40, RZ, 0x3c, !PT ;  /* 0x000000407c7c7812 */ /* 0x000fe200078e3cff */
[----:B------:R-:W-:-:S02]  /*1d2a0*/  USHF.L.U32 UR7, UR4, 0x2, URZ ;  /* 0x0000000204077899 */ /* 0x000fc4000800063f */
[----:B------:R-:W-:Y:S02]  /*1d2b0*/  USHF.L.U64.HI UR6, UR4, 0x2, UR6 ;  /* 0x0000000204067899 */ /* 0x000fe40008010206 */
[----:B------:R-:W-:Y:S02]  /*1d2c0*/  UMOV UR5, 0x1 ;  /* 0x0000000100057882 */ /* 0x000fe40000000000 */
[----:B---3--:R-:W-:Y:S02]  /*1d2d0*/  UMOV UR4, 0xffffffff ;  /* 0xffffffff00047882 */ /* 0x008fe40000000000 */
.L_x_1:
[----:B------:R-:W2:Y:S01]  /*1d2e0*/  LDL R126, [R1+0x176c] ;  /* 0x00176c00017e7983 */ /* 0x000ea20000100800 */
[----:B------:R-:W-:Y:S01]  /*1d2f0*/  UIADD3 UR4, UR4, 0x1, URZ ;  /* 0x0000000104047890 */ /* 0x000fe2000fffe03f */
[----:B------:R-:W-:-:S04]  /*1d300*/  DEPBAR.LE SB0, 0x2 ;  /* 0x000080800000791a */ /* 0x000fc80000000000 */
[----:B------:R-:W-:Y:S01]  /*1d310*/  STL.64 [R1+0x1fd0], R226 ;  /* 0x001fd0e201007387 */ /* 0x000fe20000100a00 */
[----:B------:R-:W-:-:S03]  /*1d320*/  UISETP.GT.AND UP0, UPT, UR4, 0x1, UPT ;  /* 0x000000010400788c */ /* 0x000fc6000bf04270 */
[----:B------:R1:W-:Y:S01]  /*1d330*/  STL.64 [R1+0x1fc8], R224 ;  /* 0x001fc8e001007387 */ /* 0x0003e20000100a00 */
[----:B------:R-:W-:-:S03]  /*1d340*/  USEL UR4, UR4, URZ, !UP0 ;  /* 0x0000003f04047287 */ /* 0x000fc6000c000000 */
[----:B------:R-:W-:Y:S03]  /*1d350*/  STL.64 [R1+0x1fc0], R246 ;  /* 0x001fc0f601007387 */ /* 0x000fe60000100a00 */
[----:B------:R-:W-:Y:S01]  /*1d360*/  IMAD.U32 R252, RZ, RZ, UR4 ;  /* 0x00000004fffc7e24 */ /* 0x000fe2000f8e00ff */
[----:B------:R3:W-:Y:S04]  /*1d370*/  STL.64 [R1+0x1fb8], R244 ;  /* 0x001fb8f401007387 */ /* 0x0007e80000100a00 */
[----:B------:R-:W-:Y:S04]  /*1d380*/  STL [R1+0x1848], R0 ;  /* 0x0018480001007387 */ /* 0x000fe80000100800 */
[----:B------:R-:W4:Y:S04]  /*1d390*/  LDL.LU.64 R232, [R1+0x3f0] ;  /* 0x0003f00001e87983 */ /* 0x000f280000300a00 */
[----:B------:R-:W4:Y:S04]  /*1d3a0*/  LDL.LU.64 R234, [R1+0x3f8] ;  /* 0x0003f80001ea7983 */ /* 0x000f280000300a00 */
[----:B------:R-:W4:Y:S04]  /*1d3b0*/  LDL.LU.64 R228, [R1+0x160] ;  /* 0x0001600001e47983 */ /* 0x000f280000300a00 */
[----:B------:R-:W4:Y:S04]  /*1d3c0*/  LDL.LU.64 R230, [R1+0x168] ;  /* 0x0001680001e67983 */ /* 0x000f280000300a00 */
[----:B-1----:R-:W4:Y:S04]  /*1d3d0*/  LDL.LU.64 R224, [R1+0x70] ;  /* 0x0000700001e07983 */ /* 0x002f280000300a00 */
[----:B------:R-:W4:Y:S04]  /*1d3e0*/  LDL.LU.64 R226, [R1+0x78] ;  /* 0x0000780001e27983 */ /* 0x000f280000300a00 */
[----:B------:R-:W1:Y:S04]  /*1d3f0*/  S2R R2, SR_TID.X ;  /* 0x0000000000027919 */ /* 0x000e680000002100 */
[----:B------:R-:W1:Y:S04]  /*1d400*/  S2R R124, SR_TID.X ;  /* 0x00000000007c7919 */ /* 0x000e680000002100 */
[----:B---3--:R-:W2:Y:S04]  /*1d410*/  LDL.LU.64 R244, [R1+0x60] ;  /* 0x0000600001f47983 */ /* 0x008ea80000300a00 */
[----:B------:R-:W2:Y:S01]  /*1d420*/  LDL.LU.64 R246, [R1+0x68] ;  /* 0x0000680001f67983 */ /* 0x000ea20000300a00 */
[C---:B-1----:R-:W-:Y:S01]  /*1d430*/  IMAD.SHL.U32 R125, R2.reuse, 0x2, RZ ;  /* 0x00000002027d7824 */ /* 0x042fe200078e00ff */
[----:B------:R-:W-:-:S04]  /*1d440*/  LOP3.LUT R3, R2, 0x3, RZ, 0xc0, !PT ;  /* 0x0000000302037812 */ /* 0x000fc800078ec0ff */
[----:B------:R-:W-:Y:S01]  /*1d450*/  LOP3.LUT R125, R125, 0x40, RZ, 0xc0, !PT ;  /* 0x000000407d7d7812 */ /* 0x000fe200078ec0ff */
[----:B------:R-:W-:-:S03]  /*1d460*/  IMAD R3, R3, 0x420, RZ ;  /* 0x0000042003037824 */ /* 0x000fc600078e02ff */
[----:B------:R-:W-:Y:S01]  /*1d470*/  LOP3.LUT R125, R125, 0x1c, R2, 0xf8, !PT ;  /* 0x0000001c7d7d7812 */ /* 0x000fe200078ef802 */
[----:B------:R-:W-:-:S03]  /*1d480*/  IMAD.U32 R2, RZ, RZ, UR4 ;  /* 0x00000004ff027e24 */ /* 0x000fc6000f8e00ff */
[----:B------:R-:W-:Y:S01]  /*1d490*/  LOP3.LUT R3, R3, R125, RZ, 0x3c, !PT ;  /* 0x0000007d03037212 */ /* 0x000fe200078e3cff */
[C---:B------:R-:W-:Y:S01]  /*1d4a0*/  IMAD.SHL.U32 R125, R124.reuse, 0x2, RZ ;  /* 0x000000027c7d7824 */ /* 0x040fe200078e00ff */
[----:B------:R-:W-:Y:S02]  /*1d4b0*/  LOP3.LUT R124, R124, 0x7, RZ, 0xc0, !PT ;  /* 0x000000077c7c7812 */ /* 0x000fe400078ec0ff */
[----:B------:R-:W-:Y:S01]  /*1d4c0*/  LEA R2, R2, R3, 0x10 ;  /* 0x0000000302027211 */ /* 0x000fe200078e80ff */
[----:B------:R-:W-:Y:S01]  /*1d4d0*/  BAR.SYNC.DEFER_BLOCKING 0x0 ;  /* 0x0000000000007b1d */ /* 0x000fe20000010000 */
[----:B------:R-:W-:Y:S02]  /*1d4e0*/  IMAD.U32 R3, RZ, RZ, UR4 ;  /* 0x00000004ff037e24 */ /* 0x000fe4000f8e00ff */
[----:B------:R-:W-:-:S05]  /*1d4f0*/  IMAD R124, R124, 0x110, RZ ;  /* 0x000001107c7c7824 */ /* 0x000fca00078e02ff */
[----:B------:R-:W-:-:S05]  /*1d500*/  LOP3.LUT R124, R124, 0x30, R125, 0x78, !PT ;  /* 0x000000307c7c7812 */ /* 0x000fca00078e787d */
[----:B------:R-:W-:Y:S01]  /*1d510*/  IMAD R252, R252, 0x8000, R124 ;  /* 0x00008000fcfc7824 */ /* 0x000fe200078e027c */
[----:B------:R-:W-:Y:S04]  /*1d520*/  LDS R176, [R2] ;  /* 0x0000000002b07984 */ /* 0x000fe80000000800 */
[----:B------:R-:W-:Y:S04]  /*1d530*/  LDS R178, [R2+0x1000] ;  /* 0x0010000002b27984 */ /* 0x000fe80000000800 */
[----:B------:R-:W1:Y:S04]  /*1d540*/  LDSM.16.M88.4 R132, [R252+0x20000] ;  /* 0x02000000fc84783b */ /* 0x000e680000000200 */
[----:B------:R-:W-:Y:S04]  /*1d550*/  LDS R180, [R2+0x80] ;  /* 0x0000800002b47984 */ /* 0x000fe80000000800 */
[----:B------:R-:W-:Y:S04]  /*1d560*/  LDS R182, [R2+0x1080] ;  /* 0x0010800002b67984 */ /* 0x000fe80000000800 */
[----:B------:R-:W-:Y:S04]  /*1d570*/  LDS R184, [R2+0x100] ;  /* 0x0001000002b87984 */ /* 0x000fe80000000800 */
[----:B------:R-:W-:Y:S04]  /*1d580*/  LDS R186, [R2+0x1100] ;  /* 0x0011000002ba7984 */ /* 0x000fe80000000800 */
[----:B------:R-:W-:Y:S04]  /*1d590*/  LDS R188, [R2+0x180] ;  /* 0x0001800002bc7984 */ /* 0x000fe80000000800 */
[----:B------:R-:W-:Y:S04]  /*1d5a0*/  LDS R190, [R2+0x1180] ;  /* 0x0011800002be7984 */ /* 0x000fe80000000800 */
[----:B------:R-:W-:Y:S04]  /*1d5b0*/  LDS R136, [R2+0x200] ;  /* 0x0002000002887984 */ /* 0x000fe80000000800 */
[----:B------:R-:W-:Y:S04]  /*1d5c0*/  LDS R138, [R2+0x1200] ;  /* 0x00120000028a7984 */ /* 0x000fe80000000800 */
[----:B------:R-:W1:Y:S04]  /*1d5d0*/  LDSM.16.M88.4 R128, [R252+0x20800] ;  /* 0x02080000fc80783b */ /* 0x000e680000000200 */
[----:B-1----:R-:W-:Y:S04]  /*1d5e0*/  STL [R1+0x1f8c], R134 ;  /* 0x001f8c8601007387 */ /* 0x002fe80000100800 */
[----:B------:R-:W-:Y:S04]  /*1d5f0*/  STL [R1+0x1f88], R135 ;  /* 0x001f888701007387 */ /* 0x000fe80000100800 */
[----:B------:R-:W-:Y:S04]  /*1d600*/  LDS R196, [R2+0x280] ;  /* 0x0002800002c47984 */ /* 0x000fe80000000800 */
[----:B------:R-:W-:Y:S04]  /*1d610*/  LDS R198, [R2+0x1280] ;  /* 0x0012800002c67984 */ /* 0x000fe80000000800 */
[----:B------:R-:W-:Y:S04]  /*1d620*/  LDS R140, [R2+0x300] ;  /* 0x00030000028c7984 */ /* 0x000fe80000000800 */
[----:B------:R-:W-:Y:S04]  /*1d630*/  LDS R142, [R2+0x1300] ;  /* 0x00130000028e7984 */ /* 0x000fe80000000800 */
[----:B------:R-:W-:Y:S04]  /*1d640*/  LDS R192, [R2+0x380] ;  /* 0x0003800002c07984 */ /* 0x000fe80000000800 */
[----:B------:R-:W-:Y:S04]  /*1d650*/  LDS R194, [R2+0x1380] ;  /* 0x0013800002c27984 */ /* 0x000fe80000000800 */
[----:B------:R-:W-:Y:S04]  /*1d660*/  STL [R1+0x1f94], R130 ;  /* 0x001f948201007387 */ /* 0x000fe80000100800 */
[----:B------:R-:W-:Y:S04]  /*1d670*/  STL [R1+0x1f90], R131 ;  /* 0x001f908301007387 */ /* 0x000fe80000100800 */
[----:B------:R-:W2:Y:S02]  /*1d680*/  LDL.LU.64 R236, [R1+0x430] ;  /* 0x0004300001ec7983 */ /* 0x000ea40000300a00 */
[----:B--2---:R-:W-:-:S02]  /*1d690*/  LEA R3, R3, R126, 0x10 ;  /* 0x0000007e03037211 */ /* 0x004fc400078e80ff */
[----:B------:R-:W-:Y:S04]  /*1d6a0*/  LDSM.16.M88.4 R124, [R252+0x21000] ;  /* 0x02100000fc7c783b */ /* 0x000fe80000000200 */
[----:B------:R-:W-:Y:S04]  /*1d6b0*/  LDS R177, [R3] ;  /* 0x0000000003b17984 */ /* 0x000fe80000000800 */
[----:B------:R-:W4:Y:S04]  /*1d6c0*/  LDS R179, [R3+0x1000] ;  /* 0x0010000003b37984 */ /* 0x000f280000000800 */
[----:B------:R-:W-:Y:S04]  /*1d6d0*/  LDS R181, [R3+0x80] ;  /* 0x0000800003b57984 */ /* 0x000fe80000000800 */
[----:B------:R-:W1:Y:S04]  /*1d6e0*/  LDS R183, [R3+0x1080] ;  /* 0x0010800003b77984 */ /* 0x000e680000000800 */
[----:B------:R-:W-:Y:S04]  /*1d6f0*/  LDS R185, [R3+0x100] ;  /* 0x0001000003b97984 */ /* 0x000fe80000000800 */
[----:B------:R-:W2:Y:S04]  /*1d700*/  LDS R187, [R3+0x1100] ;  /* 0x0011000003bb7984 */ /* 0x000ea80000000800 */
[----:B------:R-:W-:Y:S04]  /*1d710*/  LDS R189, [R3+0x180] ;  /* 0x0001800003bd7984 */ /* 0x000fe80000000800 */
[----:B------:R-:W2:Y:S04]  /*1d720*/  LDS R191, [R3+0x1180] ;  /* 0x0011800003bf7984 */ /* 0x000ea80000000800 */
[----:B------:R-:W-:Y:S04]  /*1d730*/  LDS R137, [R3+0x200] ;  /* 0x0002000003897984 */ /* 0x000fe80000000800 */
[----:B------:R-:W2:Y:S04]  /*1d740*/  LDS R139, [R3+0x1200] ;  /* 0x00120000038b7984 */ /* 0x000ea80000000800 */
[----:B------:R-:W-:Y:S01]  /*1d750*/  LDS R197, [R3+0x280] ;  /* 0x0002800003c57984 */ /* 0x000fe20000000800 */
[-C--:B----4-:R-:W-:Y:S03]  /*1d760*/  HMMA.1688.F32.TF32 R232, R176, R132.reuse, R232 ;  /* 0x00000084b0e8723c */ /* 0x090fe600000810e8 */
[----:B------:R-:W4:Y:S04]  /*1d770*/  LDS R199, [R3+0x1280] ;  /* 0x0012800003c77984 */ /* 0x000f280000000800 */
[----:B------:R-:W-:Y:S01]  /*1d780*/  LDS R141, [R3+0x300] ;  /* 0x00030000038d7984 */ /* 0x000fe20000000800 */
[-C--:B-1----:R-:W-:Y:S03]  /*1d790*/  HMMA.1688.F32.TF32 R228, R180, R132.reuse, R228 ;  /* 0x00000084b4e4723c */ /* 0x082fe600000810e4 */
[----:B------:R-:W1:Y:S04]  /*1d7a0*/  LDS R143, [R3+0x1300] ;  /* 0x00130000038f7984 */ /* 0x000e680000000800 */
[----:B------:R-:W-:Y:S01]  /*1d7b0*/  LDS R193, [R3+0x380] ;  /* 0x0003800003c17984 */ /* 0x000fe20000000800 */
[-C--:B--2---:R-:W-:Y:S03]  /*1d7c0*/  HMMA.1688.F32.TF32 R224, R184, R132.reuse, R224 ;  /* 0x00000084b8e0723c */ /* 0x084fe600000810e0 */
[----:B------:R-:W2:Y:S05]  /*1d7d0*/  LDS R195, [R3+0x1380] ;  /* 0x0013800003c37984 */ /* 0x000eaa0000000800 */
[-C--:B-----5:R-:W-:Y:S01]  /*1d7e0*/  HMMA.1688.F32.TF32 R12, R188, R132.reuse, R12 ;  /* 0x00000084bc0c723c */ /* 0x0a0fe2000008100c */
[----:B------:R1:W-:Y:S07]  /*1d7f0*/  STL.64 [R1+0x300], R232 ;  /* 0x000300e801007387 */ /* 0x0003ee0000100a00 */
[-C--:B------:R-:W-:Y:S01]  /*1d800*/  HMMA.1688.F32.TF32 R84, R136, R132.reuse, R84 ;  /* 0x000000848854723c */ /* 0x080fe20000081054 */
[----:B------:R1:W-:Y:S04]  /*1d810*/  STL.64 [R1+0x308], R234 ;  /* 0x000308ea01007387 */ /* 0x0003e80000100a00 */
[----:B------:R-:W3:Y:S04]  /*1d820*/  LDL.LU.64 R238, [R1+0x438] ;  /* 0x0004380001ee7983 */ /* 0x000ee80000300a00 */
[----:B------:R4:W-:Y:S04]  /*1d830*/  STL.64 [R1+0x2f0], R228 ;  /* 0x0002f0e401007387 */ /* 0x0009e80000100a00 */
[----:B------:R4:W-:Y:S04]  /*1d840*/  STL.64 [R1+0x2f8], R230 ;  /* 0x0002f8e601007387 */ /* 0x0009e80000100a00 */
[----:B-1----:R-:W3:Y:S04]  /*1d850*/  LDL.LU.64 R232, [R1+0x120] ;  /* 0x0001200001e87983 */ /* 0x002ee80000300a00 */
[----:B------:R-:W3:Y:S04]  /*1d860*/  LDL.LU.64 R234, [R1+0x128] ;  /* 0x0001280001ea7983 */ /* 0x000ee80000300a00 */
[----:B----4-:R-:W4:Y:S04]  /*1d870*/  LDL.LU.64 R228, [R1+0x30] ;  /* 0x0000300001e47983 */ /* 0x010f280000300a00 */
[----:B------:R-:W4:Y:S04]  /*1d880*/  LDL.LU.64 R230, [R1+0x38] ;  /* 0x0000380001e67983 */ /* 0x000f280000300a00 */
[----:B------:R-:W-:Y:S04]  /*1d890*/  STL.64 [R1+0x350], R224 ;  /* 0x000350e001007387 */ /* 0x000fe80000100a00 */
[----:B------:R1:W-:Y:S04]  /*1d8a0*/  STL.64 [R1+0x358], R226 ;  /* 0x000358e201007387 */ /* 0x0003e80000100a00 */
[----:B-1----:R-:W3:Y:S04]  /*1d8b0*/  LDL.LU.64 R226, [R1+0x1fd0] ;  /* 0x001fd00001e27983 */ /* 0x002ee80000300a00 */
[----:B------:R-:W3:Y:S04]  /*1d8c0*/  LDL.LU.64 R224, [R1+0x1fc8] ;  /* 0x001fc80001e07983 */ /* 0x000ee80000300a00 */
[----:B------:R1:W-:Y:S04]  /*1d8d0*/  STL.64 [R1+0x400], R12 ;  /* 0x0004000c01007387 */ /* 0x0003e80000100a00 */
[----:B------:R1:W-:Y:S04]  /*1d8e0*/  STL.64 [R1+0x408], R14 ;  /* 0x0004080e01007387 */ /* 0x0003e80000100a00 */
[----:B-1----:R-:W3:Y:S04]  /*1d8f0*/  LDL.LU.64 R12, [R1+0x150] ;  /* 0x00015000010c7983 */ /* 0x002ee80000300a00 */
[----:B------:R-:W3:Y:S04]  /*1d900*/  LDL.LU.64 R14, [R1+0x158] ;  /* 0x00015800010e7983 */ /* 0x000ee80000300a00 */
[----:B------:R1:W-:Y:S04]  /*1d910*/  STL.64 [R1+0x470], R84 ;  /* 0x0004705401007387 */ /* 0x0003e80000100a00 */
[----:B------:R1:W-:Y:S04]  /*1d920*/  STL.64 [R1+0x478], R86 ;  /* 0x0004785601007387 */ /* 0x0003e80000100a00 */
[----:B-1----:R-:W3:Y:S04]  /*1d930*/  LDL.LU.64 R84, [R1+0x310] ;  /* 0x0003100001547983 */ /* 0x002ee80000300a00 */
[----:B------:R-:W3:Y:S01]  /*1d940*/  LDL.LU.64 R86, [R1+0x318] ;  /* 0x0003180001567983 */ /* 0x000ee20000300a00 */
[-C--:B------:R-:W-:Y:S08]  /*1d950*/  HMMA.1688.F32.TF32 R164, R196, R132.reuse, R164 ;  /* 0x00000084c4a4723c */ /* 0x080ff000000810a4 */
[-C--:B------:R-:W-:Y:S08]  /*1d960*/  HMMA.1688.F32.TF32 R160, R140, R132.reuse, R160 ;  /* 0x000000848ca0723c */ /* 0x080ff000000810a0 */
[----:B--2---:R-:W-:Y:S07]  /*1d970*/  HMMA.1688.F32.TF32 R16, R192, R132, R16 ;  /* 0x00000084c010723c */ /* 0x004fee0000081010 */
[----:B------:R-:W-:Y:S04]  /*1d980*/  STL.64 [R1+0x520], R164 ;  /* 0x000520a401007387 */ /* 0x000fe80000100a00 */
[----:B------:R-:W-:Y:S04]  /*1d990*/  STL.64 [R1+0x528], R166 ;  /* 0x000528a601007387 */ /* 0x000fe80000100a00 */
[----:B------:R-:W-:Y:S04]  /*1d9a0*/  STL.64 [R1+0x5c0], R160 ;  /* 0x0005c0a001007387 */ /* 0x000fe80000100a00 */
[----:B------:R-:W-:Y:S04]  /*1d9b0*/  STL.64 [R1+0x5c8], R162 ;  /* 0x0005c8a201007387 */ /* 0x000fe80000100a00 */
[----:B------:R-:W-:Y:S04]  /*1d9c0*/  STL.64 [R1+0x680], R16 ;  /* 0x0006801001007387 */ /* 0x000fe80000100a00 */
[----:B------:R1:W-:Y:S02]  /*1d9d0*/  STL.64 [R1+0x688], R18 ;  /* 0x0006881201007387 */ /* 0x0003e40000100a00 */
[----:B-1----:R-:W-:Y:S08]  /*1d9e0*/  HMMA.1688.F32.TF32 R16, R184, R128, R244 ;  /* 0x00000080b810723c */ /* 0x002ff000000810f4 */
[----:B------:R-:W-:Y:S08]  /*1d9f0*/  HMMA.1688.F32.TF32 R4, R188, R124, R4 ;  /* 0x0000007cbc04723c */ /* 0x000ff00000081004 */
[-C--:B---3--:R-:W-:Y:S08]  /*1da00*/  HMMA.1688.F32.TF32 R132, R176, R128.reuse, R84 ;  /* 0x00000080b084723c */ /* 0x088ff00000081054 */
[-C--:B------:R-:W-:Y:S08]  /*1da10*/  HMMA.1688.F32.TF32 R84, R180, R128.reuse, R12 ;  /* 0x00000080b454723c */ /* 0x080ff0000008100c */
[-C--:B------:R-:W-:Y:S07]  /*1da20*/  HMMA.1688.F32.TF32 R12, R188, R128.reuse, R8 ;  /* 0x00000080bc0c723c */ /* 0x080fee0000081008 */
[----:B------:R-:W-:Y:S01]  /*1da30*/  STL.64 [R1+0x2c0], R132 ;  /* 0x0002c08401007387 */ /* 0x000fe20000100a00 */
[-C--:B------:R-:W-:Y:S03]  /*1da40*/  HMMA.1688.F32.TF32 R8, R136, R128.reuse, R80 ;  /* 0x000000808808723c */ /* 0x080fe60000081050 */
[----:B------:R-:W-:Y:S04]  /*1da50*/  STL.64 [R1+0x2c8], R134 ;  /* 0x0002c88601007387 */ /* 0x000fe80000100a00 */
[----:B------:R-:W-:Y:S04]  /*1da60*/  STL.64 [R1+0x2b0], R84 ;  /* 0x0002b05401007387 */ /* 0x000fe80000100a00 */
[----:B------:R-:W-:Y:S04]  /*1da70*/  STL.64 [R1+0x2b8], R86 ;  /* 0x0002b85601007387 */ /* 0x000fe80000100a00 */
[----:B------:R-:W-:Y:S04]  /*1da80*/  STL.64 [R1+0x2e0], R16 ;  /* 0x0002e01001007387 */ /* 0x000fe80000100a00 */
[----:B------:R1:W-:Y:S04]  /*1da90*/  STL.64 [R1+0x2e8], R18 ;  /* 0x0002e81201007387 */ /* 0x0003e80000100a00 */
[----:B------:R-:W-:Y:S04]  /*1daa0*/  STL.64 [R1+0x340], R12 ;  /* 0x0003400c01007387 */ /* 0x000fe80000100a00 */
[----:B------:R2:W-:Y:S01]  /*1dab0*/  STL.64 [R1+0x348], R14 ;  /* 0x0003480e01007387 */ /* 0x0005e20000100a00 */
[-C--:B-1----:R-:W-:Y:S08]  /*1dac0*/  HMMA.1688.F32.TF32 R16, R196, R128.reuse, R152 ;  /* 0x00000080c410723c */ /* 0x082ff00000081098 */
[-C--:B--2---:R-:W-:Y:S01]  /*1dad0*/  HMMA.1688.F32.TF32 R12, R140, R128.reuse, R172 ;  /* 0x000000808c0c723c */ /* 0x084fe200000810ac */
[----:B------:R-:W-:Y:S04]  /*1dae0*/  STL.64 [R1+0x420], R8 ;  /* 0x0004200801007387 */ /* 0x000fe80000100a00 */
[----:B------:R1:W-:Y:S10]  /*1daf0*/  STL.64 [R1+0x428], R10 ;  /* 0x0004280a01007387 */ /* 0x0003f40000100a00 */
[----:B------:R-:W-:Y:S01]  /*1db00*/  STL.64 [R1+0x4f0], R16 ;  /* 0x0004f01001007387 */ /* 0x000fe20000100a00 */
[----:B-1----:R-:W-:Y:S03]  /*1db10*/  HMMA.1688.F32.TF32 R8, R192, R128, R20 ;  /* 0x00000080c008723c */ /* 0x002fe60000081014 */
[----:B------:R1:W-:Y:S04]  /*1db20*/  STL.64 [R1+0x4f8], R18 ;  /* 0x0004f81201007387 */ /* 0x0003e80000100a00 */
[----:B------:R-:W-:Y:S04]  /*1db30*/  STL.64 [R1+0x580], R12 ;  /* 0x0005800c01007387 */ /* 0x000fe80000100a00 */
[----:B------:R2:W-:Y:S01]  /*1db40*/  STL.64 [R1+0x588], R14 ;  /* 0x0005880e01007387 */ /* 0x0005e20000100a00 */
[-C--:B-1----:R-:W-:Y:S08]  /*1db50*/  HMMA.1688.F32.TF32 R16, R176, R124.reuse, R236 ;  /* 0x0000007cb010723c */ /* 0x082ff000000810ec */
[-C--:B--2---:R-:W-:Y:S03]  /*1db60*/  HMMA.1688.F32.TF32 R12, R180, R124.reuse, R232 ;  /* 0x0000007cb40c723c */ /* 0x084fe600000810e8 */
[----:B------:R-:W-:Y:S04]  /*1db70*/  STL.64 [R1+0x640], R8 ;  /* 0x0006400801007387 */ /* 0x000fe80000100a00 */
[----:B------:R4:W-:Y:S08]  /*1db80*/  STL.64 [R1+0x648], R10 ;  /* 0x0006480a01007387 */ /* 0x0009f00000100a00 */
[----:B------:R-:W-:Y:S04]  /*1db90*/  STL.64 [R1+0x1a0], R16 ;  /* 0x0001a01001007387 */ /* 0x000fe80000100a00 */
[----:B------:R-:W-:Y:S01]  /*1dba0*/  STL.64 [R1+0x1a8], R18 ;  /* 0x0001a81201007387 */ /* 0x000fe20000100a00 */
[-C--:B----4-:R-:W-:Y:S03]  /*1dbb0*/  HMMA.1688.F32.TF32 R8, R184, R124.reuse, R228 ;  /* 0x0000007cb808723c */ /* 0x090fe600000810e4 */
[----:B------:R-:W2:Y:S04]  /*1dbc0*/  LDL.LU.64 R84, [R1+0x590] ;  /* 0x0005900001547983 */ /* 0x000ea80000300a00 */
[----:B------:R-:W-:Y:S04]  /*1dbd0*/  STL.64 [R1+0x180], R12 ;  /* 0x0001800c01007387 */ /* 0x000fe80000100a00 */
[----:B------:R-:W-:Y:S04]  /*1dbe0*/  STL.64 [R1+0x188], R14 ;  /* 0x0001880e01007387 */ /* 0x000fe80000100a00 */
[----:B------:R-:W2:Y:S04]  /*1dbf0*/  LDL.LU.64 R86, [R1+0x598] ;  /* 0x0005980001567983 */ /* 0x000ea80000300a00 */
[----:B------:R-:W2:Y:S04]  /*1dc00*/  LDSM.16.M88.4 R16, [R252+0x21800] ;  /* 0x02180000fc10783b */ /* 0x000ea80000000200 */
[----:B------:R-:W-:Y:S04]  /*1dc10*/  STL.64 [R1+0x1f0], R8 ;  /* 0x0001f00801007387 */ /* 0x000fe80000100a00 */
[----:B------:R-:W-:Y:S04]  /*1dc20*/  STL.64 [R1+0x1f8], R10 ;  /* 0x0001f80a01007387 */ /* 0x000fe80000100a00 */
[----:B------:R-:W3:Y:S04]  /*1dc30*/  LDL.LU.64 R152, [R1+0x260] ;  /* 0x0002600001987983 */ /* 0x000ee80000300a00 */
[----:B------:R-:W3:Y:S04]  /*1dc40*/  LDL.LU.64 R154, [R1+0x268] ;  /* 0x00026800019a7983 */ /* 0x000ee80000300a00 */
[----:B------:R-:W4:Y:S04]  /*1dc50*/  LDL.LU.64 R80, [R1+0x80] ;  /* 0x0000800001507983 */ /* 0x000f280000300a00 */
[----:B------:R-:W4:Y:S04]  /*1dc60*/  LDL.LU.64 R82, [R1+0x88] ;  /* 0x0000880001527983 */ /* 0x000f280000300a00 */
[----:B------:R-:W-:Y:S04]  /*1dc70*/  STL.64 [R1+0x2d0], R4 ;  /* 0x0002d00401007387 */ /* 0x000fe80000100a00 */
[----:B------:R1:W-:Y:S04]  /*1dc80*/  STL.64 [R1+0x2d8], R6 ;  /* 0x0002d80601007387 */ /* 0x0003e80000100a00 */
[----:B------:R-:W3:Y:S04]  /*1dc90*/  LDL.LU.64 R20, [R1+0x10] ;  /* 0x0000100001147983 */ /* 0x000ee80000300a00 */
[----:B------:R-:W3:Y:S01]  /*1dca0*/  LDL.LU.64 R22, [R1+0x18] ;  /* 0x0000180001167983 */ /* 0x000ee20000300a00 */
[-C--:B-1----:R-:W-:Y:S08]  /*1dcb0*/  HMMA.1688.F32.TF32 R4, R136, R124.reuse, R76 ;  /* 0x0000007c8804723c */ /* 0x082ff0000008104c */
[-C--:B------:R-:W-:Y:S01]  /*1dcc0*/  HMMA.1688.F32.TF32 R12, R196, R124.reuse, R148 ;  /* 0x0000007cc40c723c */ /* 0x080fe20000081094 */
[----:B------:R-:W-:Y:S07]  /*1dcd0*/  LDSM.16.M88.4 R148, [R252+0x25800] ;  /* 0x02580000fc94783b */ /* 0x000fee0000000200 */
[-C--:B------:R-:W-:Y:S07]  /*1dce0*/  HMMA.1688.F32.TF32 R8, R140, R124.reuse, R156 ;  /* 0x0000007c8c08723c */ /* 0x080fee000008109c */
[----:B------:R-:W-:Y:S04]  /*1dcf0*/  STL.64 [R1+0x380], R4 ;  /* 0x0003800401007387 */ /* 0x000fe80000100a00 */
[----:B------:R1:W-:Y:S02]  /*1dd00*/  STL.64 [R1+0x388], R6 ;  /* 0x0003880601007387 */ /* 0x0003e40000100a00 */
[----:B-1----:R-:W-:Y:S02]  /*1dd10*/  HMMA.1688.F32.TF32 R4, R192, R124, R24 ;  /* 0x0000007cc004723c */ /* 0x002fe40000081018 */
[----:B------:R-:W-:Y:S04]  /*1dd20*/  STL.64 [R1+0x490], R12 ;  /* 0x0004900c01007387 */ /* 0x000fe80000100a00 */
[----:B------:R-:W-:Y:S04]  /*1dd30*/  STL.64 [R1+0x498], R14 ;  /* 0x0004980e01007387 */ /* 0x000fe80000100a00 */
[----:B------:R-:W-:Y:S04]  /*1dd40*/  STL.64 [R1+0x1f80], R126 ;  /* 0x001f807e01007387 */ /* 0x000fe80000100a00 */
[----:B------:R-:W-:Y:S04]  /*1dd50*/  STL.64 [R1+0x510], R8 ;  /* 0x0005100801007387 */ /* 0x000fe80000100a00 */
[----:B------:R-:W-:Y:S04]  /*1dd60*/  STL.64 [R1+0x518], R10 ;  /* 0x0005180a01007387 */ /* 0x000fe80000100a00 */
[----:B------:R-:W1:Y:S04]  /*1dd70*/  LDSM.16.M88.4 R12, [R252+0x22000] ;  /* 0x02200000fc0c783b */ /* 0x000e680000000200 */
[----:B------:R-:W-:Y:S04]  /*1dd80*/  STL.64 [R1+0x600], R4 ;  /* 0x0006000401007387 */ /* 0x000fe80000100a00 */
[----:B------:R-:W-:Y:S04]  /*1dd90*/  STL.64 [R1+0x608], R6 ;  /* 0x0006080601007387 */ /* 0x000fe80000100a00 */
[----:B------:R-:W1:Y:S01]  /*1dda0*/  LDSM.16.M88.4 R4, [R252+0x23000] ;  /* 0x02300000fc04783b */ /* 0x000e620000000200 */
[-C--:B--2---:R-:W-:Y:S03]  /*1ddb0*/  HMMA.1688.F32.TF32 R76, R176, R16.reuse, R84 ;  /* 0x00000010b04c723c */ /* 0x084fe60000081054 */
[----:B-1----:R-:W-:Y:S04]  /*1ddc0*/  STL [R1+0x1f9c], R14 ;  /* 0x001f9c0e01007387 */ /* 0x002fe80000100800 */
[----:B------:R-:W-:Y:S01]  /*1ddd0*/  STL [R1+0x1f98], R15 ;  /* 0x001f980f01007387 */ /* 0x000fe20000100800 */
[-C--:B----4-:R-:W-:Y:S11]  /*1dde0*/  HMMA.1688.F32.TF32 R24, R184, R16.reuse, R80 ;  /* 0x00000010b818723c */ /* 0x090ff60000081050 */
[----:B------:R-:W-:Y:S05]  /*1ddf0*/  @!UPT UIADD3 URZ, URZ, URZ, URZ ;  /* 0x0000003f3f3ff290 */ /* 0x000fea000fffe03f */
[----:B------:R-:W-:Y:S01]  /*1de00*/  IMAD.MOV.U32 R130, RZ, RZ, R76 ;  /* 0x000000ffff827224 */ /* 0x000fe200078e004c */
[----:B------:R-:W-:Y:S01]  /*1de10*/  MOV R134, R78 ;  /* 0x0000004e00867202 */ /* 0x000fe20000000f00 */
[----:B------:R-:W-:Y:S01]  /*1de20*/  IMAD.MOV.U32 R131, RZ, RZ, R77 ;  /* 0x000000ffff837224 */ /* 0x000fe200078e004d */
[----:B------:R-:W1:Y:S01]  /*1de30*/  LDSM.16.M88.4 R8, [R252+0x22800] ;  /* 0x02280000fc08783b */ /* 0x000e620000000200 */
[----:B------:R-:W-:Y:S02]  /*1de40*/  IMAD.MOV.U32 R135, RZ, RZ, R79 ;  /* 0x000000ffff877224 */ /* 0x000fe400078e004f */
[-C--:B---3--:R-:W-:Y:S01]  /*1de50*/  HMMA.1688.F32.TF32 R76, R180, R16.reuse, R152 ;  /* 0x00000010b44c723c */ /* 0x088fe20000081098 */
[----:B------:R-:W-:Y:S04]  /*1de60*/  STL [R1+0x1fa4], R6 ;  /* 0x001fa40601007387 */ /* 0x000fe80000100800 */
[----:B------:R-:W-:Y:S04]  /*1de70*/  STL [R1+0x1fa0], R7 ;  /* 0x001fa00701007387 */ /* 0x000fe80000100800 */
[----:B------:R-:W2:Y:S04]  /*1de80*/  LDL.LU.64 R84, [R1+0x670] ;  /* 0x0006700001547983 */ /* 0x000ea80000300a00 */
[----:B------:R-:W2:Y:S04]  /*1de90*/  LDL.LU.64 R86, [R1+0x678] ;  /* 0x0006780001567983 */ /* 0x000ea80000300a00 */
[----:B------:R-:W-:Y:S04]  /*1dea0*/  STL [R1+0x1fb0], R134 ;  /* 0x001fb08601007387 */ /* 0x000fe80000100800 */
[----:B------:R-:W-:Y:S04]  /*1deb0*/  STL [R1+0x1fac], R131 ;  /* 0x001fac8301007387 */ /* 0x000fe80000100800 */
[----:B------:R-:W-:Y:S04]  /*1dec0*/  STL [R1+0x1fa8], R130 ;  /* 0x001fa88201007387 */ /* 0x000fe80000100800 */
[----:B------:R-:W3:Y:S04]  /*1ded0*/  LDL.LU.64 R80, [R1+0x3e0] ;  /* 0x0003e00001507983 */ /* 0x000ee80000300a00 */
[----:B------:R-:W-:Y:S04]  /*1dee0*/  STL.64 [R1+0x130], R76 ;  /* 0x0001304c01007387 */ /* 0x000fe80000100a00 */
[----:B------:R-:W-:Y:S04]  /*1def0*/  STL.64 [R1+0x138], R78 ;  /* 0x0001384e01007387 */ /* 0x000fe80000100a00 */
[----:B------:R-:W3:Y:S01]  /*1df00*/  LDL.LU.64 R82, [R1+0x3e8] ;  /* 0x0003e80001527983 */ /* 0x000ee20000300a00 */
[-C--:B------:R-:W-:Y:S03]  /*1df10*/  HMMA.1688.F32.TF32 R20, R188, R16.reuse, R20 ;  /* 0x00000010bc14723c */ /* 0x080fe60000081014 */
[----:B------:R4:W-:Y:S04]  /*1df20*/  STL.64 [R1+0x160], R24 ;  /* 0x0001601801007387 */ /* 0x0009e80000100a00 */
[----:B------:R1:W-:Y:S04]  /*1df30*/  STL.64 [R1+0x168], R26 ;  /* 0x0001681a01007387 */ /* 0x0003e80000100a00 */
[----:B----4-:R-:W4:Y:S04]  /*1df40*/  LDL.LU.64 R24, [R1+0x90] ;  /* 0x0000900001187983 */ /* 0x010f280000300a00 */
[----:B-1----:R-:W4:Y:S08]  /*1df50*/  LDL.LU.64 R26, [R1+0x98] ;  /* 0x00009800011a7983 */ /* 0x002f300000300a00 */
[----:B------:R1:W-:Y:S04]  /*1df60*/  STL.64 [R1+0x1e0], R20 ;  /* 0x0001e01401007387 */ /* 0x0003e80000100a00 */
[----:B------:R1:W-:Y:S04]  /*1df70*/  STL.64 [R1+0x1e8], R22 ;  /* 0x0001e81601007387 */ /* 0x0003e80000100a00 */
[----:B-1----:R-:W4:Y:S04]  /*1df80*/  LDL.LU.64 R20, [R1] ;  /* 0x0000000001147983 */ /* 0x002f280000300a00 */
[----:B------:R-:W4:Y:S01]  /*1df90*/  LDL.LU.64 R22, [R1+0x8] ;  /* 0x0000080001167983 */ /* 0x000f220000300a00 */
[-C--:B------:R-:W-:Y:S03]  /*1dfa0*/  HMMA.1688.F32.TF32 R124, R136, R16.reuse, R72 ;  /* 0x00000010887c723c */ /* 0x080fe60000081048 */
[----:B------:R-:W4:Y:S05]  /*1dfb0*/  LDL.LU.64 R76, [R1+0x6a0] ;  /* 0x0006a000014c7983 */ /* 0x000f2a0000300a00 */
[-C--:B------:R-:W-:Y:S08]  /*1dfc0*/  HMMA.1688.F32.TF32 R72, R196, R16.reuse, R108 ;  /* 0x00000010c448723c */ /* 0x080ff0000008106c */
[-C--:B------:R-:W-:Y:S08]  /*1dfd0*/  HMMA.1688.F32.TF32 R104, R140, R16.reuse, R104 ;  /* 0x000000108c68723c */ /* 0x080ff00000081068 */
[----:B------:R-:W-:Y:S01]  /*1dfe0*/  HMMA.1688.F32.TF32 R28, R192, R16, R28 ;  /* 0x00000010c01c723c */ /* 0x000fe2000008101c */
[----:B------:R-:W-:Y:S04]  /*1dff0*/  STL.64 [R1+0x320], R124 ;  /* 0x0003207c01007387 */ /* 0x000fe80000100a00 */
[----:B------:R-:W-:Y:S04]  /*1e000*/  STL.64 [R1+0x328], R126 ;  /* 0x0003287e01007387 */ /* 0x000fe80000100a00 */
[----:B------:R-:W4:Y:S04]  /*1e010*/  LDL.LU.64 R78, [R1+0x6a8] ;  /* 0x0006a800014e7983 */ /* 0x000f280000300a00 */
[----:B------:R-:W-:Y:S04]  /*1e020*/  STL.64 [R1+0x430], R72 ;  /* 0x0004304801007387 */ /* 0x000fe80000100a00 */
[----:B------:R2:W-:Y:S04]  /*1e030*/  STL.64 [R1+0x438], R74 ;  /* 0x0004384a01007387 */ /* 0x0005e80000100a00 */
[----:B------:R-:W-:Y:S04]  /*1e040*/  STL.64 [R1+0x4e0], R104 ;  /* 0x0004e06801007387 */ /* 0x000fe80000100a00 */
[----:B------:R-:W-:Y:S04]  /*1e050*/  STL.64 [R1+0x4e8], R106 ;  /* 0x0004e86a01007387 */ /* 0x000fe80000100a00 */
[----:B------:R-:W-:Y:S04]  /*1e060*/  STL.64 [R1+0x590], R28 ;  /* 0x0005901c01007387 */ /* 0x000fe80000100a00 */
[----:B------:R3:W-:Y:S01]  /*1e070*/  STL.64 [R1+0x598], R30 ;  /* 0x0005981e01007387 */ /* 0x0007e20000100a00 */
[-C--:B--2---:R-:W-:Y:S08]  /*1e080*/  HMMA.1688.F32.TF32 R72, R176, R12.reuse, R84 ;  /* 0x0000000cb048723c */ /* 0x084ff00000081054 */
[----:B---3--:R-:W-:Y:S11]  /*1e090*/  HMMA.1688.F32.TF32 R28, R180, R12, R80 ;  /* 0x0000000cb41c723c */ /* 0x008ff60000081050 */
[----:B------:R-:W-:Y:S05]  /*1e0a0*/  @!UPT UIADD3 URZ, URZ, URZ, URZ ;  /* 0x0000003f3f3ff290 */ /* 0x000fea000fffe03f */
[----:B------:R-:W-:Y:S01]  /*1e0b0*/  IMAD.MOV.U32 R6, RZ, RZ, R72 ;  /* 0x000000ffff067224 */ /* 0x000fe200078e0048 */
[----:B------:R-:W-:Y:S01]  /*1e0c0*/  MOV R14, R74 ;  /* 0x0000004a000e7202 */ /* 0x000fe20000000f00 */
[----:B------:R-:W-:Y:S02]  /*1e0d0*/  IMAD.MOV.U32 R7, RZ, RZ, R73 ;  /* 0x000000ffff077224 */ /* 0x000fe400078e0049 */
[----:B------:R-:W-:-:S04]  /*1e0e0*/  IMAD.MOV.U32 R15, RZ, RZ, R75 ;  /* 0x000000ffff0f7224 */ /* 0x000fc800078e004b */
[----:B------:R-:W-:Y:S02]  /*1e0f0*/  IMAD.MOV.U32 R17, RZ, RZ, R30 ;  /* 0x000000ffff117224 */ /* 0x000fe400078e001e */
[----:B------:R-:W-:Y:S01]  /*1e100*/  IMAD.MOV.U32 R16, RZ, RZ, R31 ;  /* 0x000000ffff107224 */ /* 0x000fe200078e001f */
[----:B------:R-:W-:Y:S04]  /*1e110*/  STL.64 [R1+0xe0], R28 ;  /* 0x0000e01c01007387 */ /* 0x000fe80000100a00 */
[----:B------:R-:W-:Y:S04]  /*1e120*/  STL [R1+0x1efc], R17 ;  /* 0x001efc1101007387 */ /* 0x000fe80000100800 */
[----:B------:R-:W-:Y:S04]  /*1e130*/  STL [R1+0x1ef8], R16 ;  /* 0x001ef81001007387 */ /* 0x000fe80000100800 */
[----:B------:R-:W2:Y:S04]  /*1e140*/  LDL.LU.64 R72, [R1+0x5a0] ;  /* 0x0005a00001487983 */ /* 0x000ea80000300a00 */
[----:B------:R-:W2:Y:S01]  /*1e150*/  LDL.LU.64 R74, [R1+0x5a8] ;  /* 0x0005a800014a7983 */ /* 0x000ea20000300a00 */
[-C--:B----4-:R-:W-:Y:S11]  /*1e160*/  HMMA.1688.F32.TF32 R24, R184, R12.reuse, R24 ;  /* 0x0000000cb818723c */ /* 0x090ff60000081018 */
[----:B------:R-:W-:Y:S11]  /*1e170*/  @!UPT UIADD3 URZ, URZ, URZ, URZ ;  /* 0x0000003f3f3ff290 */ /* 0x000ff6000fffe03f */
[----:B------:R-:W-:Y:S01]  /*1e180*/  @!UPT UIADD3 URZ, URZ, URZ, URZ ;  /* 0x0000003f3f3ff290 */ /* 0x000fe2000fffe03f */
[----:B------:R-:W-:Y:S04]  /*1e190*/  STL.64 [R1+0x110], R24 ;  /* 0x0001101801007387 */ /* 0x000fe80000100a00 */
[----:B------:R1:W-:Y:S02]  /*1e1a0*/  STL.64 [R1+0x118], R26 ;  /* 0x0001181a01007387 */ /* 0x0003e40000100a00 */
[-C--:B-1----:R-:W-:Y:S02]  /*1e1b0*/  HMMA.1688.F32.TF32 R24, R188, R12.reuse, R20 ;  /* 0x0000000cbc18723c */ /* 0x082fe40000081014 */
[----:B------:R-:W3:Y:S04]  /*1e1c0*/  LDL.LU.64 R20, [R1+0x140] ;  /* 0x0001400001147983 */ /* 0x000ee80000300a00 */
[----:B------:R-:W3:Y:S02]  /*1e1d0*/  LDL.LU.64 R22, [R1+0x148] ;  /* 0x0001480001167983 */ /* 0x000ee40000300a00 */
[-C--:B------:R-:W-:Y:S08]  /*1e1e0*/  HMMA.1688.F32.TF32 R80, R136, R12.reuse, R44 ;  /* 0x0000000c8850723c */ /* 0x080ff0000008102c */
[-C--:B------:R-:W-:Y:S07]  /*1e1f0*/  HMMA.1688.F32.TF32 R44, R196, R12.reuse, R88 ;  /* 0x0000000cc42c723c */ /* 0x080fee0000081058 */
[----:B------:R1:W-:Y:S04]  /*1e200*/  STL.64 [R1+0x150], R24 ;  /* 0x0001501801007387 */ /* 0x0003e80000100a00 */
[----:B------:R4:W-:Y:S04]  /*1e210*/  STL.64 [R1+0x158], R26 ;  /* 0x0001581a01007387 */ /* 0x0009e80000100a00 */
[----:B------:R-:W3:Y:S04]  /*1e220*/  LDL.LU.64 R28, [R1+0x720] ;  /* 0x00072000011c7983 */ /* 0x000ee80000300a00 */
[----:B------:R-:W3:Y:S04]  /*1e230*/  LDL.LU.64 R30, [R1+0x728] ;  /* 0x00072800011e7983 */ /* 0x000ee80000300a00 */
[----:B-1----:R-:W3:Y:S04]  /*1e240*/  LDL.LU.64 R24, [R1+0x650] ;  /* 0x0006500001187983 */ /* 0x002ee80000300a00 */
[----:B------:R-:W-:Y:S01]  /*1e250*/  STL.64 [R1+0x2a0], R80 ;  /* 0x0002a05001007387 */ /* 0x000fe20000100a00 */
[-C--:B------:R-:W-:Y:S03]  /*1e260*/  HMMA.1688.F32.TF32 R32, R192, R12.reuse, R32 ;  /* 0x0000000cc020723c */ /* 0x080fe60000081020 */
[----:B------:R1:W-:Y:S04]  /*1e270*/  STL.64 [R1+0x2a8], R82 ;  /* 0x0002a85201007387 */ /* 0x0003e80000100a00 */
[----:B----4-:R-:W4:Y:S01]  /*1e280*/  LDL.LU.64 R26, [R1+0x658] ;  /* 0x00065800011a7983 */ /* 0x010f220000300a00 */
[----:B-1----:R-:W-:Y:S03]  /*1e290*/  HMMA.1688.F32.TF32 R80, R140, R12, R168 ;  /* 0x0000000c8c50723c */ /* 0x002fe600000810a8 */
[----:B------:R-:W-:Y:S04]  /*1e2a0*/  STL.64 [R1+0x3f0], R44 ;  /* 0x0003f02c01007387 */ /* 0x000fe80000100a00 */
[----:B------:R1:W-:Y:S11]  /*1e2b0*/  STL.64 [R1+0x3f8], R46 ;  /* 0x0003f82e01007387 */ /* 0x0003f60000100a00 */
[----:B------:R-:W-:Y:S05]  /*1e2c0*/  @!UPT UIADD3 URZ, URZ, URZ, URZ ;  /* 0x0000003f3f3ff290 */ /* 0x000fea000fffe03f */
[----:B------:R-:W-:Y:S04]  /*1e2d0*/  STL.64 [R1+0x4b0], R80 ;  /* 0x0004b05001007387 */ /* 0x000fe80000100a00 */
[----:B------:R-:W-:Y:S04]  /*1e2e0*/  STL.64 [R1+0x4b8], R82 ;  /* 0x0004b85201007387 */ /* 0x000fe80000100a00 */
[----:B------:R-:W-:Y:S04]  /*1e2f0*/  STL.64 [R1+0x570], R32 ;  /* 0x0005702001007387 */ /* 0x000fe80000100a00 */
[----:B------:R2:W-:Y:S01]  /*1e300*/  STL.64 [R1+0x578], R34 ;  /* 0x0005782201007387 */ /* 0x0005e20000100a00 */
[-C--:B-1----:R-:W-:Y:S11]  /*1e310*/  HMMA.1688.F32.TF32 R44, R176, R8.reuse, R76 ;  /* 0x00000008b02c723c */ /* 0x082ff6000008104c */
[----:B------:R-:W-:Y:S11]  /*1e320*/  @!UPT UIADD3 URZ, URZ, URZ, URZ ;  /* 0x0000003f3f3ff290 */ /* 0x000ff6000fffe03f */
[----:B------:R-:W-:Y:S02]  /*1e330*/  @!UPT UIADD3 URZ, URZ, URZ, URZ ;  /* 0x0000003f3f3ff290 */ /* 0x000fe4000fffe03f */
[----:B------:R-:W-:Y:S01]  /*1e340*/  MOV R134, R44 ;  /* 0x0000002c00867202 */ /* 0x000fe20000000f00 */
[----:B------:R-:W-:Y:S02]  /*1e350*/  IMAD.MOV.U32 R131, RZ, RZ, R45 ;  /* 0x000000ffff837224 */ /* 0x000fe400078e002d */
[----:B------:R-:W-:Y:S02]  /*1e360*/  IMAD.MOV.U32 R130, RZ, RZ, R46 ;  /* 0x000000ffff827224 */ /* 0x000fe400078e002e */
[----:B------:R-:W-:Y:S02]  /*1e370*/  IMAD.MOV.U32 R12, RZ, RZ, R47 ;  /* 0x000000ffff0c7224 */ /* 0x000fe400078e002f */
[-C--:B------:R-:W-:Y:S08]  /*1e380*/  HMMA.1688.F32.TF32 R44, R136, R8.reuse, R48 ;  /* 0x00000008882c723c */ /* 0x080ff00000081030 */
[-C--:B------:R-:W-:Y:S08]  /*1e390*/  HMMA.1688.F32.TF32 R48, R196, R8.reuse, R92 ;  /* 0x00000008c430723c */ /* 0x080ff0000008105c */
[-C--:B--2---:R-:W-:Y:S11]  /*1e3a0*/  HMMA.1688.F32.TF32 R32, R180, R8.reuse, R72 ;  /* 0x00000008b420723c */ /* 0x084ff60000081048 */
[----:B------:R-:W-:Y:S11]  /*1e3b0*/  @!UPT UIADD3 URZ, URZ, URZ, URZ ;  /* 0x0000003f3f3ff290 */ /* 0x000ff6000fffe03f */
[----:B------:R-:W-:Y:S02]  /*1e3c0*/  @!UPT UIADD3 URZ, URZ, URZ, URZ ;  /* 0x0000003f3f3ff290 */ /* 0x000fe4000fffe03f */
[----:B------:R-:W-:Y:S01]  /*1e3d0*/  IMAD.MOV.U32 R13, RZ, RZ, R35 ;  /* 0x000000ffff0d7224 */ /* 0x000fe200078e0023 */
[----:B------:R-:W-:Y:S01]  /*1e3e0*/  MOV R17, R33 ;  /* 0x0000002100117202 */ /* 0x000fe20000000f00 */
[----:B------:R-:W-:Y:S01]  /*1e3f0*/  IMAD.MOV.U32 R16, RZ, RZ, R34 ;  /* 0x000000ffff107224 */ /* 0x000fe200078e0022 */
[----:B------:R3:W-:Y:S04]  /*1e400*/  STL [R1+0xc0], R32 ;  /* 0x0000c02001007387 */ /* 0x0007e80000100800 */
[----:B------:R-:W-:Y:S04]  /*1e410*/  STL [R1+0x1f08], R13 ;  /* 0x001f080d01007387 */ /* 0x000fe80000100800 */
[----:B------:R-:W-:Y:S04]  /*1e420*/  STL [R1+0x1f04], R17 ;  /* 0x001f041101007387 */ /* 0x000fe80000100800 */
[----:B------:R-:W-:Y:S01]  /*1e430*/  STL [R1+0x1f00], R16 ;  /* 0x001f001001007387 */ /* 0x000fe20000100800 */
[-C--:B---3--:R-:W-:Y:S03]  /*1e440*/  HMMA.1688.F32.TF32 R32, R184, R8.reuse, R20 ;  /* 0x00000008b820723c */ /* 0x088fe60000081014 */
[----:B------:R-:W2:Y:S04]  /*1e450*/  LDL.LU.64 R20, [R1+0x3a0] ;  /* 0x0003a00001147983 */ /* 0x000ea80000300a00 */
[----:B------:R-:W2:Y:S11]  /*1e460*/  LDL.LU.64 R22, [R1+0x3a8] ;  /* 0x0003a80001167983 */ /* 0x000eb60000300a00 */
[----:B------:R-:W-:Y:S05]  /*1e470*/  @!UPT UIADD3 URZ, URZ, URZ, URZ ;  /* 0x0000003f3f3ff290 */ /* 0x000fea000fffe03f */
[----:B------:R-:W-:Y:S04]  /*1e480*/  STL.64 [R1+0xb0], R32 ;  /* 0x0000b02001007387 */ /* 0x000fe80000100a00 */
[----:B------:R1:W-:Y:S02]  /*1e490*/  STL.64 [R1+0xb8], R34 ;  /* 0x0000b82201007387 */ /* 0x0003e40000100a00 */
[-C--:B-1----:R-:W-:Y:S11]  /*1e4a0*/  HMMA.1688.F32.TF32 R32, R188, R8.reuse, R248 ;  /* 0x00000008bc20723c */ /* 0x082ff600000810f8 */
[----:B------:R-:W-:Y:S11]  /*1e4b0*/  @!UPT UIADD3 URZ, URZ, URZ, URZ ;  /* 0x0000003f3f3ff290 */ /* 0x000ff6000fffe03f */
[----:B------:R-:W-:Y:S01]  /*1e4c0*/  @!UPT UIADD3 URZ, URZ, URZ, URZ ;  /* 0x0000003f3f3ff290 */ /* 0x000fe2000fffe03f */
[----:B------:R-:W-:Y:S04]  /*1e4d0*/  STL.64 [R1+0x100], R32 ;  /* 0x0001002001007387 */ /* 0x000fe80000100a00 */
[----:B------:R-:W-:Y:S04]  /*1e4e0*/  STL.64 [R1+0x108], R34 ;  /* 0x0001082201007387 */ /* 0x000fe80000100a00 */
[----:B------:R1:W-:Y:S04]  /*1e4f0*/  STL.64 [R1+0x1c0], R44 ;  /* 0x0001c02c01007387 */ /* 0x0003e80000100a00 */
[----:B------:R3:W-:Y:S04]  /*1e500*/  STL.64 [R1+0x1c8], R46 ;  /* 0x0001c82e01007387 */ /* 0x0007e80000100a00 */
[----:B-1----:R-:W2:Y:S04]  /*1e510*/  LDL.LU.64 R44, [R1+0x7a0] ;  /* 0x0007a000012c7983 */ /* 0x002ea80000300a00 */
[----:B------:R-:W-:Y:S04]  /*1e520*/  STL.64 [R1+0x370], R48 ;  /* 0x0003703001007387 */ /* 0x000fe80000100a00 */
[----:B------:R-:W-:Y:S04]  /*1e530*/  STL.64 [R1+0x378], R50 ;  /* 0x0003783201007387 */ /* 0x000fe80000100a00 */
[----:B---3--:R-:W3:Y:S01]  /*1e540*/  LDL.LU.64 R46, [R1+0x7a8] ;  /* 0x0007a800012e7983 */ /* 0x008ee20000300a00 */
[----:B------:R-:W-:Y:S03]  /*1e550*/  HMMA.1688.F32.TF32 R32, R140, R8, R112 ;  /* 0x000000088c20723c */ /* 0x000fe60000081070 */
[----:B------:R-:W-:Y:S05]  /*1e560*/  LDSM.16.M88.4 R112, [R252+0x27800] ;  /* 0x02780000fc70783b */ /* 0x000fea0000000200 */
[----:B----4-:R-:W-:Y:S11]  /*1e570*/  HMMA.1688.F32.TF32 R24, R180, R4, R24 ;  /* 0x00000004b418723c */ /* 0x010ff60000081018 */
[----:B------:R-:W-:Y:S04]  /*1e580*/  @!UPT UIADD3 URZ, URZ, URZ, URZ ;  /* 0x0000003f3f3ff290 */ /* 0x000fe8000fffe03f */
[----:B------:R-:W-:Y:S04]  /*1e590*/  STL.64 [R1+0x460], R32 ;  /* 0x0004602001007387 */ /* 0x000fe80000100a00 */
[----:B------:R1:W-:Y:S02]  /*1e5a0*/  STL.64 [R1+0x468], R34 ;  /* 0x0004682201007387 */ /* 0x0003e40000100a00 */
[----:B-1----:R-:W-:Y:S02]  /*1e5b0*/  HMMA.1688.F32.TF32 R32, R192, R8, R36 ;  /* 0x00000008c020723c */ /* 0x002fe40000081024 */
[----:B------:R-:W-:Y:S01]  /*1e5c0*/  STL.64 [R1+0x1f78], R10 ;  /* 0x001f780a01007387 */ /* 0x000fe20000100a00 */
[----:B------:R-:W-:Y:S01]  /*1e5d0*/  MOV R17, R26 ;  /* 0x0000001a00117202 */ /* 0x000fe20000000f00 */
[----:B------:R-:W-:Y:S11]  /*1e5e0*/  IMAD.MOV.U32 R16, RZ, RZ, R27 ;  /* 0x000000ffff107224 */ /* 0x000ff600078e001b */
[----:B------:R-:W-:Y:S08]  /*1e5f0*/  @!UPT UIADD3 URZ, URZ, URZ, URZ ;  /* 0x0000003f3f3ff290 */ /* 0x000ff0000fffe03f */
[----:B------:R-:W-:Y:S04]  /*1e600*/  STL.64 [R1+0x540], R32 ;  /* 0x0005402001007387 */ /* 0x000fe80000100a00 */
[----:B------:R-:W-:Y:S04]  /*1e610*/  STL.64 [R1+0x548], R34 ;  /* 0x0005482201007387 */ /* 0x000fe80000100a00 */
[----:B------:R-:W-:Y:S04]  /*1e620*/  STL [R1+0x60], R24 ;  /* 0x0000601801007387 */ /* 0x000fe80000100800 */
[----:B------:R-:W4:Y:S04]  /*1e630*/  LDL.LU.64 R36, [R1+0x6d0] ;  /* 0x0006d00001247983 */ /* 0x000f280000300a00 */
[----:B------:R-:W4:Y:S04]  /*1e640*/  LDL.LU.64 R38, [R1+0x6d8] ;  /* 0x0006d80001267983 */ /* 0x000f280000300a00 */
[----:B------:R-:W4:Y:S04]  /*1e650*/  LDL.LU.64 R76, [R1+0x5d0] ;  /* 0x0005d000014c7983 */ /* 0x000f280000300a00 */
[----:B------:R-:W4:Y:S04]  /*1e660*/  LDL.LU.64 R78, [R1+0x5d8] ;  /* 0x0005d800014e7983 */ /* 0x000f280000300a00 */
[----:B------:R-:W4:Y:S04]  /*1e670*/  LDL.LU.64 R72, [R1+0x240] ;  /* 0x0002400001487983 */ /* 0x000f280000300a00 */
[----:B------:R-:W4:Y:S04]  /*1e680*/  LDL.LU.64 R74, [R1+0x248] ;  /* 0x00024800014a7983 */ /* 0x000f280000300a00 */
[----:B------:R-:W-:Y:S04]  /*1e690*/  STL.64 [R1+0x1f50], R18 ;  /* 0x001f501201007387 */ /* 0x000fe80000100a00 */
[----:B------:R1:W-:Y:S04]  /*1e6a0*/  STL.64 [R1+0x1f48], R16 ;  /* 0x001f481001007387 */ /* 0x0003e80000100a00 */
[----:B------:R-:W3:Y:S01]  /*1e6b0*/  LDSM.16.M88.4 R32, [R252+0x23800] ;  /* 0x02380000fc20783b */ /* 0x000ee20000000200 */
[----:B-1----:R-:W-:Y:S01]  /*1e6c0*/  HMMA.1688.F32.TF32 R16, R136, R4, R68 ;  /* 0x000000048810723c */ /* 0x002fe20000081044 */
[----:B------:R-:W-:-:S07]  /*1e6d0*/  IMAD.MOV.U32 R13, RZ, RZ, R25 ;  /* 0x000000ffff0d7224 */ /* 0x000fce00078e0019 */
[-C--:B------:R-:W-:Y:S08]  /*1e6e0*/  HMMA.1688.F32.TF32 R24, R196, R4.reuse, R96 ;  /* 0x00000004c418723c */ /* 0x080ff00000081060 */
[----:B--2---:R-:W-:Y:S11]  /*1e6f0*/  HMMA.1688.F32.TF32 R20, R184, R4, R20 ;  /* 0x00000004b814723c */ /* 0x004ff60000081014 */
[----:B------:R-:W-:Y:S11]  /*1e700*/  @!UPT UIADD3 URZ, URZ, URZ, URZ ;  /* 0x0000003f3f3ff290 */ /* 0x000ff6000fffe03f */
[----:B------:R-:W-:Y:S01]  /*1e710*/  @!UPT UIADD3 URZ, URZ, URZ, URZ ;  /* 0x0000003f3f3ff290 */ /* 0x000fe2000fffe03f */
[----:B------:R-:W-:Y:S01]  /*1e720*/  STL.64 [R1+0x50], R20 ;  /* 0x0000501401007387 */ /* 0x000fe20000100a00 */
[----:B------:R-:W-:-:S03]  /*1e730*/  IMAD.MOV.U32 R0, RZ, RZ, R23 ;  /* 0x000000ffff007224 */ /* 0x000fc600078e0017 */
[----:B------:R1:W-:Y:S02]  /*1e740*/  STL [R1+0x58], R22 ;  /* 0x0000581601007387 */ /* 0x0003e40000100800 */
[-C--:B-1----:R-:W-:Y:S11]  /*1e750*/  HMMA.1688.F32.TF32 R20, R188, R4.reuse, R240 ;  /* 0x00000004bc14723c */ /* 0x082ff600000810f0 */
[----:B------:R-:W-:Y:S11]  /*1e760*/  @!UPT UIADD3 URZ, URZ, URZ, URZ ;  /* 0x0000003f3f3ff290 */ /* 0x000ff6000fffe03f */
[----:B------:R-:W-:Y:S01]  /*1e770*/  @!UPT UIADD3 URZ, URZ, URZ, URZ ;  /* 0x0000003f3f3ff290 */ /* 0x000fe2000fffe03f */
[----:B------:R-:W-:Y:S04]  /*1e780*/  STL.64 [R1+0xa0], R20 ;  /* 0x0000a01401007387 */ /* 0x000fe80000100a00 */
[----:B------:R1:W-:Y:S04]  /*1e790*/  STL.64 [R1+0xa8], R22 ;  /* 0x0000a81601007387 */ /* 0x0003e80000100a00 */
[----:B------:R-:W-:Y:S04]  /*1e7a0*/  STL.64 [R1+0x140], R16 ;  /* 0x0001401001007387 */ /* 0x000fe80000100a00 */
[----:B------:R2:W-:Y:S01]  /*1e7b0*/  STL.64 [R1+0x148], R18 ;  /* 0x0001481201007387 */ /* 0x0005e20000100a00 */
[-C--:B-1----:R-:W-:Y:S08]  /*1e7c0*/  HMMA.1688.F32.TF32 R20, R140, R4.reuse, R116 ;  /* 0x000000048c14723c */ /* 0x082ff00000081074 */
[----:B--2---:R-:W-:Y:S01]  /*1e7d0*/  HMMA.1688.F32.TF32 R16, R192, R4, R40 ;  /* 0x00000004c010723c */ /* 0x004fe20000081028 */
[----:B------:R-:W-:Y:S04]  /*1e7e0*/  STL.64 [R1+0x310], R24 ;  /* 0x0003101801007387 */ /* 0x000fe80000100a00 */
[----:B------:R-:W-:Y:S03]  /*1e7f0*/  STL.64 [R1+0x318], R26 ;  /* 0x0003181a01007387 */ /* 0x000fe60000100a00 */
[C---:B---3--:R-:W-:Y:S01]  /*1e800*/  HMMA.1688.F32.TF32 R240, R176.reuse, R32, R44 ;  /* 0x00000020b0f0723c */ /* 0x048fe2000008102c */
[----:B------:R-:W-:Y:S04]  /*1e810*/  LDSM.16.M88.4 R24, [R252+0x24800] ;  /* 0x02480000fc18783b */ /* 0x000fe80000000200 */
[----:B------:R-:W-:Y:S04]  /*1e820*/  LDSM.16.M88.4 R116, [R252+0x27000] ;  /* 0x02700000fc74783b */ /* 0x000fe80000000200 */
[----:B------:R-:W-:Y:S04]  /*1e830*/  STL.64 [R1+0x410], R20 ;  /* 0x0004101401007387 */ /* 0x000fe80000100a00 */
[----:B------:R-:W-:Y:S04]  /*1e840*/  STL.64 [R1+0x418], R22 ;  /* 0x0004181601007387 */ /* 0x000fe80000100a00 */
[----:B------:R1:W-:Y:S04]  /*1e850*/  STL.64 [R1+0x4d0], R16 ;  /* 0x0004d01001007387 */ /* 0x0003e80000100a00 */
[----:B------:R2:W-:Y:S04]  /*1e860*/  STL.64 [R1+0x4d8], R18 ;  /* 0x0004d81201007387 */ /* 0x0005e80000100a00 */
        /* <DEDUP_REMOVED lines=8> */
[----:B-1----:R-:W3:Y:S04]  /*1e8f0*/  LDL.LU.64 R16, [R1+0x20] ;  /* 0x0000200001107983 */ /* 0x002ee80000300a00 */
[----:B--2---:R-:W2:Y:S01]  /*1e900*/  LDL.LU.64 R18, [R1+0x28] ;  /* 0x0000280001127983 */ /* 0x004ea20000300a00 */
[----:B------:R-:W-:Y:S08]  /*1e910*/  HMMA.1688.F32.TF32 R28, R176, R4, R28 ;  /* 0x00000004b01c723c */ /* 0x000ff0000008101c */
[-C--:B----4-:R-:W-:Y:S08]  /*1e920*/  HMMA.1688.F32.TF32 R36, R180, R32.reuse, R36 ;  /* 0x00000020b424723c */ /* 0x090ff00000081024 */
[-C--:B------:R-:W-:Y:S01]  /*1e930*/  HMMA.1688.F32.TF32 R40, R184, R32.reuse, R76 ;  /* 0x00000020b828723c */ /* 0x080fe2000008104c */
[----:B------:R-:W-:Y:S04]  /*1e940*/  STL.64 [R1+0x1f18], R242 ;  /* 0x001f18f201007387 */ /* 0x000fe80000100a00 */
[----:B------:R-:W-:Y:S03]  /*1e950*/  STL.64 [R1+0x1f10], R240 ;  /* 0x001f10f001007387 */ /* 0x000fe60000100a00 */
[-C--:B------:R-:W-:Y:S01]  /*1e960*/  HMMA.1688.F32.TF32 R96, R196, R32.reuse, R100 ;  /* 0x00000020c460723c */ /* 0x080fe20000081064 */
[----:B------:R-:W1:Y:S06]  /*1e970*/  LDSM.16.M88.4 R20, [R252+0x25000] ;  /* 0x02500000fc14783b */ /* 0x000e6c0000000200 */
[----:B------:R-:W-:Y:S04]  /*1e980*/  STL.64 [R1+0x1f28], R38 ;  /* 0x001f282601007387 */ /* 0x000fe80000100a00 */
[----:B------:R4:W-:Y:S04]  /*1e990*/  STL.64 [R1+0x1f20], R36 ;  /* 0x001f202401007387 */ /* 0x0009e80000100a00 */
[----:B------:R-:W-:Y:S04]  /*1e9a0*/  STL.64 [R1+0x1f38], R42 ;  /* 0x001f382a01007387 */ /* 0x000fe80000100a00 */
[----:B------:R4:W-:Y:S01]  /*1e9b0*/  STL.64 [R1+0x1f30], R40 ;  /* 0x001f302801007387 */ /* 0x0009e20000100a00 */
[----:B------:R-:W-:Y:S01]  /*1e9c0*/  IMAD.MOV.U32 R11, RZ, RZ, R28 ;  /* 0x000000ffff0b7224 */ /* 0x000fe200078e001c */
[----:B----4-:R-:W-:Y:S01]  /*1e9d0*/  HMMA.1688.F32.TF32 R36, R136, R32, R204 ;  /* 0x000000208824723c */ /* 0x010fe200000810cc */
[----:B------:R-:W-:Y:S01]  /*1e9e0*/  MOV R10, R29 ;  /* 0x0000001d000a7202 */ /* 0x000fe20000000f00 */
[----:B------:R-:W-:-:S06]  /*1e9f0*/  IMAD.MOV.U32 R9, RZ, RZ, R30 ;  /* 0x000000ffff097224 */ /* 0x000fcc00078e001e */
[-C--:B------:R-:W-:Y:S01]  /*1ea00*/  HMMA.1688.F32.TF32 R40, R188, R32.reuse, R72 ;  /* 0x00000020bc28723c */ /* 0x080fe20000081048 */
[----:B------:R-:W-:Y:S01]  /*1ea10*/  IMAD.MOV.U32 R8, RZ, RZ, R31 ;  /* 0x000000ffff087224 */ /* 0x000fe200078e001f */
[----:B------:R-:W4:Y:S04]  /*1ea20*/  LDL.LU.64 R72, [R1+0x820] ;  /* 0x0008200001487983 */ /* 0x000f280000300a00 */
[----:B------:R-:W3:Y:S11]  /*1ea30*/  LDSM.16.M88.4 R28, [R252+0x24000] ;  /* 0x02400000fc1c783b */ /* 0x000ef60000000200 */
[----:B------:R-:W-:Y:S06]  /*1ea40*/  @!UPT UIADD3 URZ, URZ, URZ, URZ ;  /* 0x0000003f3f3ff290 */ /* 0x000fec000fffe03f */
[----:B------:R-:W-:Y:S04]  /*1ea50*/  STL.64 [R1+0x40], R40 ;  /* 0x0000402801007387 */ /* 0x000fe80000100a00 */
[----:B------:R1:W-:Y:S04]  /*1ea60*/  STL.64 [R1+0x48], R42 ;  /* 0x0000482a01007387 */ /* 0x0003e80000100a00 */
[----:B------:R-:W4:Y:S04]  /*1ea70*/  LDL.LU.64 R74, [R1+0x828] ;  /* 0x00082800014a7983 */ /* 0x000f280000300a00 */
[----:B------:R-:W-:Y:S04]  /*1ea80*/  STL.64 [R1+0xf0], R36 ;  /* 0x0000f02401007387 */ /* 0x000fe80000100a00 */
[----:B------:R1:W-:Y:S04]  /*1ea90*/  STL.64 [R1+0xf8], R38 ;  /* 0x0000f82601007387 */ /* 0x0003e80000100a00 */
[----:B------:R-:W4:Y:S04]  /*1eaa0*/  LDL.LU.64 R76, [R1+0x790] ;  /* 0x00079000014c7983 */ /* 0x000f280000300a00 */
[----:B------:R-:W4:Y:S04]  /*1eab0*/  LDL.LU.64 R78, [R1+0x798] ;  /* 0x00079800014e7983 */ /* 0x000f280000300a00 */
[----:B------:R-:W4:Y:S04]  /*1eac0*/  LDL.LU.64 R80, [R1+0x690] ;  /* 0x0006900001507983 */ /* 0x000f280000300a00 */
[----:B------:R-:W4:Y:S04]  /*1ead0*/  LDL.LU.64 R82, [R1+0x698] ;  /* 0x0006980001527983 */ /* 0x000f280000300a00 */
[----:B------:R-:W4:Y:S04]  /*1eae0*/  LDL.LU.64 R88, [R1+0x450] ;  /* 0x0004500001587983 */ /* 0x000f280000300a00 */
[----:B------:R-:W4:Y:S04]  /*1eaf0*/  LDL.LU.64 R90, [R1+0x458] ;  /* 0x00045800015a7983 */ /* 0x000f280000300a00 */
[----:B------:R-:W4:Y:S04]  /*1eb00*/  LDL.LU.64 R84, [R1+0x170] ;  /* 0x0001700001547983 */ /* 0x000f280000300a00 */
[----:B------:R-:W4:Y:S01]  /*1eb10*/  LDL.LU.64 R86, [R1+0x178] ;  /* 0x0001780001567983 */ /* 0x000f220000300a00 */
[-C--:B-1----:R-:W-:Y:S08]  /*1eb20*/  HMMA.1688.F32.TF32 R40, R140, R32.reuse, R120 ;  /* 0x000000208c28723c */ /* 0x082ff00000081078 */
[C---:B------:R-:W-:Y:S01]  /*1eb30*/  HMMA.1688.F32.TF32 R36, R192.reuse, R32, R52 ;  /* 0x00000020c024723c */ /* 0x040fe20000081034 */
[----:B------:R-:W-:Y:S04]  /*1eb40*/  STL.64 [R1+0x290], R96 ;  /* 0x0002906001007387 */ /* 0x000fe80000100a00 */
[----:B------:R-:W-:Y:S04]  /*1eb50*/  STL.64 [R1+0x298], R98 ;  /* 0x0002986201007387 */ /* 0x000fe80000100a00 */
[----:B------:R-:W-:Y:S01]  /*1eb60*/  STL.64 [R1+0x1f40], R34 ;  /* 0x001f402201007387 */ /* 0x000fe20000100a00 */
[----:B------:R-:W-:Y:S03]  /*1eb70*/  HMMA.1688.F32.TF32 R64, R192, R20, R64 ;  /* 0x00000014c040723c */ /* 0x000fe60000081040 */
[----:B------:R-:W1:Y:S04]  /*1eb80*/  LDSM.16.M88.4 R120, [R252+0x26800] ;  /* 0x02680000fc78783b */ /* 0x000e680000000200 */
[----:B------:R-:W-:Y:S04]  /*1eb90*/  STL.64 [R1+0x3e0], R40 ;  /* 0x0003e02801007387 */ /* 0x000fe80000100a00 */
[----:B------:R-:W-:Y:S04]  /*1eba0*/  STL.64 [R1+0x3e8], R42 ;  /* 0x0003e82a01007387 */ /* 0x000fe80000100a00 */
[----:B------:R-:W-:Y:S04]  /*1ebb0*/  STL.64 [R1+0x4a0], R36 ;  /* 0x0004a02401007387 */ /* 0x000fe80000100a00 */
[----:B------:R-:W-:Y:S01]  /*1ebc0*/  STL.64 [R1+0x4a8], R38 ;  /* 0x0004a82601007387 */ /* 0x000fe20000100a00 */
[-C--:B---3--:R-:W-:Y:S08]  /*1ebd0*/  HMMA.1688.F32.TF32 R48, R176, R28.reuse, R48 ;  /* 0x0000001cb030723c */ /* 0x088ff00000081030 */
[-C--:B------:R-:W-:Y:S08]  /*1ebe0*/  HMMA.1688.F32.TF32 R52, R180, R28.reuse, R92 ;  /* 0x0000001cb434723c */ /* 0x080ff0000008105c */
[-C--:B--2---:R-:W-:Y:S07]  /*1ebf0*/  HMMA.1688.F32.TF32 R16, R136, R28.reuse, R16 ;  /* 0x0000001c8810723c */ /* 0x084fee0000081010 */
[----:B------:R-:W-:Y:S04]  /*1ec00*/  STL.64 [R1+0x1f60], R50 ;  /* 0x001f603201007387 */ /* 0x000fe80000100a00 */
[----:B------:R2:W-:Y:S04]  /*1ec10*/  STL.64 [R1+0x1f58], R48 ;  /* 0x001f583001007387 */ /* 0x0005e80000100a00 */
[----:B------:R-:W-:Y:S04]  /*1ec20*/  STL.64 [R1+0x1f70], R54 ;  /* 0x001f703601007387 */ /* 0x000fe80000100a00 */
[----:B------:R-:W-:Y:S04]  /*1ec30*/  STL.64 [R1+0x1f68], R52 ;  /* 0x001f683401007387 */ /* 0x000fe80000100a00 */
[----:B--2---:R-:W2:Y:S04]  /*1ec40*/  LDL.LU.64 R48, [R1+0x880] ;  /* 0x0008800001307983 */ /* 0x004ea80000300a00 */
[----:B------:R-:W2:Y:S04]  /*1ec50*/  LDL.LU.64 R50, [R1+0x888] ;  /* 0x0008880001327983 */ /* 0x000ea80000300a00 */
[----:B------:R3:W-:Y:S04]  /*1ec60*/  STL.64 [R1+0x90], R16 ;  /* 0x0000901001007387 */ /* 0x0007e80000100a00 */
[----:B------:R1:W-:Y:S04]  /*1ec70*/  STL.64 [R1+0x98], R18 ;  /* 0x0000981201007387 */ /* 0x0003e80000100a00 */
[----:B------:R-:W2:Y:S04]  /*1ec80*/  LDL.LU.64 R40, [R1+0x7b0] ;  /* 0x0007b00001287983 */ /* 0x000ea80000300a00 */
[----:B------:R-:W2:Y:S04]  /*1ec90*/  LDL.LU.64 R42, [R1+0x7b8] ;  /* 0x0007b800012a7983 */ /* 0x000ea80000300a00 */
[----:B------:R-:W2:Y:S04]  /*1eca0*/  LDL.LU.64 R36, [R1+0x710] ;  /* 0x0007100001247983 */ /* 0x000ea80000300a00 */
[----:B------:R-:W2:Y:S04]  /*1ecb0*/  LDL.LU.64 R38, [R1+0x718] ;  /* 0x0007180001267983 */ /* 0x000ea80000300a00 */
[----:B------:R-:W2:Y:S04]  /*1ecc0*/  LDL.LU.64 R32, [R1+0x610] ;  /* 0x0006100001207983 */ /* 0x000ea80000300a00 */
[----:B------:R-:W2:Y:S04]  /*1ecd0*/  LDL.LU.64 R34, [R1+0x618] ;  /* 0x0006180001227983 */ /* 0x000ea80000300a00 */
[----:B---3--:R-:W3:Y:S04]  /*1ece0*/  LDL.LU.64 R16, [R1+0x280] ;  /* 0x0002800001107983 */ /* 0x008ee80000300a00 */
[----:B-1----:R-:W3:Y:S01]  /*1ecf0*/  LDL.LU.64 R18, [R1+0x288] ;  /* 0x0002880001127983 */ /* 0x002ee20000300a00 */
[-C--:B------:R-:W-:Y:S08]  /*1ed00*/  HMMA.1688.F32.TF32 R96, R196, R28.reuse, R200 ;  /* 0x0000001cc460723c */ /* 0x080ff000000810c8 */
[-C--:B------:R-:W-:Y:S01]  /*1ed10*/  HMMA.1688.F32.TF32 R92, R140, R28.reuse, R144 ;  /* 0x0000001c8c5c723c */ /* 0x080fe20000081090 */
[----:B------:R-:W1:Y:S07]  /*1ed20*/  LDSM.16.M88.4 R144, [R252+0x26000] ;  /* 0x02600000fc90783b */ /* 0x000e6e0000000200 */
[----:B------:R-:W-:Y:S07]  /*1ed30*/  HMMA.1688.F32.TF32 R52, R192, R28, R56 ;  /* 0x0000001cc034723c */ /* 0x000fee0000081038 */
[----:B------:R-:W-:Y:S04]  /*1ed40*/  STL.64 [R1+0x230], R96 ;  /* 0x0002306001007387 */ /* 0x000fe80000100a00 */
[----:B------:R-:W-:Y:S04]  /*1ed50*/  STL.64 [R1+0x238], R98 ;  /* 0x0002386201007387 */ /* 0x000fe80000100a00 */
[----:B------:R-:W-:Y:S04]  /*1ed60*/  STL.64 [R1+0x3d0], R92 ;  /* 0x0003d05c01007387 */ /* 0x000fe80000100a00 */
[----:B------:R-:W-:Y:S04]  /*1ed70*/  STL.64 [R1+0x3d8], R94 ;  /* 0x0003d85e01007387 */ /* 0x000fe80000100a00 */
[----:B------:R-:W-:Y:S04]  /*1ed80*/  STL.64 [R1+0x480], R52 ;  /* 0x0004803401007387 */ /* 0x000fe80000100a00 */
[----:B------:R1:W-:Y:S04]  /*1ed90*/  STL.64 [R1+0x488], R54 ;  /* 0x0004883601007387 */ /* 0x0003e80000100a00 */
[----:B------:R-:W3:Y:S01]  /*1eda0*/  LDL.LU.64 R100, [R1+0x8d0] ;  /* 0x0008d00001647983 */ /* 0x000ee20000300a00 */
[-C--:B-1----:R-:W-:Y:S08]  /*1edb0*/  HMMA.1688.F32.TF32 R52, R196, R24.reuse, R212 ;  /* 0x00000018c434723c */ /* 0x082ff000000810d4 */
[-C--:B----4-:R-:W-:Y:S11]  /*1edc0*/  HMMA.1688.F32.TF32 R84, R136, R24.reuse, R84 ;  /* 0x000000188854723c */ /* 0x090ff60000081054 */
[----:B------:R-:W-:Y:S11]  /*1edd0*/  @!UPT UIADD3 URZ, URZ, URZ, URZ ;  /* 0x0000003f3f3ff290 */ /* 0x000ff6000fffe03f */
[----:B------:R-:W-:Y:S01]  /*1ede0*/  @!UPT UIADD3 URZ, URZ, URZ, URZ ;  /* 0x0000003f3f3ff290 */ /* 0x000fe2000fffe03f */
[----:B------:R-:W-:Y:S04]  /*1edf0*/  STL.64 [R1+0x30], R84 ;  /* 0x0000305401007387 */ /* 0x000fe80000100a00 */
[----:B------:R1:W-:Y:S04]  /*1ee00*/  STL.64 [R1+0x38], R86 ;  /* 0x0000385601007387 */ /* 0x0003e80000100a00 */
[----:B------:R-:W4:Y:S01]  /*1ee10*/  LDL.LU.64 R102, [R1+0x8d8] ;  /* 0x0008d80001667983 */ /* 0x000f220000300a00 */
[-C--:B-1----:R-:W-:Y:S03]  /*1ee20*/  HMMA.1688.F32.TF32 R84, R140, R24.reuse, R208 ;  /* 0x000000188c54723c */ /* 0x082fe600000810d0 */
[----:B------:R-:W-:Y:S04]  /*1ee30*/  STL.64 [R1+0x1b0], R52 ;  /* 0x0001b03401007387 */ /* 0x000fe80000100a00 */
[----:B------:R1:W-:Y:S04]  /*1ee40*/  STL.64 [R1+0x1b8], R54 ;  /* 0x0001b83601007387 */ /* 0x0003e80000100a00 */
[----:B------:R-:W4:Y:S04]  /*1ee50*/  LDL.LU.64 R104, [R1+0x8c0] ;  /* 0x0008c00001687983 */ /* 0x000f280000300a00 */
[----:B------:R-:W4:Y:S01]  /*1ee60*/  LDL.LU.64 R106, [R1+0x8c8] ;  /* 0x0008c800016a7983 */ /* 0x000f220000300a00 */
[-C--:B-1----:R-:W-:Y:S03]  /*1ee70*/  HMMA.1688.F32.TF32 R52, R192, R24.reuse, R60 ;  /* 0x00000018c034723c */ /* 0x082fe6000008103c */
[----:B------:R-:W4:Y:S04]  /*1ee80*/  LDL.LU.64 R108, [R1+0x8b0] ;  /* 0x0008b000016c7983 */ /* 0x000f280000300a00 */
[----:B------:R-:W4:Y:S04]  /*1ee90*/  LDL.LU.64 R110, [R1+0x8b8] ;  /* 0x0008b800016e7983 */ /* 0x000f280000300a00 */
[----:B------:R-:W-:Y:S04]  /*1eea0*/  STL.64 [R1+0x360], R84 ;  /* 0x0003605401007387 */ /* 0x000fe80000100a00 */
[----:B------:R-:W-:Y:S01]  /*1eeb0*/  STL.64 [R1+0x368], R86 ;  /* 0x0003685601007387 */ /* 0x000fe20000100a00 */
[----:B------:R-:W-:Y:S07]  /*1eec0*/  HMMA.1688.F32.TF32 R56, R188, R24, R88 ;  /* 0x00000018bc38723c */ /* 0x000fee0000081058 */
[----:B------:R1:W-:Y:S04]  /*1eed0*/  STL.64 [R1+0x450], R52 ;  /* 0x0004503401007387 */ /* 0x0003e80000100a00 */
[----:B------:R1:W-:Y:S04]  /*1eee0*/  STL.64 [R1+0x458], R54 ;  /* 0x0004583601007387 */ /* 0x0003e80000100a00 */
[----:B-1----:R-:W4:Y:S04]  /*1eef0*/  LDL.LU.64 R52, [R1+0x8a0] ;  /* 0x0008a00001347983 */ /* 0x002f280000300a00 */
[----:B------:R-:W4:Y:S01]  /*1ef00*/  LDL.LU.64 R54, [R1+0x8a8] ;  /* 0x0008a80001367983 */ /* 0x000f220000300a00 */
[-C--:B--2---:R-:W-:Y:S03]  /*1ef10*/  HMMA.1688.F32.TF32 R88, R176, R20.reuse, R48 ;  /* 0x00000014b058723c */ /* 0x084fe60000081030 */
[----:B------:R-:W2:Y:S04]  /*1ef20*/  LDL.LU.64 R48, [R1+0x890] ;  /* 0x0008900001307983 */ /* 0x000ea80000300a00 */
[----:B------:R-:W2:Y:S01]  /*1ef30*/  LDL.LU.64 R50, [R1+0x898] ;  /* 0x0008980001327983 */ /* 0x000ea20000300a00 */
[-C--:B------:R-:W-:Y:S03]  /*1ef40*/  HMMA.1688.F32.TF32 R92, R180, R20.reuse, R40 ;  /* 0x00000014b45c723c */ /* 0x080fe60000081028 */
[----:B------:R-:W2:Y:S04]  /*1ef50*/  LDL.LU.64 R40, [R1+0x870] ;  /* 0x0008700001287983 */ /* 0x000ea80000300a00 */
[----:B------:R-:W2:Y:S01]  /*1ef60*/  LDL.LU.64 R42, [R1+0x878] ;  /* 0x00087800012a7983 */ /* 0x000ea20000300a00 */
[-C--:B---3--:R-:W-:Y:S08]  /*1ef70*/  HMMA.1688.F32.TF32 R84, R136, R20.reuse, R16 ;  /* 0x000000148854723c */ /* 0x088ff00000081010 */
[-C--:B------:R-:W-:Y:S08]  /*1ef80*/  HMMA.1688.F32.TF32 R16, R196, R20.reuse, R220 ;  /* 0x00000014c410723c */ /* 0x080ff000000810dc */
[-C--:B------:R-:W-:Y:S01]  /*1ef90*/  HMMA.1688.F32.TF32 R60, R188, R20.reuse, R32 ;  /* 0x00000014bc3c723c */ /* 0x080fe20000081020 */
[----:B------:R-:W3:Y:S04]  /*1efa0*/  LDL.LU.64 R32, [R1+0x860] ;  /* 0x0008600001207983 */ /* 0x000ee80000300a00 */
[----:B------:R-:W3:Y:S10]  /*1efb0*/  LDL.LU.64 R34, [R1+0x868] ;  /* 0x0008680001227983 */ /* 0x000ef40000300a00 */
[----:B------:R-:W-:Y:S04]  /*1efc0*/  STL.64 [R1+0x170], R16 ;  /* 0x0001701001007387 */ /* 0x000fe80000100a00 */
[----:B------:R1:W-:Y:S02]  /*1efd0*/  STL.64 [R1+0x178], R18 ;  /* 0x0001781201007387 */ /* 0x0003e40000100a00 */
[-C--:B-1----:R-:W-:Y:S08]  /*1efe0*/  HMMA.1688.F32.TF32 R16, R140, R20.reuse, R216 ;  /* 0x000000148c10723c */ /* 0x082ff000000810d8 */
[----:B------:R-:W-:Y:S01]  /*1eff0*/  HMMA.1688.F32.TF32 R96, R184, R20, R36 ;  /* 0x00000014b860723c */ /* 0x000fe20000081024 */
[----:B------:R-:W3:Y:S04]  /*1f000*/  LDL.LU.64 R36, [R1+0x850] ;  /* 0x0008500001247983 */ /* 0x000ee80000300a00 */
[----:B------:R-:W3:Y:S10]  /*1f010*/  LDL.LU.64 R38, [R1+0x858] ;  /* 0x0008580001267983 */ /* 0x000ef40000300a00 */
[----:B------:R1:W-:Y:S04]  /*1f020*/  STL.64 [R1+0x330], R16 ;  /* 0x0003301001007387 */ /* 0x0003e80000100a00 */
[----:B------:R1:W-:Y:S04]  /*1f030*/  STL.64 [R1+0x338], R18 ;  /* 0x0003381201007387 */ /* 0x0003e80000100a00 */
[----:B-1----:R-:W3:Y:S04]  /*1f040*/  LDL.LU.64 R16, [R1+0x840] ;  /* 0x0008400001107983 */ /* 0x002ee80000300a00 */
[----:B------:R-:W3:Y:S04]  /*1f050*/  LDL.LU.64 R18, [R1+0x848] ;  /* 0x0008480001127983 */ /* 0x000ee80000300a00 */
[----:B------:R-:W-:Y:S04]  /*1f060*/  STL.64 [R1+0x440], R64 ;  /* 0x0004404001007387 */ /* 0x000fe80000100a00 */
[----:B------:R4:W-:Y:S04]  /*1f070*/  STL.64 [R1+0x448], R66 ;  /* 0x0004484201007387 */ /* 0x0009e80000100a00 */
[----:B------:R-:W-:Y:S04]  /*1f080*/  STL [R1+0x1cd8], R252 ;  /* 0x001cd8fc01007387 */ /* 0x000fe80000100800 */
        /* <DEDUP_REMOVED lines=12> */
[C---:B----4-:R-:W-:Y:S08]  /*1f150*/  HMMA.1688.F32.TF32 R64, R176.reuse, R120, R108 ;  /* 0x00000078b040723c */ /* 0x050ff0000008106c */
[C---:B------:R-:W-:Y:S08]  /*1f160*/  HMMA.1688.F32.TF32 R72, R176.reuse, R24, R72 ;  /* 0x00000018b048723c */ /* 0x040ff00000081048 */
[C---:B------:R-:W-:Y:S08]  /*1f170*/  HMMA.1688.F32.TF32 R100, R176.reuse, R148, R100 ;  /* 0x00000094b064723c */ /* 0x040ff00000081064 */
[C---:B------:R-:W-:Y:S08]  /*1f180*/  HMMA.1688.F32.TF32 R108, R176.reuse, R116, R52 ;  /* 0x00000074b06c723c */ /* 0x040ff00000081034 */
[C---:B------:R-:W-:Y:S08]  /*1f190*/  HMMA.1688.F32.TF32 R104, R176.reuse, R144, R104 ;  /* 0x00000090b068723c */ /* 0x040ff00000081068 */
[----:B--2---:R-:W-:Y:S08]  /*1f1a0*/  HMMA.1688.F32.TF32 R176, R176, R112, R48 ;  /* 0x00000070b0b0723c */ /* 0x004ff00000081030 */
[C---:B------:R-:W-:Y:S08]  /*1f1b0*/  HMMA.1688.F32.TF32 R160, R180.reuse, R148, R40 ;  /* 0x00000094b4a0723c */ /* 0x040ff00000081028 */
[C---:B---3--:R-:W-:Y:S01]  /*1f1c0*/  HMMA.1688.F32.TF32 R164, R180.reuse, R144, R32 ;  /* 0x00000090b4a4723c */ /* 0x048fe20000081020 */
[----:B------:R-:W2:Y:S04]  /*1f1d0*/  LDL.LU.64 R32, [R1+0x780] ;  /* 0x0007800001207983 */ /* 0x000ea80000300a00 */
[----:B------:R-:W2:Y:S04]  /*1f1e0*/  LDL.LU.64 R34, [R1+0x788] ;  /* 0x0007880001227983 */ /* 0x000ea80000300a00 */
[----:B------:R-:W3:Y:S04]  /*1f1f0*/  LDL.LU.64 R208, [R1+0x770] ;  /* 0x0007700001d07983 */ /* 0x000ee80000300a00 */
[----:B------:R-:W3:Y:S04]  /*1f200*/  LDL.LU.64 R210, [R1+0x778] ;  /* 0x0007780001d27983 */ /* 0x000ee80000300a00 */
[----:B------:R-:W4:Y:S04]  /*1f210*/  LDL.LU.64 R124, [R1+0x760] ;  /* 0x00076000017c7983 */ /* 0x000f280000300a00 */
[----:B------:R-:W4:Y:S04]  /*1f220*/  LDL.LU.64 R126, [R1+0x768] ;  /* 0x00076800017e7983 */ /* 0x000f280000300a00 */
[----:B------:R-:W3:Y:S04]  /*1f230*/  LDL.LU.64 R52, [R1+0x750] ;  /* 0x0007500001347983 */ /* 0x000ee80000300a00 */
[----:B------:R-:W3:Y:S04]  /*1f240*/  LDL.LU.64 R54, [R1+0x758] ;  /* 0x0007580001367983 */ /* 0x000ee80000300a00 */
[----:B------:R-:W3:Y:S04]  /*1f250*/  LDL.LU.64 R48, [R1+0x740] ;  /* 0x0007400001307983 */ /* 0x000ee80000300a00 */
[----:B------:R-:W3:Y:S01]  /*1f260*/  LDL.LU.64 R50, [R1+0x748] ;  /* 0x0007480001327983 */ /* 0x000ee20000300a00 */
[C---:B------:R-:W-:Y:S03]  /*1f270*/  HMMA.1688.F32.TF32 R152, R180.reuse, R120, R36 ;  /* 0x00000078b498723c */ /* 0x040fe60000081024 */
[----:B------:R-:W3:Y:S04]  /*1f280*/  LDL.LU.64 R40, [R1+0x700] ;  /* 0x0007000001287983 */ /* 0x000ee80000300a00 */
[----:B------:R-:W3:Y:S04]  /*1f290*/  LDL.LU.64 R42, [R1+0x708] ;  /* 0x00070800012a7983 */ /* 0x000ee80000300a00 */
[----:B------:R-:W3:Y:S04]  /*1f2a0*/  LDL.LU.64 R36, [R1+0x6f0] ;  /* 0x0006f00001247983 */ /* 0x000ee80000300a00 */
[----:B------:R-:W3:Y:S01]  /*1f2b0*/  LDL.LU.64 R38, [R1+0x6f8] ;  /* 0x0006f80001267983 */ /* 0x000ee20000300a00 */
[----:B------:R-:W-:Y:S03]  /*1f2c0*/  HMMA.1688.F32.TF32 R156, R180, R116, R16 ;  /* 0x00000074b49c723c */ /* 0x000fe60000081010 */
[----:B------:R-:W3:Y:S04]  /*1f2d0*/  LDL.LU.64 R16, [R1+0x6e0] ;  /* 0x0006e00001107983 */ /* 0x000ee80000300a00 */
[----:B------:R-:W3:Y:S01]  /*1f2e0*/  LDL.LU.64 R18, [R1+0x6e8] ;  /* 0x0006e80001127983 */ /* 0x000ee20000300a00 */
[C---:B------:R-:W-:Y:S08]  /*1f2f0*/  HMMA.1688.F32.TF32 R68, R184.reuse, R28, R68 ;  /* 0x0000001cb844723c */ /* 0x040ff00000081044 */
[C---:B------:R-:W-:Y:S08]  /*1f300*/  HMMA.1688.F32.TF32 R80, R184.reuse, R24, R80 ;  /* 0x00000018b850723c */ /* 0x040ff00000081050 */
[C---:B------:R-:W-:Y:S08]  /*1f310*/  HMMA.1688.F32.TF32 R200, R184.reuse, R148, R200 ;  /* 0x00000094b8c8723c */ /* 0x040ff000000810c8 */
[C---:B------:R-:W-:Y:S08]  /*1f320*/  HMMA.1688.F32.TF32 R204, R184.reuse, R144, R204 ;  /* 0x00000090b8cc723c */ /* 0x040ff000000810cc */
[C---:B------:R-:W-:Y:S08]  /*1f330*/  HMMA.1688.F32.TF32 R168, R184.reuse, R120, R168 ;  /* 0x00000078b8a8723c */ /* 0x040ff000000810a8 */
[C---:B------:R-:W-:Y:S08]  /*1f340*/  HMMA.1688.F32.TF32 R172, R184.reuse, R116, R172 ;  /* 0x00000074b8ac723c */ /* 0x040ff000000810ac */
[----:B------:R-:W-:Y:S08]  /*1f350*/  HMMA.1688.F32.TF32 R212, R184, R112, R212 ;  /* 0x00000070b8d4723c */ /* 0x000ff000000810d4 */
[----:B--2---:R-:W-:Y:S01]  /*1f360*/  HMMA.1688.F32.TF32 R184, R188, R148, R32 ;  /* 0x00000094bcb8723c */ /* 0x004fe20000081020 */
[----:B------:R-:W2:Y:S04]  /*1f370*/  LDL.LU.64 R32, [R1+0x6b0] ;  /* 0x0006b00001207983 */ /* 0x000ea80000300a00 */
[----:B------:R-:W2:Y:S04]  /*1f380*/  LDL.LU.64 R34, [R1+0x6b8] ;  /* 0x0006b80001227983 */ /* 0x000ea80000300a00 */
[----:B------:R-:W2:Y:S04]  /*1f390*/  LDL.LU.64 R244, [R1+0x5f0] ;  /* 0x0005f00001f47983 */ /* 0x000ea80000300a00 */
[----:B------:R-:W2:Y:S04]  /*1f3a0*/  LDL.LU.64 R246, [R1+0x5f8] ;  /* 0x0005f80001f67983 */ /* 0x000ea80000300a00 */
[----:B------:R-:W2:Y:S04]  /*1f3b0*/  LDL.LU.64 R248, [R1+0x5e0] ;  /* 0x0005e00001f87983 */ /* 0x000ea80000300a00 */
[----:B------:R-:W2:Y:S04]  /*1f3c0*/  LDL.LU.64 R250, [R1+0x5e8] ;  /* 0x0005e80001fa7983 */ /* 0x000ea80000300a00 */
[----:B------:R-:W2:Y:S04]  /*1f3d0*/  LDL.LU.64 R240, [R1+0x560] ;  /* 0x0005600001f07983 */ /* 0x000ea80000300a00 */
[----:B------:R-:W2:Y:S01]  /*1f3e0*/  LDL.LU.64 R242, [R1+0x568] ;  /* 0x0005680001f27983 */ /* 0x000ea20000300a00 */
[----:B---3--:R-:W-:Y:S03]  /*1f3f0*/  HMMA.1688.F32.TF32 R236, R136, R116, R16 ;  /* 0x0000007488ec723c */ /* 0x008fe60000081010 */
[----:B------:R-:W3:Y:S04]  /*1f400*/  LDL.LU.64 R16, [R1+0x500] ;  /* 0x0005000001107983 */ /* 0x000ee80000300a00 */
[----:B------:R-:W3:Y:S01]  /*1f410*/  LDL.LU.64 R18, [R1+0x508] ;  /* 0x0005080001127983 */ /* 0x000ee20000300a00 */
[C---:B------:R-:W-:Y:S08]  /*1f420*/  HMMA.1688.F32.TF32 R76, R180.reuse, R24, R76 ;  /* 0x00000018b44c723c */ /* 0x040ff0000008104c */
[----:B------:R-:W-:Y:S08]  /*1f430*/  HMMA.1688.F32.TF32 R180, R180, R112, R216 ;  /* 0x00000070b4b4723c */ /* 0x000ff000000810d8 */
[C---:B----4-:R-:W-:Y:S01]  /*1f440*/  HMMA.1688.F32.TF32 R216, R188.reuse, R120, R124 ;  /* 0x00000078bcd8723c */ /* 0x050fe2000008107c */
[----:B------:R-:W4:Y:S04]  /*1f450*/  LDL.LU.64 R124, [R1+0x250] ;  /* 0x00025000017c7983 */ /* 0x000f280000300a00 */
[----:B------:R-:W4:Y:S03]  /*1f460*/  LDL.LU.64 R126, [R1+0x258] ;  /* 0x00025800017e7983 */ /* 0x000f260000300a00 */
[C---:B------:R-:W-:Y:S01]  /*1f470*/  HMMA.1688.F32.TF32 R220, R188.reuse, R116, R52 ;  /* 0x00000074bcdc723c */ /* 0x040fe20000081034 */
[----:B------:R-:W4:Y:S04]  /*1f480*/  LDL.LU.64 R52, [R1+0x4c0] ;  /* 0x0004c00001347983 */ /* 0x000f280000300a00 */
[----:B------:R-:W4:Y:S03]  /*1f490*/  LDL.LU.64 R54, [R1+0x4c8] ;  /* 0x0004c80001367983 */ /* 0x000f260000300a00 */
[C---:B------:R-:W-:Y:S01]  /*1f4a0*/  HMMA.1688.F32.TF32 R228, R188.reuse, R112, R48 ;  /* 0x00000070bce4723c */ /* 0x040fe20000081030 */
[----:B------:R-:W4:Y:S04]  /*1f4b0*/  LDL.LU.64 R48, [R1+0x270] ;  /* 0x0002700001307983 */ /* 0x000f280000300a00 */
[----:B------:R-:W4:Y:S03]  /*1f4c0*/  LDL.LU.64 R50, [R1+0x278] ;  /* 0x0002780001327983 */ /* 0x000f260000300a00 */
[C---:B------:R-:W-:Y:S08]  /*1f4d0*/  HMMA.1688.F32.TF32 R44, R188.reuse, R28, R44 ;  /* 0x0000001cbc2c723c */ /* 0x040ff0000008102c */
[----:B------:R-:W-:Y:S08]  /*1f4e0*/  HMMA.1688.F32.TF32 R208, R188, R144, R208 ;  /* 0x00000090bcd0723c */ /* 0x000ff000000810d0 */
[C---:B------:R-:W-:Y:S01]  /*1f4f0*/  HMMA.1688.F32.TF32 R188, R136.reuse, R148, R40 ;  /* 0x0000009488bc723c */ /* 0x040fe20000081028 */
[----:B------:R-:W4:Y:S04]  /*1f500*/  LDL.LU.64 R40, [R1+0x3c0] ;  /* 0x0003c00001287983 */ /* 0x000f280000300a00 */
[----:B------:R-:W4:Y:S03]  /*1f510*/  LDL.LU.64 R42, [R1+0x3c8] ;  /* 0x0003c800012a7983 */ /* 0x000f260000300a00 */
[C---:B------:R-:W-:Y:S01]  /*1f520*/  HMMA.1688.F32.TF32 R232, R136.reuse, R120, R36 ;  /* 0x0000007888e8723c */ /* 0x040fe20000081024 */
[----:B------:R-:W4:Y:S04]  /*1f530*/  LDL.LU.64 R36, [R1+0x390] ;  /* 0x0003900001247983 */ /* 0x000f280000300a00 */
[----:B------:R-:W4:Y:S03]  /*1f540*/  LDL.LU.64 R38, [R1+0x398] ;  /* 0x0003980001267983 */ /* 0x000f260000300a00 */
[----:B------:R-:W-:Y:S08]  /*1f550*/  HMMA.1688.F32.TF32 R224, R136, R144, R224 ;  /* 0x0000009088e0723c */ /* 0x000ff000000810e0 */
[C---:B--2---:R-:W-:Y:S08]  /*1f560*/  HMMA.1688.F32.TF32 R244, R196.reuse, R148, R244 ;  /* 0x00000094c4f4723c */ /* 0x044ff000000810f4 */
[C---:B------:R-:W-:Y:S08]  /*1f570*/  HMMA.1688.F32.TF32 R248, R196.reuse, R144, R248 ;  /* 0x00000090c4f8723c */ /* 0x040ff000000810f8 */
[----:B------:R-:W-:Y:S08]  /*1f580*/  HMMA.1688.F32.TF32 R240, R196, R120, R240 ;  /* 0x00000078c4f0723c */ /* 0x000ff000000810f0 */
[----:B------:R-:W-:Y:S01]  /*1f590*/  HMMA.1688.F32.TF32 R136, R136, R112, R32 ;  /* 0x000000708888723c */ /* 0x000fe20000081020 */
[----:B------:R-:W2:Y:S04]  /*1f5a0*/  LDL.LU.64 R32, [R1+0x220] ;  /* 0x0002200001207983 */ /* 0x000ea80000300a00 */
[----:B------:R-:W2:Y:S04]  /*1f5b0*/  LDL.LU.64 R34, [R1+0x228] ;  /* 0x0002280001227983 */ /* 0x000ea80000300a00 */
[----:B------:R-:W-:Y:S04]  /*1f5c0*/  STL.64 [R1+0x20], R244 ;  /* 0x000020f401007387 */ /* 0x000fe80000100a00 */
[----:B------:R1:W-:Y:S04]  /*1f5d0*/  STL.64 [R1+0x28], R246 ;  /* 0x000028f601007387 */ /* 0x0003e80000100a00 */
[----:B-1----:R-:W2:Y:S04]  /*1f5e0*/  LDL.LU.64 R246, [R1+0x1fc0] ;  /* 0x001fc00001f67983 */ /* 0x002ea80000300a00 */
[----:B------:R-:W2:Y:S04]  /*1f5f0*/  LDL.LU.64 R244, [R1+0x1fb8] ;  /* 0x001fb80001f47983 */ /* 0x000ea80000300a00 */
[----:B------:R-:W-:Y:S04]  /*1f600*/  STL.64 [R1+0x10], R248 ;  /* 0x000010f801007387 */ /* 0x000fe80000100a00 */
[----:B------:R3:W-:Y:S02]  /*1f610*/  STL.64 [R1+0x18], R250 ;  /* 0x000018fa01007387 */ /* 0x0007e40000100a00 */
[----:B---3--:R-:W-:Y:S02]  /*1f620*/  HMMA.1688.F32.TF32 R248, R196, R116, R16 ;  /* 0x00000074c4f8723c */ /* 0x008fe40000081010 */
[----:B------:R-:W3:Y:S04]  /*1f630*/  LDL.LU.64 R16, [R1+0x210] ;  /* 0x0002100001107983 */ /* 0x000ee80000300a00 */
[----:B------:R-:W-:Y:S04]  /*1f640*/  STL.64 [R1], R240 ;  /* 0x000000f001007387 */ /* 0x000fe80000100a00 */
[----:B------:R-:W-:Y:S04]  /*1f650*/  STL.64 [R1+0x8], R242 ;  /* 0x000008f201007387 */ /* 0x000fe80000100a00 */
[----:B------:R-:W3:Y:S01]  /*1f660*/  LDL.LU.64 R18, [R1+0x218] ;  /* 0x0002180001127983 */ /* 0x000ee20000300a00 */
[C---:B----4-:R-:W-:Y:S08]  /*1f670*/  HMMA.1688.F32.TF32 R124, R140.reuse, R148, R124 ;  /* 0x000000948c7c723c */ /* 0x050ff0000008107c */
[C---:B------:R-:W-:Y:S08]  /*1f680*/  HMMA.1688.F32.TF32 R52, R140.reuse, R144, R52 ;  /* 0x000000908c34723c */ /* 0x040ff00000081034 */
[C---:B------:R-:W-:Y:S08]  /*1f690*/  HMMA.1688.F32.TF32 R48, R140.reuse, R120, R48 ;  /* 0x000000788c30723c */ /* 0x040ff00000081030 */
[C---:B------:R-:W-:Y:S08]  /*1f6a0*/  HMMA.1688.F32.TF32 R40, R140.reuse, R116, R40 ;  /* 0x000000748c28723c */ /* 0x040ff00000081028 */
[----:B------:R-:W-:Y:S01]  /*1f6b0*/  HMMA.1688.F32.TF32 R36, R140, R112, R36 ;  /* 0x000000708c24723c */ /* 0x000fe20000081024 */
        /* <DEDUP_REMOVED lines=9> */
[----:B------:R4:W-:Y:S01]  /*1f750*/  STL.64 [R1+0x248], R38 ;  /* 0x0002482601007387 */ /* 0x0009e20000100a00 */
[----:B-1----:R-:W-:-:S02]  /*1f760*/  IMAD.MOV.U32 R36, RZ, RZ, R134 ;  /* 0x000000ffff247224 */ /* 0x002fc400078e0086 */
[----:B------:R-:W-:Y:S02]  /*1f770*/  IMAD.MOV.U32 R37, RZ, RZ, R131 ;  /* 0x000000ffff257224 */ /* 0x000fe400078e0083 */
[----:B----4-:R-:W-:Y:S01]  /*1f780*/  IMAD.MOV.U32 R38, RZ, RZ, R130 ;  /* 0x000000ffff267224 */ /* 0x010fe200078e0082 */
[C---:B--2---:R-:W-:Y:S11]  /*1f790*/  HMMA.1688.F32.TF32 R32, R192.reuse, R148, R32 ;  /* 0x00000094c020723c */ /* 0x044ff60000081020 */
[----:B------:R-:W-:Y:S11]  /*1f7a0*/  @!UPT UIADD3 URZ, URZ, URZ, URZ ;  /* 0x0000003f3f3ff290 */ /* 0x000ff6000fffe03f */
[----:B------:R-:W-:Y:S02]  /*1f7b0*/  @!UPT UIADD3 URZ, URZ, URZ, URZ ;  /* 0x0000003f3f3ff290 */ /* 0x000fe4000fffe03f */
[----:B------:R-:W-:Y:S01]  /*1f7c0*/  IMAD.MOV.U32 R128, RZ, RZ, R35 ;  /* 0x000000ffff807224 */ /* 0x000fe200078e0023 */
[----:B------:R-:W-:Y:S01]  /*1f7d0*/  MOV R132, R33 ;  /* 0x0000002100847202 */ /* 0x000fe20000000f00 */
[----:B------:R-:W-:Y:S02]  /*1f7e0*/  IMAD.MOV.U32 R129, RZ, RZ, R34 ;  /* 0x000000ffff817224 */ /* 0x000fe400078e0022 */
[----:B------:R-:W-:Y:S01]  /*1f7f0*/  IMAD.MOV.U32 R133, RZ, RZ, R32 ;  /* 0x000000ffff857224 */ /* 0x000fe200078e0020 */
[----:B------:R-:W-:Y:S04]  /*1f800*/  STL [R1+0x1ef4], R128 ;  /* 0x001ef48001007387 */ /* 0x000fe80000100800 */
[----:B------:R-:W-:Y:S01]  /*1f810*/  STL [R1+0x1ef0], R129 ;  /* 0x001ef08101007387 */ /* 0x000fe20000100800 */
[----:B---3--:R-:W-:Y:S03]  /*1f820*/  HMMA.1688.F32.TF32 R16, R192, R144, R16 ;  /* 0x00000090c010723c */ /* 0x008fe60000081010 */
[----:B------:R-:W-:Y:S04]  /*1f830*/  STL [R1+0x1eec], R132 ;  /* 0x001eec8401007387 */ /* 0x000fe80000100800 */
[----:B------:R-:W-:Y:S11]  /*1f840*/  STL [R1+0x1ee8], R133 ;  /* 0x001ee88501007387 */ /* 0x000ff60000100800 */
[----:B------:R-:W-:Y:S05]  /*1f850*/  @!UPT UIADD3 URZ, URZ, URZ, URZ ;  /* 0x0000003f3f3ff290 */ /* 0x000fea000fffe03f */
[----:B------:R1:W-:Y:S04]  /*1f860*/  STL.64 [R1+0x3b0], R16 ;  /* 0x0003b01001007387 */ /* 0x0003e80000100a00 */
[----:B------:R-:W2:Y:S04]  /*1f870*/  LDL.LU.64 R124, [R1+0x200] ;  /* 0x00020000017c7983 */ /* 0x000ea80000300a00 */
[----:B------:R-:W2:Y:S04]  /*1f880*/  LDL.LU.64 R126, [R1+0x208] ;  /* 0x00020800017e7983 */ /* 0x000ea80000300a00 */
[----:B------:R-:W3:Y:S04]  /*1f890*/  LDL.LU R134, [R1+0x1fb0] ;  /* 0x001fb00001867983 */ /* 0x000ee80000300800 */
[----:B------:R-:W4:Y:S04]  /*1f8a0*/  LDL.LU R131, [R1+0x1fac] ;  /* 0x001fac0001837983 */ /* 0x000f280000300800 */
[----:B------:R-:W4:Y:S01]  /*1f8b0*/  LDL.LU R130, [R1+0x1fa8] ;  /* 0x001fa80001827983 */ /* 0x000f220000300800 */
[----:B------:R-:W-:-:S02]  /*1f8c0*/  IMAD.MOV.U32 R40, RZ, RZ, R6 ;  /* 0x000000ffff287224 */ /* 0x000fc400078e0006 */
[----:B------:R-:W-:Y:S01]  /*1f8d0*/  IMAD.MOV.U32 R41, RZ, RZ, R7 ;  /* 0x000000ffff297224 */ /* 0x000fe200078e0007 */
[----:B------:R-:W4:Y:S01]  /*1f8e0*/  LDL.LU R6, [R1+0x1fa4] ;  /* 0x001fa40001067983 */ /* 0x000f220000300800 */
[----:B------:R-:W-:Y:S01]  /*1f8f0*/  IMAD.MOV.U32 R42, RZ, RZ, R14 ;  /* 0x000000ffff2a7224 */ /* 0x000fe200078e000e */
[----:B------:R-:W-:Y:S02]  /*1f900*/  MOV R43, R15 ;  /* 0x0000000f002b7202 */ /* 0x000fe40000000f00 */
[----:B------:R-:W4:Y:S04]  /*1f910*/  LDL.LU R7, [R1+0x1fa0] ;  /* 0x001fa00001077983 */ /* 0x000f280000300800 */
[----:B------:R-:W4:Y:S04]  /*1f920*/  LDL.LU R14, [R1+0x1f9c] ;  /* 0x001f9c00010e7983 */ /* 0x000f280000300800 */
[----:B------:R-:W4:Y:S01]  /*1f930*/  LDL.LU R15, [R1+0x1f98] ;  /* 0x001f9800010f7983 */ /* 0x000f220000300800 */
[----:B------:R-:W-:-:S03]  /*1f940*/  IMAD.MOV.U32 R242, RZ, RZ, R9 ;  /* 0x000000fffff27224 */ /* 0x000fc600078e0009 */
[----:B------:R-:W4:Y:S01]  /*1f950*/  LDL.LU R52, [R1+0x300] ;  /* 0x0003000001347983 */ /* 0x000f220000300800 */
[----:B------:R-:W-:-:S03]  /*1f960*/  MOV R243, R8 ;  /* 0x0000000800f37202 */ /* 0x000fc60000000f00 */
[----:B------:R-:W4:Y:S01]  /*1f970*/  LDL.LU R53, [R1+0x304] ;  /* 0x0003040001357983 */ /* 0x000f220000300800 */
[----:B------:R-:W-:-:S03]  /*1f980*/  IMAD.MOV.U32 R240, RZ, RZ, R11 ;  /* 0x000000fffff07224 */ /* 0x000fc600078e000b */
[----:B------:R-:W4:Y:S01]  /*1f990*/  LDL.LU R54, [R1+0x308] ;  /* 0x0003080001367983 */ /* 0x000f220000300800 */
[----:B------:R-:W-:-:S03]  /*1f9a0*/  IMAD.MOV.U32 R241, RZ, RZ, R10 ;  /* 0x000000fffff17224 */ /* 0x000fc600078e000a */
[----:B------:R-:W4:Y:S01]  /*1f9b0*/  LDL.LU R55, [R1+0x30c] ;  /* 0x00030c0001377983 */ /* 0x000f220000300800 */
[----:B------:R-:W-:-:S03]  /*1f9c0*/  IMAD.MOV.U32 R149, RZ, RZ, R18 ;  /* 0x000000ffff957224 */ /* 0x000fc600078e0012 */
[----:B------:R-:W4:Y:S01]  /*1f9d0*/  LDL.LU.64 R8, [R1+0x1d0] ;  /* 0x0001d00001087983 */ /* 0x000f220000300a00 */
[----:B------:R-:W-:-:S03]  /*1f9e0*/  MOV R148, R19 ;  /* 0x0000001300947202 */ /* 0x000fc60000000f00 */
[----:B------:R-:W4:Y:S04]  /*1f9f0*/  LDL.LU.64 R10, [R1+0x1d8] ;  /* 0x0001d800010a7983 */ /* 0x000f280000300a00 */
[----:B-1----:R-:W4:Y:S04]  /*1fa00*/  LDL.LU R16, [R1+0x1a0] ;  /* 0x0001a00001107983 */ /* 0x002f280000300800 */
[----:B------:R-:W4:Y:S04]  /*1fa10*/  LDL.LU R17, [R1+0x1a4] ;  /* 0x0001a40001117983 */ /* 0x000f280000300800 */
[----:B------:R-:W4:Y:S04]  /*1fa20*/  LDL.LU R18, [R1+0x1a8] ;  /* 0x0001a80001127983 */ /* 0x000f280000300800 */
[----:B------:R-:W4:Y:S04]  /*1fa30*/  LDL.LU R19, [R1+0x1ac] ;  /* 0x0001ac0001137983 */ /* 0x000f280000300800 */
[----:B------:R-:W4:Y:S04]  /*1fa40*/  LDL.LU.64 R140, [R1+0x190] ;  /* 0x00019000018c7983 */ /* 0x000f280000300a00 */
[----:B------:R-:W4:Y:S04]  /*1fa50*/  LDL.LU.64 R142, [R1+0x198] ;  /* 0x00019800018e7983 */ /* 0x000f280000300a00 */
[----:B------:R-:W4:Y:S04]  /*1fa60*/  LDL.LU R48, [R1+0x2c0] ;  /* 0x0002c00001307983 */ /* 0x000f280000300800 */
[----:B------:R-:W4:Y:S04]  /*1fa70*/  LDL.LU R49, [R1+0x2c4] ;  /* 0x0002c40001317983 */ /* 0x000f280000300800 */
[----:B------:R-:W4:Y:S01]  /*1fa80*/  LDL.LU R50, [R1+0x2c8] ;  /* 0x0002c80001327983 */ /* 0x000f220000300800 */
[----:B------:R-:W-:-:S03]  /*1fa90*/  MOV R35, R135 ;  /* 0x0000008700237202 */ /* 0x000fc60000000f00 */
[----:B------:R-:W4:Y:S01]  /*1faa0*/  LDL.LU R51, [R1+0x2cc] ;  /* 0x0002cc0001337983 */ /* 0x000f220000300800 */
[----:B--2---:R-:W-:Y:S01]  /*1fab0*/  HMMA.1688.F32.TF32 R124, R192, R120, R124 ;  /* 0x00000078c07c723c */ /* 0x004fe2000008107c */
[----:B---3--:R-:W-:Y:S02]  /*1fac0*/  IMAD.MOV.U32 R34, RZ, RZ, R134 ;  /* 0x000000ffff227224 */ /* 0x008fe400078e0086 */
[----:B----4-:R-:W-:Y:S02]  /*1fad0*/  IMAD.MOV.U32 R33, RZ, RZ, R131 ;  /* 0x000000ffff217224 */ /* 0x010fe400078e0083 */
[----:B------:R-:W-:Y:S02]  /*1fae0*/  IMAD.MOV.U32 R32, RZ, RZ, R130 ;  /* 0x000000ffff207224 */ /* 0x000fe400078e0082 */
[----:B------:R-:W2:Y:S04]  /*1faf0*/  LDL.LU R130, [R1+0x1f94] ;  /* 0x001f940001827983 */ /* 0x000ea80000300800 */
[----:B------:R-:W2:Y:S04]  /*1fb00*/  LDL.LU R131, [R1+0x1f90] ;  /* 0x001f900001837983 */ /* 0x000ea80000300800 */
[----:B------:R-:W3:Y:S04]  /*1fb10*/  LDL.LU R134, [R1+0x1f8c] ;  /* 0x001f8c0001867983 */ /* 0x000ee80000300800 */
[----:B------:R-:W3:Y:S05]  /*1fb20*/  LDL.LU R135, [R1+0x1f88] ;  /* 0x001f880001877983 */ /* 0x000eea0000300800 */
[----:B------:R-:W-:Y:S01]  /*1fb30*/  IMAD.MOV.U32 R132, RZ, RZ, R126 ;  /* 0x000000ffff847224 */ /* 0x000fe200078e007e */
[----:B------:R-:W-:-:S02]  /*1fb40*/  MOV R133, R127 ;  /* 0x0000007f00857202 */ /* 0x000fc40000000f00 */
[----:B------:R-:W4:Y:S01]  /*1fb50*/  LDL.LU.64 R126, [R1+0x1f80] ;  /* 0x001f8000017e7983 */ /* 0x000f220000300a00 */
[----:B------:R-:W-:Y:S03]  /*1fb60*/  HMMA.1688.F32.TF32 R244, R196, R112, R244 ;  /* 0x00000070c4f4723c */ /* 0x000fe600000810f4 */
[----:B------:R-:W-:Y:S04]  /*1fb70*/  LDS R196, [R2+0x2000] ;  /* 0x0020000002c47984 */ /* 0x000fe80000000800 */
[----:B------:R-:W-:Y:S04]  /*1fb80*/  LDS R198, [R2+0x3000] ;  /* 0x0030000002c67984 */ /* 0x000fe80000000800 */
[----:B------:R-:W-:Y:S04]  /*1fb90*/  LDS R197, [R3+0x2000] ;  /* 0x0020000003c57984 */ /* 0x000fe80000000800 */
[----:B------:R-:W3:Y:S01]  /*1fba0*/  LDS R199, [R3+0x3000] ;  /* 0x0030000003c77984 */ /* 0x000ee20000000800 */
[----:B------:R-:W-:Y:S01]  /*1fbb0*/  HMMA.1688.F32.TF32 R8, R192, R116, R8 ;  /* 0x00000074c008723c */ /* 0x000fe20000081008 */
[----:B------:R-:W-:Y:S01]  /*1fbc0*/  IMAD.MOV.U32 R128, RZ, RZ, R124 ;  /* 0x000000ffff807224 */ /* 0x000fe200078e007c */
[----:B------:R-:W-:Y:S01]  /*1fbd0*/  MOV R39, R12 ;  /* 0x0000000c00277202 */ /* 0x000fe20000000f00 */
[----:B------:R-:W-:Y:S11]  /*1fbe0*/  IMAD.MOV.U32 R129, RZ, RZ, R125 ;  /* 0x000000ffff817224 */ /* 0x000ff600078e007d */
[----:B------:R-:W-:Y:S10]  /*1fbf0*/  @!UPT UIADD3 URZ, URZ, URZ, URZ ;  /* 0x0000003f3f3ff290 */ /* 0x000ff4000fffe03f */
[----:B------:R-:W-:Y:S01]  /*1fc00*/  IMAD.MOV.U32 R124, RZ, RZ, R9 ;  /* 0x000000ffff7c7224 */ /* 0x000fe200078e0009 */
[----:B------:R-:W-:Y:S01]  /*1fc10*/  MOV R4, R11 ;  /* 0x0000000b00047202 */ /* 0x000fe20000000f00 */
[----:B------:R-:W-:Y:S02]  /*1fc20*/  IMAD.MOV.U32 R125, RZ, RZ, R8 ;  /* 0x000000ffff7d7224 */ /* 0x000fe400078e0008 */
[----:B------:R-:W-:Y:S02]  /*1fc30*/  IMAD.MOV.U32 R28, RZ, RZ, R10 ;  /* 0x000000ffff1c7224 */ /* 0x000fe400078e000a */
[----:B------:R-:W4:Y:S01]  /*1fc40*/  LDL.LU.64 R10, [R1+0x1f78] ;  /* 0x001f7800010a7983 */ /* 0x000f220000300a00 */
[C---:B---3--:R-:W-:Y:S08]  /*1fc50*/  HMMA.1688.F32.TF32 R52, R196.reuse, R134, R52 ;  /* 0x00000086c434723c */ /* 0x048ff00000081034 */
[C---:B--2---:R-:W-:Y:S08]  /*1fc60*/  HMMA.1688.F32.TF32 R48, R196.reuse, R130, R48 ;  /* 0x00000082c430723c */ /* 0x044ff00000081030 */
[----:B----4-:R-:W-:Y:S08]  /*1fc70*/  HMMA.1688.F32.TF32 R16, R196, R126, R16 ;  /* 0x0000007ec410723c */ /* 0x010ff00000081010 */
[----:B------:R-:W-:Y:S01]  /*1fc80*/  MOV R5, R55 ;  /* 0x0000003700057202 */ /* 0x000fe20000000f00 */
[----:B------:R-:W-:-:S02]  /*1fc90*/  IMAD.MOV.U32 R9, RZ, RZ, R53 ;  /* 0x000000ffff097224 */ /* 0x000fc400078e0035 */
[----:B------:R-:W-:Y:S02]  /*1fca0*/  IMAD.MOV.U32 R12, RZ, RZ, R52 ;  /* 0x000000ffff0c7224 */ /* 0x000fe400078e0034 */
[----:B------:R-:W-:Y:S02]  /*1fcb0*/  IMAD.MOV.U32 R8, RZ, RZ, R54 ;  /* 0x000000ffff087224 */ /* 0x000fe400078e0036 */
[----:B------:R-:W2:Y:S04]  /*1fcc0*/  LDL.LU.64 R54, [R1+0x1f70] ;  /* 0x001f700001367983 */ /* 0x000ea80000300a00 */
[----:B------:R-:W2:Y:S04]  /*1fcd0*/  LDL.LU.64 R52, [R1+0x1f68] ;  /* 0x001f680001347983 */ /* 0x000ea80000300a00 */
[----:B------:R-:W-:Y:S04]  /*1fce0*/  STL [R1+0x1eb4], R5 ;  /* 0x001eb40501007387 */ /* 0x000fe80000100800 */
[----:B------:R-:W-:Y:S04]  /*1fcf0*/  STL [R1+0x1eb0], R9 ;  /* 0x001eb00901007387 */ /* 0x000fe80000100800 */
[----:B------:R-:W-:Y:S04]  /*1fd00*/  STL [R1+0x1eac], R12 ;  /* 0x001eac0c01007387 */ /* 0x000fe80000100800 */
[----:B------:R-:W-:Y:S04]  /*1fd10*/  STL [R1+0x1ea8], R8 ;  /* 0x001ea80801007387 */ /* 0x000fe80000100800 */
[----:B------:R-:W-:Y:S04]  /*1fd20*/  STL.64 [R1+0x4c0], R48 ;  /* 0x0004c03001007387 */ /* 0x000fe80000100a00 */
[----:B------:R1:W-:Y:S04]  /*1fd30*/  STL.64 [R1+0x4c8], R50 ;  /* 0x0004c83201007387 */ /* 0x0003e80000100a00 */
[----:B-1----:R-:W3:Y:S04]  /*1fd40*/  LDL.LU.64 R50, [R1+0x1f60] ;  /* 0x001f600001327983 */ /* 0x002ee80000300a00 */
[----:B------:R-:W3:Y:S04]  /*1fd50*/  LDL.LU.64 R48, [R1+0x1f58] ;  /* 0x001f580001307983 */ /* 0x000ee80000300a00 */
[----:B------:R-:W-:Y:S04]  /*1fd60*/  STL.64 [R1+0x500], R16 ;  /* 0x0005001001007387 */ /* 0x000fe80000100a00 */
[----:B------:R1:W-:Y:S04]  /*1fd70*/  STL.64 [R1+0x508], R18 ;  /* 0x0005081201007387 */ /* 0x0003e80000100a00 */
[----:B-1----:R-:W4:Y:S01]  /*1fd80*/  LDL.LU.64 R18, [R1+0x1f50] ;  /* 0x001f500001127983 */ /* 0x002f220000300a00 */
[C---:B------:R-:W-:Y:S03]  /*1fd90*/  HMMA.1688.F32.TF32 R40, R196.reuse, R14, R40 ;  /* 0x0000000ec428723c */ /* 0x040fe60000081028 */
[----:B------:R-:W2:Y:S05]  /*1fda0*/  LDL.LU.64 R16, [R1+0x1f48] ;  /* 0x001f480001107983 */ /* 0x000eaa0000300a00 */
[C---:B------:R-:W-:Y:S08]  /*1fdb0*/  HMMA.1688.F32.TF32 R36, R196.reuse, R10, R36 ;  /* 0x0000000ac424723c */ /* 0x040ff00000081024 */
[C---:B------:R-:W-:Y:S08]  /*1fdc0*/  HMMA.1688.F32.TF32 R240, R196.reuse, R6, R240 ;  /* 0x00000006c4f0723c */ /* 0x040ff000000810f0 */
[C---:B----4-:R-:W-:Y:S11]  /*1fdd0*/  HMMA.1688.F32.TF32 R32, R196.reuse, R18, R32 ;  /* 0x00000012c420723c */ /* 0x050ff60000081020 */
[----:B------:R-:W-:Y:S11]  /*1fde0*/  @!UPT UIADD3 URZ, URZ, URZ, URZ ;  /* 0x0000003f3f3ff290 */ /* 0x000ff6000fffe03f */
[----:B------:R-:W-:Y:S01]  /*1fdf0*/  @!UPT UIADD3 URZ, URZ, URZ, URZ ;  /* 0x0000003f3f3ff290 */ /* 0x000fe2000fffe03f */
[----:B------:R-:W-:Y:S04]  /*1fe00*/  STL.64 [R1+0x560], R32 ;  /* 0x0005602001007387 */ /* 0x000fe80000100a00 */
[----:B------:R1:W-:Y:S04]  /*1fe10*/  STL.64 [R1+0x568], R34 ;  /* 0x0005682201007387 */ /* 0x0003e80000100a00 */
[----:B-1----:R-:W4:Y:S04]  /*1fe20*/  LDL.LU.64 R34, [R1+0x1f40] ;  /* 0x001f400001227983 */ /* 0x002f280000300a00 */
[----:B------:R-:W-:Y:S04]  /*1fe30*/  STL.64 [R1+0x610], R40 ;  /* 0x0006102801007387 */ /* 0x000fe80000100a00 */
[----:B------:R1:W-:Y:S04]  /*1fe40*/  STL.64 [R1+0x618], R42 ;  /* 0x0006182a01007387 */ /* 0x0003e80000100a00 */
[----:B-1----:R-:W2:Y:S04]  /*1fe50*/  LDL.LU.64 R42, [R1+0x1f38] ;  /* 0x001f3800012a7983 */ /* 0x002ea80000300a00 */
[----:B------:R-:W2:Y:S04]  /*1fe60*/  LDL.LU.64 R40, [R1+0x1f30] ;  /* 0x001f300001287983 */ /* 0x000ea80000300a00 */
[----:B------:R-:W-:Y:S04]  /*1fe70*/  STL.64 [R1+0x660], R36 ;  /* 0x0006602401007387 */ /* 0x000fe80000100a00 */
[----:B------:R1:W-:Y:S04]  /*1fe80*/  STL.64 [R1+0x668], R38 ;  /* 0x0006682601007387 */ /* 0x0003e80000100a00 */
[----:B-1----:R-:W2:Y:S04]  /*1fe90*/  LDL.LU.64 R38, [R1+0x1f28] ;  /* 0x001f280001267983 */ /* 0x002ea80000300a00 */
[----:B------:R-:W2:Y:S04]  /*1fea0*/  LDL.LU.64 R36, [R1+0x1f20] ;  /* 0x001f200001247983 */ /* 0x000ea80000300a00 */
[----:B------:R-:W-:Y:S04]  /*1feb0*/  STL.64 [R1+0x6d0], R240 ;  /* 0x0006d0f001007387 */ /* 0x000fe80000100a00 */
[----:B------:R1:W-:Y:S04]  /*1fec0*/  STL.64 [R1+0x6d8], R242 ;  /* 0x0006d8f201007387 */ /* 0x0003e80000100a00 */
[----:B-1----:R-:W4:Y:S04]  /*1fed0*/  LDL.LU.64 R242, [R1+0x1f18] ;  /* 0x001f180001f27983 */ /* 0x002f280000300a00 */
[----:B------:R-:W4:Y:S01]  /*1fee0*/  LDL.LU.64 R240, [R1+0x1f10] ;  /* 0x001f100001f07983 */ /* 0x000f220000300a00 */
[C---:B---3--:R-:W-:Y:S08]  /*1fef0*/  HMMA.1688.F32.TF32 R48, R196.reuse, R30, R48 ;  /* 0x0000001ec430723c */ /* 0x048ff00000081030 */
[----:B----4-:R-:W-:Y:S11]  /*1ff00*/  HMMA.1688.F32.TF32 R240, R196, R34, R240 ;  /* 0x00000022c4f0723c */ /* 0x010ff600000810f0 */
[----:B------:R-:W-:Y:S11]  /*1ff10*/  @!UPT UIADD3 URZ, URZ, URZ, URZ ;  /* 0x0000003f3f3ff290 */ /* 0x000ff6000fffe03f */
[----:B------:R-:W-:Y:S01]  /*1ff20*/  @!UPT UIADD3 URZ, URZ, URZ, URZ ;  /* 0x0000003f3f3ff290 */ /* 0x000fe2000fffe03f */
[----:B------:R1:W-:Y:S04]  /*1ff30*/  STL.64 [R1+0x700], R240 ;  /* 0x000700f001007387 */ /* 0x0003e80000100a00 */
[----:B------:R2:W-:Y:S04]  /*1ff40*/  STL.64 [R1+0x708], R242 ;  /* 0x000708f201007387 */ /* 0x0005e80000100a00 */
[----:B-1----:R-:W3:Y:S01]  /*1ff50*/  LDL.LU R240, [R1+0x60] ;  /* 0x0000600001f07983 */ /* 0x002ee20000300800 */
[----:B------:R-:W-:-:S03]  /*1ff60*/  IMAD.MOV.U32 R241, RZ, RZ, R13 ;  /* 0x000000fffff17224 */ /* 0x000fc600078e000d */
[----:B------:R-:W4:Y:S01]  /*1ff70*/  LDL.LU R13, [R1+0x1f08] ;  /* 0x001f0800010d7983 */ /* 0x000f220000300800 */
[----:B--2---:R-:W-:Y:S02]  /*1ff80*/  IMAD.MOV.U32 R242, RZ, RZ, R17 ;  /* 0x000000fffff27224 */ /* 0x004fe400078e0011 */
[----:B------:R-:W-:Y:S01]  /*1ff90*/  IMAD.MOV.U32 R243, RZ, RZ, R16 ;  /* 0x000000fffff37224 */ /* 0x000fe200078e0010 */
[----:B------:R-:W2:Y:S04]  /*1ffa0*/  LDL.LU R17, [R1+0x1f04] ;  /* 0x001f040001117983 */ /* 0x000ea80000300800 */
[----:B------:R-:W3:Y:S04]  /*1ffb0*/  LDL.LU R16, [R1+0x1f00] ;  /* 0x001f000001107983 */ /* 0x000ee80000300800 */
[----:B------:R-:W-:Y:S04]  /*1ffc0*/  STL.64 [R1+0x790], R48 ;  /* 0x0007903001007387 */ /* 0x000fe80000100a00 */
[----:B------:R1:W-:Y:S02]  /*1ffd0*/  STL.64 [R1+0x798], R50 ;  /* 0x0007983201007387 */ /* 0x0003e40000100a00 */
[C---:B-1----:R-:W-:Y:S02]  /*1ffe0*/  HMMA.1688.F32.TF32 R48, R196.reuse, R26, R72 ;  /* 0x0000001ac430723c */ /* 0x042fe40000081048 */
[----:B------:R-:W4:Y:S11]  /*1fff0*/  LDL.LU R72, [R1+0xc0] ;  /* 0x0000c00001487983 */ /* 0x000f360000300800 */
[----:B------:R-:W-:Y:S10]  /*20000*/  @!UPT UIADD3 URZ, URZ, URZ, URZ ;  /* 0x0000003f3f3ff290 */ /* 0x000ff4000fffe03f */
[----:B------:R-:W-:Y:S04]  /*20010*/  STL.64 [R1+0x810], R48 ;  /* 0x0008103001007387 */ /* 0x000fe80000100a00 */
[----:B------:R1:W-:Y:S02]  /*20020*/  STL.64 [R1+0x818], R50 ;  /* 0x0008183201007387 */ /* 0x0003e40000100a00 */
[----:B-1----:R-:W-:Y:S08]  /*20030*/  HMMA.1688.F32.TF32 R48, R196, R22, R88 ;  /* 0x00000016c430723c */ /* 0x002ff00000081058 */
[----:B------:R-:W-:Y:S11]  /*20040*/  HMMA.1688.F32.TF32 R140, R192, R112, R140 ;  /* 0x00000070c08c723c */ /* 0x000ff6000008108c */
[----:B------:R-:W-:Y:S05]  /*20050*/  @!UPT UIADD3 URZ, URZ, URZ, URZ ;  /* 0x0000003f3f3ff290 */ /* 0x000fea000fffe03f */
[----:B------:R-:W-:Y:S01]  /*20060*/  IMAD.MOV.U32 R112, RZ, RZ, R48 ;  /* 0x000000ffff707224 */ /* 0x000fe200078e0030 */
[----:B------:R-:W-:Y:S02]  /*20070*/  MOV R113, R49 ;  /* 0x0000003100717202 */ /* 0x000fe40000000f00 */
[----:B--2---:R-:W-:Y:S02]  /*20080*/  MOV R73, R17 ;  /* 0x0000001100497202 */ /* 0x004fe40000000f00 */
[----:B------:R-:W2:Y:S01]  /*20090*/  LDL.LU R17, [R1+0x1efc] ;  /* 0x001efc0001117983 */ /* 0x000ea20000300800 */
[----:B---3--:R-:W-:-:S03]  /*200a0*/  IMAD.MOV.U32 R74, RZ, RZ, R16 ;  /* 0x000000ffff4a7224 */ /* 0x008fc600078e0010 */
[----:B------:R-:W3:Y:S04]  /*200b0*/  LDL.LU R16, [R1+0x1ef8] ;  /* 0x001ef80001107983 */ /* 0x000ee80000300800 */
[----:B------:R1:W-:Y:S04]  /*200c0*/  STL.64 [R1+0x828], R50 ;  /* 0x0008283201007387 */ /* 0x0003e80000100a00 */
[----:B------:R-:W3:Y:S04]  /*200d0*/  LDL.LU R88, [R1+0xe0] ;  /* 0x0000e00001587983 */ /* 0x000ee80000300800 */
[----:B------:R-:W3:Y:S01]  /*200e0*/  LDL.LU R89, [R1+0xe4] ;  /* 0x0000e40001597983 */ /* 0x000ee20000300800 */
[C---:B-1----:R-:W-:Y:S03]  /*200f0*/  HMMA.1688.F32.TF32 R48, R196.reuse, R150, R100 ;  /* 0x00000096c430723c */ /* 0x042fe60000081064 */
[----:B------:R-:W-:Y:S04]  /*20100*/  STL [R1+0x1df4], R113 ;  /* 0x001df47101007387 */ /* 0x000fe80000100800 */
[----:B------:R-:W-:Y:S04]  /*20110*/  STL [R1+0x1df0], R112 ;  /* 0x001df07001007387 */ /* 0x000fe80000100800 */
[----:B------:R-:W3:Y:S11]  /*20120*/  LDL.LU R100, [R1+0x130] ;  /* 0x0001300001647983 */ /* 0x000ef60000300800 */
[----:B------:R-:W-:Y:S01]  /*20130*/  @!UPT UIADD3 URZ, URZ, URZ, URZ ;  /* 0x0000003f3f3ff290 */ /* 0x000fe2000fffe03f */
[----:B------:R-:W-:Y:S04]  /*20140*/  STL.64 [R1+0x870], R48 ;  /* 0x0008703001007387 */ /* 0x000fe80000100a00 */
[----:B------:R1:W-:Y:S04]  /*20150*/  STL.64 [R1+0x878], R50 ;  /* 0x0008783201007387 */ /* 0x0003e80000100a00 */
[----:B------:R-:W3:Y:S04]  /*20160*/  LDL.LU R101, [R1+0x134] ;  /* 0x0001340001657983 */ /* 0x000ee80000300800 */
[----:B------:R-:W3:Y:S01]  /*20170*/  LDL.LU R102, [R1+0x138] ;  /* 0x0001380001667983 */ /* 0x000ee20000300800 */
[C---:B-1----:R-:W-:Y:S03]  /*20180*/  HMMA.1688.F32.TF32 R48, R196.reuse, R146, R104 ;  /* 0x00000092c430723c */ /* 0x042fe60000081068 */
[----:B------:R-:W3:Y:S04]  /*20190*/  LDL.LU R103, [R1+0x13c] ;  /* 0x00013c0001677983 */ /* 0x000ee80000300800 */
[----:B------:R-:W3:Y:S11]  /*201a0*/  LDL.LU R104, [R1+0x180] ;  /* 0x0001800001687983 */ /* 0x000ef60000300800 */
[----:B------:R-:W-:Y:S05]  /*201b0*/  @!UPT UIADD3 URZ, URZ, URZ, URZ ;  /* 0x0000003f3f3ff290 */ /* 0x000fea000fffe03f */
        /* <DEDUP_REMOVED lines=11> */
[----:B------:R-:W3:Y:S04]  /*20270*/  LDL.LU R66, [R1+0x2b8] ;  /* 0x0002b80001427983 */ /* 0x000ee80000300800 */
[----:B------:R-:W3:Y:S01]  /*20280*/  LDL.LU R67, [R1+0x2bc] ;  /* 0x0002bc0001437983 */ /* 0x000ee20000300800 */
[----:B-1----:R-:W-:Y:S03]  /*20290*/  HMMA.1688.F32.TF32 R48, R196, R118, R108 ;  /* 0x00000076c430723c */ /* 0x002fe6000008106c */
[----:B------:R-:W3:Y:S11]  /*202a0*/  LDL.LU R108, [R1+0x2f0] ;  /* 0x0002f000016c7983 */ /* 0x000ef60000300800 */
[----:B------:R-:W-:Y:S09]  /*202b0*/  @!UPT UIADD3 URZ, URZ, URZ, URZ ;  /* 0x0000003f3f3ff290 */ /* 0x000ff2000fffe03f */
[----:B------:R-:W-:Y:S04]  /*202c0*/  STL.64 [R1+0x8c0], R48 ;  /* 0x0008c03001007387 */ /* 0x000fe80000100a00 */
[----:B------:R-:W-:Y:S04]  /*202d0*/  STL.64 [R1+0x8c8], R50 ;  /* 0x0008c83201007387 */ /* 0x000fe80000100a00 */
[----:B------:R-:W3:Y:S04]  /*202e0*/  LDL.LU R109, [R1+0x2f4] ;  /* 0x0002f400016d7983 */ /* 0x000ee80000300800 */
[----:B------:R-:W3:Y:S04]  /*202f0*/  LDL.LU R110, [R1+0x2f8] ;  /* 0x0002f800016e7983 */ /* 0x000ee80000300800 */
[----:B------:R-:W3:Y:S01]  /*20300*/  LDL.LU R111, [R1+0x2fc] ;  /* 0x0002fc00016f7983 */ /* 0x000ee20000300800 */
[----:B------:R-:W-:Y:S01]  /*20310*/  IMAD.MOV.U32 R195, RZ, RZ, R140 ;  /* 0x000000ffffc37224 */ /* 0x000fe200078e008c */
[----:B------:R-:W-:Y:S01]  /*20320*/  MOV R192, R143 ;  /* 0x0000008f00c07202 */ /* 0x000fe20000000f00 */
[----:B------:R-:W-:Y:S01]  /*20330*/  IMAD.MOV.U32 R194, RZ, RZ, R141 ;  /* 0x000000ffffc27224 */ /* 0x000fe200078e008d */
[----:B------:R-:W-:Y:S01]  /*20340*/  LDS R140, [R2+0x2080] ;  /* 0x00208000028c7984 */ /* 0x000fe20000000800 */
[----:B------:R-:W-:-:S03]  /*20350*/  IMAD.MOV.U32 R193, RZ, RZ, R142 ;  /* 0x000000ffffc17224 */ /* 0x000fc600078e008e */
[----:B------:R-:W-:Y:S04]  /*20360*/  LDS R142, [R2+0x3080] ;  /* 0x00308000028e7984 */ /* 0x000fe80000000800 */
[----:B------:R-:W-:Y:S04]  /*20370*/  LDS R141, [R3+0x2080] ;  /* 0x00208000038d7984 */ /* 0x000fe80000000800 */
[----:B------:R-:W1:Y:S01]  /*20380*/  LDS R143, [R3+0x3080] ;  /* 0x00308000038f7984 */ /* 0x000e620000000800 */
[----:B------:R-:W-:Y:S01]  /*20390*/  HMMA.1688.F32.TF32 R176, R196, R114, R176 ;  /* 0x00000072c4b0723c */ /* 0x000fe200000810b0 */
[----:B----4-:R-:W-:-:S02]  /*203a0*/  IMAD.MOV.U32 R75, RZ, RZ, R13 ;  /* 0x000000ffff4b7224 */ /* 0x010fc400078e000d */
[----:B------:R-:W-:Y:S04]  /*203b0*/  LDS R48, [R2+0x2100] ;  /* 0x0021000002307984 */ /* 0x000fe80000000800 */
[----:B------:R-:W-:Y:S04]  /*203c0*/  LDS R50, [R2+0x3100] ;  /* 0x0031000002327984 */ /* 0x000fe80000000800 */
[----:B------:R-:W-:Y:S04]  /*203d0*/  LDS R49, [R3+0x2100] ;  /* 0x0021000003317984 */ /* 0x000fe80000000800 */
[----:B------:R-:W4:Y:S08]  /*203e0*/  LDS R51, [R3+0x3100] ;  /* 0x0031000003337984 */ /* 0x000f300000000800 */
[----:B------:R-:W-:Y:S04]  /*203f0*/  STL.64 [R1+0x8b0], R176 ;  /* 0x0008b0b001007387 */ /* 0x000fe80000100a00 */
[----:B------:R-:W-:Y:S01]  /*20400*/  STL.64 [R1+0x8b8], R178 ;  /* 0x0008b8b201007387 */ /* 0x000fe20000100a00 */
[----:B-1----:R-:W-:Y:S01]  /*20410*/  HMMA.1688.F32.TF32 R52, R140, R30, R52 ;  /* 0x0000001e8c34723c */ /* 0x002fe20000081034 */
[----:B--2---:R-:W-:-:S02]  /*20420*/  IMAD.MOV.U32 R90, RZ, RZ, R17 ;  /* 0x000000ffff5a7224 */ /* 0x004fc400078e0011 */
[----:B---3--:R-:W-:-:S05]  /*20430*/  IMAD.MOV.U32 R91, RZ, RZ, R16 ;  /* 0x000000ffff5b7224 */ /* 0x008fca00078e0010 */
[C---:B------:R-:W-:Y:S08]  /*20440*/  HMMA.1688.F32.TF32 R100, R140.reuse, R18, R100 ;  /* 0x000000128c64723c */ /* 0x040ff00000081064 */
[C---:B------:R-:W-:Y:S08]  /*20450*/  HMMA.1688.F32.TF32 R104, R140.reuse, R126, R104 ;  /* 0x0000007e8c68723c */ /* 0x040ff00000081068 */
[C---:B------:R-:W-:Y:S11]  /*20460*/  HMMA.1688.F32.TF32 R64, R140.reuse, R130, R64 ;  /* 0x000000828c40723c */ /* 0x040ff60000081040 */
[----:B------:R-:W-:Y:S11]  /*20470*/  @!UPT UIADD3 URZ, URZ, URZ, URZ ;  /* 0x0000003f3f3ff290 */ /* 0x000ff6000fffe03f */
[----:B------:R-:W-:Y:S01]  /*20480*/  @!UPT UIADD3 URZ, URZ, URZ, URZ ;  /* 0x0000003f3f3ff290 */ /* 0x000fe2000fffe03f */
[----:B------:R-:W-:Y:S04]  /*20490*/  STL.64 [R1+0x120], R64 ;  /* 0x0001204001007387 */ /* 0x000fe80000100a00 */
[----:B------:R1:W-:Y:S02]  /*204a0*/  STL.64 [R1+0x128], R66 ;  /* 0x0001284201007387 */ /* 0x0003e40000100a00 */
[C---:B-1----:R-:W-:Y:S02]  /*204b0*/  HMMA.1688.F32.TF32 R64, R140.reuse, R14, R88 ;  /* 0x0000000e8c40723c */ /* 0x042fe40000081058 */
[----:B------:R-:W-:Y:S04]  /*204c0*/  STL.64 [R1+0x210], R104 ;  /* 0x0002106801007387 */ /* 0x000fe80000100a00 */
[----:B------:R-:W-:Y:S02]  /*204d0*/  STL.64 [R1+0x218], R106 ;  /* 0x0002186a01007387 */ /* 0x000fe40000100a00 */
[C---:B------:R-:W-:Y:S02]  /*204e0*/  HMMA.1688.F32.TF32 R88, R140.reuse, R10, R72 ;  /* 0x0000000a8c58723c */ /* 0x040fe40000081048 */
[----:B------:R-:W-:Y:S04]  /*204f0*/  STL.64 [R1+0x130], R100 ;  /* 0x0001306401007387 */ /* 0x000fe80000100a00 */
[----:B------:R-:W-:Y:S02]  /*20500*/  STL.64 [R1+0x138], R102 ;  /* 0x0001386601007387 */ /* 0x000fe40000100a00 */
[C---:B------:R-:W-:Y:S07]  /*20510*/  HMMA.1688.F32.TF32 R72, R140.reuse, R6, R240 ;  /* 0x000000068c48723c */ /* 0x040fee00000810f0 */
[----:B------:R-:W-:Y:S04]  /*20520*/  STL.64 [R1+0xe0], R64 ;  /* 0x0000e04001007387 */ /* 0x000fe80000100a00 */
[----:B------:R1:W-:Y:S02]  /*20530*/  STL.64 [R1+0xe8], R66 ;  /* 0x0000e84201007387 */ /* 0x0003e40000100a00 */
[C---:B-1----:R-:W-:Y:S08]  /*20540*/  HMMA.1688.F32.TF32 R64, R140.reuse, R34, R36 ;  /* 0x000000228c40723c */ /* 0x042ff00000081024 */
[C---:B------:R-:W-:Y:S01]  /*20550*/  HMMA.1688.F32.TF32 R36, R140.reuse, R26, R76 ;  /* 0x0000001a8c24723c */ /* 0x040fe2000008104c */
[----:B------:R-:W-:Y:S07]  /*20560*/  STL.64 [R1+0x550], R88 ;  /* 0x0005505801007387 */ /* 0x000fee0000100a00 */
[----:B------:R-:W-:Y:S01]  /*20570*/  HMMA.1688.F32.TF32 R108, R140, R134, R108 ;  /* 0x000000868c6c723c */ /* 0x000fe2000008106c */
[----:B------:R-:W-:Y:S04]  /*20580*/  STL.64 [R1+0x558], R90 ;  /* 0x0005585a01007387 */ /* 0x000fe80000100a00 */
[----:B------:R-:W-:Y:S04]  /*20590*/  STL.64 [R1+0x5a0], R72 ;  /* 0x0005a04801007387 */ /* 0x000fe80000100a00 */
[----:B------:R-:W-:Y:S04]  /*205a0*/  STL.64 [R1+0x5a8], R74 ;  /* 0x0005a84a01007387 */ /* 0x000fe80000100a00 */
[----:B------:R1:W-:Y:S04]  /*205b0*/  STL.64 [R1+0x630], R64 ;  /* 0x0006304001007387 */ /* 0x0003e80000100a00 */
[----:B------:R2:W-:Y:S04]  /*205c0*/  STL.64 [R1+0x638], R66 ;  /* 0x0006384201007387 */ /* 0x0005e80000100a00 */
[----:B------:R-:W3:Y:S04]  /*205d0*/  LDL.LU R100, [R1+0x160] ;  /* 0x0001600001647983 */ /* 0x000ee80000300800 */
[----:B------:R-:W-:Y:S04]  /*205e0*/  STL.64 [R1+0x6e0], R52 ;  /* 0x0006e03401007387 */ /* 0x000fe80000100a00 */
[----:B------:R-:W-:Y:S04]  /*205f0*/  STL.64 [R1+0x6e8], R54 ;  /* 0x0006e83601007387 */ /* 0x000fe80000100a00 */
[----:B------:R-:W-:Y:S04]  /*20600*/  STL.64 [R1+0x720], R36 ;  /* 0x0007202401007387 */ /* 0x000fe80000100a00 */
[----:B------:R1:W-:Y:S04]  /*20610*/  STL.64 [R1+0x728], R38 ;  /* 0x0007282601007387 */ /* 0x0003e80000100a00 */
[----:B------:R-:W3:Y:S04]  /*20620*/  LDL.LU R101, [R1+0x164] ;  /* 0x0001640001657983 */ /* 0x000ee80000300800 */
[----:B------:R-:W3:Y:S04]  /*20630*/  LDL.LU R102, [R1+0x168] ;  /* 0x0001680001667983 */ /* 0x000ee80000300800 */
[----:B------:R-:W3:Y:S01]  /*20640*/  LDL.LU R103, [R1+0x16c] ;  /* 0x00016c0001677983 */ /* 0x000ee20000300800 */
[----:B------:R-:W-:-:S03]  /*20650*/  IMAD.MOV.U32 R20, RZ, RZ, R108 ;  /* 0x000000ffff147224 */ /* 0x000fc600078e006c */
[----:B------:R-:W3:Y:S01]  /*20660*/  LDL.LU R104, [R1+0x1f0] ;  /* 0x0001f00001687983 */ /* 0x000ee20000300800 */
[----:B------:R-:W-:-:S03]  /*20670*/  MOV R17, R109 ;  /* 0x0000006d00117202 */ /* 0x000fc60000000f00 */
[----:B------:R-:W3:Y:S01]  /*20680*/  LDL.LU R105, [R1+0x1f4] ;  /* 0x0001f40001697983 */ /* 0x000ee20000300800 */
[----:B------:R-:W-:-:S03]  /*20690*/  IMAD.MOV.U32 R16, RZ, RZ, R110 ;  /* 0x000000ffff107224 */ /* 0x000fc600078e006e */
[----:B------:R-:W3:Y:S01]  /*206a0*/  LDL.LU R106, [R1+0x1f8] ;  /* 0x0001f800016a7983 */ /* 0x000ee20000300800 */
[----:B------:R-:W-:-:S03]  /*206b0*/  IMAD.MOV.U32 R13, RZ, RZ, R111 ;  /* 0x000000ffff0d7224 */ /* 0x000fc600078e006f */
[----:B------:R-:W3:Y:S04]  /*206c0*/  LDL.LU R107, [R1+0x1fc] ;  /* 0x0001fc00016b7983 */ /* 0x000ee80000300800 */
[----:B------:R-:W3:Y:S04]  /*206d0*/  LDL.LU R108, [R1+0x350] ;  /* 0x00035000016c7983 */ /* 0x000ee80000300800 */
[----:B------:R-:W3:Y:S04]  /*206e0*/  LDL.LU R109, [R1+0x354] ;  /* 0x00035400016d7983 */ /* 0x000ee80000300800 */
[----:B------:R-:W3:Y:S04]  /*206f0*/  LDL.LU R110, [R1+0x358] ;  /* 0x00035800016e7983 */ /* 0x000ee80000300800 */
[----:B------:R-:W3:Y:S04]  /*20700*/  LDL.LU R111, [R1+0x35c] ;  /* 0x00035c00016f7983 */ /* 0x000ee80000300800 */
[----:B-1----:R-:W3:Y:S04]  /*20710*/  LDL.LU R64, [R1+0x2e0] ;  /* 0x0002e00001407983 */ /* 0x002ee80000300800 */
[----:B------:R-:W3:Y:S04]  /*20720*/  LDL.LU R65, [R1+0x2e4] ;  /* 0x0002e40001417983 */ /* 0x000ee80000300800 */
[----:B--2---:R-:W2:Y:S04]  /*20730*/  LDL.LU R66, [R1+0x2e8] ;  /* 0x0002e80001427983 */ /* 0x004ea80000300800 */
[----:B------:R-:W2:Y:S04]  /*20740*/  LDL.LU R67, [R1+0x2ec] ;  /* 0x0002ec0001437983 */ /* 0x000ea80000300800 */
        /* <DEDUP_REMOVED lines=10> */
[----:B------:R-:W2:Y:S01]  /*207f0*/  LDL.LU R242, [R1+0x58] ;  /* 0x0000580001f27983 */ /* 0x000ea20000300800 */
[C---:B------:R-:W-:Y:S08]  /*20800*/  HMMA.1688.F32.TF32 R36, R140.reuse, R22, R92 ;  /* 0x000000168c24723c */ /* 0x040ff0000008105c */
[C---:B------:R-:W-:Y:S11]  /*20810*/  HMMA.1688.F32.TF32 R76, R140.reuse, R150, R160 ;  /* 0x000000968c4c723c */ /* 0x040ff600000810a0 */
[----:B------:R-:W-:Y:S04]  /*20820*/  @!UPT UIADD3 URZ, URZ, URZ, URZ ;  /* 0x0000003f3f3ff290 */ /* 0x000fe8000fffe03f */
[----:B------:R1:W-:Y:S01]  /*20830*/  STL.64 [R1+0x788], R38 ;  /* 0x0007882601007387 */ /* 0x0003e20000100a00 */
[----:B------:R-:W-:Y:S01]  /*20840*/  MOV R116, R36 ;  /* 0x0000002400747202 */ /* 0x000fe20000000f00 */
[----:B------:R-:W-:Y:S02]  /*20850*/  IMAD.MOV.U32 R117, RZ, RZ, R37 ;  /* 0x000000ffff757224 */ /* 0x000fe400078e0025 */
[C---:B-1----:R-:W-:Y:S03]  /*20860*/  HMMA.1688.F32.TF32 R36, R140.reuse, R146, R164 ;  /* 0x000000928c24723c */ /* 0x042fe600000810a4 */
[----:B------:R-:W-:Y:S04]  /*20870*/  STL [R1+0x1e2c], R117 ;  /* 0x001e2c7501007387 */ /* 0x000fe80000100800 */
[----:B------:R-:W-:Y:S01]  /*20880*/  STL [R1+0x1e28], R116 ;  /* 0x001e287401007387 */ /* 0x000fe20000100800 */
[C---:B------:R-:W-:Y:S03]  /*20890*/  HMMA.1688.F32.TF32 R52, R140.reuse, R122, R152 ;  /* 0x0000007a8c34723c */ /* 0x040fe60000081098 */
[----:B------:R-:W-:Y:S04]  /*208a0*/  STL.64 [R1+0x7b0], R76 ;  /* 0x0007b04c01007387 */ /* 0x000fe80000100a00 */
[----:B------:R1:W-:Y:S08]  /*208b0*/  STL.64 [R1+0x7b8], R78 ;  /* 0x0007b84e01007387 */ /* 0x0003f00000100a00 */
[----:B------:R-:W-:Y:S01]  /*208c0*/  STL.64 [R1+0x860], R36 ;  /* 0x0008602401007387 */ /* 0x000fe20000100a00 */
[C---:B-1----:R-:W-:Y:S03]  /*208d0*/  HMMA.1688.F32.TF32 R76, R140.reuse, R118, R156 ;  /* 0x000000768c4c723c */ /* 0x042fe6000008109c */
[----:B------:R1:W-:Y:S05]  /*208e0*/  STL.64 [R1+0x868], R38 ;  /* 0x0008682601007387 */ /* 0x0003ea0000100a00 */
[----:B-1----:R-:W-:Y:S01]  /*208f0*/  HMMA.1688.F32.TF32 R36, R140, R114, R180 ;  /* 0x000000728c24723c */ /* 0x002fe200000810b4 */
[----:B------:R-:W-:Y:S04]  /*20900*/  STL.64 [R1+0x850], R52 ;  /* 0x0008503401007387 */ /* 0x000fe80000100a00 */
[----:B------:R-:W-:Y:S10]  /*20910*/  STL.64 [R1+0x858], R54 ;  /* 0x0008583601007387 */ /* 0x000ff40000100a00 */
[----:B------:R-:W-:Y:S04]  /*20920*/  STL.64 [R1+0x840], R76 ;  /* 0x0008404c01007387 */ /* 0x000fe80000100a00 */
[----:B------:R-:W-:Y:S01]  /*20930*/  STL.64 [R1+0x848], R78 ;  /* 0x0008484e01007387 */ /* 0x000fe20000100a00 */
[----:B------:R-:W-:Y:S01]  /*20940*/  IMAD.MOV.U32 R243, RZ, RZ, R0 ;  /* 0x000000fffff37224 */ /* 0x000fe200078e0000 */
[C---:B----4-:R-:W-:Y:S02]  /*20950*/  HMMA.1688.F32.TF32 R40, R48.reuse, R34, R40 ;  /* 0x000000223028723c */ /* 0x050fe40000081028 */
[----:B------:R-:W-:Y:S04]  /*20960*/  LDS R52, [R2+0x2180] ;  /* 0x0021800002347984 */ /* 0x000fe80000000800 */
[----:B------:R-:W-:Y:S04]  /*20970*/  LDS R54, [R2+0x3180] ;  /* 0x0031800002367984 */ /* 0x000fe80000000800 */
[----:B------:R-:W-:Y:S04]  /*20980*/  STL.64 [R1+0x830], R36 ;  /* 0x0008302401007387 */ /* 0x000fe80000100a00 */
[----:B------:R3:W-:Y:S04]  /*20990*/  STL.64 [R1+0x838], R38 ;  /* 0x0008382601007387 */ /* 0x0007e80000100a00 */
[----:B------:R-:W-:Y:S04]  /*209a0*/  LDS R53, [R3+0x2180] ;  /* 0x0021800003357984 */ /* 0x000fe80000000800 */
[----:B------:R-:W1:Y:S01]  /*209b0*/  LDS R55, [R3+0x3180] ;  /* 0x0031800003377984 */ /* 0x000e620000000800 */
[C---:B---3--:R-:W-:Y:S08]  /*209c0*/  HMMA.1688.F32.TF32 R36, R48.reuse, R134, R108 ;  /* 0x000000863024723c */ /* 0x048ff0000008106c */
[C---:B--2---:R-:W-:Y:S08]  /*209d0*/  HMMA.1688.F32.TF32 R76, R48.reuse, R130, R64 ;  /* 0x00000082304c723c */ /* 0x044ff00000081040 */
[----:B------:R-:W-:Y:S08]  /*209e0*/  HMMA.1688.F32.TF32 R64, R48, R126, R104 ;  /* 0x0000007e3040723c */ /* 0x000ff00000081068 */
[----:B------:R-:W-:Y:S01]  /*209f0*/  IMAD.MOV.U32 R29, RZ, RZ, R36 ;  /* 0x000000ffff1d7224 */ /* 0x000fe200078e0024 */
[----:B------:R-:W-:Y:S01]  /*20a00*/  MOV R24, R38 ;  /* 0x0000002600187202 */ /* 0x000fe20000000f00 */
[----:B------:R-:W-:-:S02]  /*20a10*/  IMAD.MOV.U32 R25, RZ, RZ, R37 ;  /* 0x000000ffff197224 */ /* 0x000fc400078e0025 */
[----:B------:R-:W-:Y:S02]  /*20a20*/  IMAD.MOV.U32 R21, RZ, RZ, R39 ;  /* 0x000000ffff157224 */ /* 0x000fe400078e0027 */
[----:B------:R-:W-:Y:S01]  /*20a30*/  HMMA.1688.F32.TF32 R36, R48, R18, R100 ;  /* 0x000000123024723c */ /* 0x000fe20000081064 */
[----:B------:R-:W-:Y:S04]  /*20a40*/  STL.64 [R1+0x80], R76 ;  /* 0x0000804c01007387 */ /* 0x000fe80000100a00 */
[----:B------:R-:W-:Y:S04]  /*20a50*/  STL.64 [R1+0x88], R78 ;  /* 0x0000884e01007387 */ /* 0x000fe80000100a00 */
[----:B------:R-:W-:Y:S04]  /*20a60*/  STL.64 [R1+0x70], R64 ;  /* 0x0000704001007387 */ /* 0x000fe80000100a00 */
[----:B------:R2:W-:Y:S11]  /*20a70*/  STL.64 [R1+0x78], R66 ;  /* 0x0000784201007387 */ /* 0x0005f60000100a00 */
[----:B------:R-:W-:Y:S01]  /*20a80*/  IMAD.MOV.U32 R5, RZ, RZ, R36 ;  /* 0x000000ffff057224 */ /* 0x000fe200078e0024 */
[----:B------:R-:W-:Y:S01]  /*20a90*/  MOV R12, R38 ;  /* 0x00000026000c7202 */ /* 0x000fe20000000f00 */
[----:B------:R-:W-:-:S02]  /*20aa0*/  IMAD.MOV.U32 R9, RZ, RZ, R37 ;  /* 0x000000ffff097224 */ /* 0x000fc400078e0025 */
[----:B------:R-:W-:Y:S01]  /*20ab0*/  IMAD.MOV.U32 R8, RZ, RZ, R39 ;  /* 0x000000ffff087224 */ /* 0x000fe200078e0027 */
[C---:B--2---:R-:W-:Y:S08]  /*20ac0*/  HMMA.1688.F32.TF32 R64, R48.reuse, R14, R88 ;  /* 0x0000000e3040723c */ /* 0x044ff00000081058 */
[C---:B------:R-:W-:Y:S11]  /*20ad0*/  HMMA.1688.F32.TF32 R36, R48.reuse, R10, R72 ;  /* 0x0000000a3024723c */ /* 0x040ff60000081048 */
[----:B------:R-:W-:Y:S04]  /*20ae0*/  @!UPT UIADD3 URZ, URZ, URZ, URZ ;  /* 0x0000003f3f3ff290 */ /* 0x000fe8000fffe03f */
[----:B------:R-:W-:Y:S04]  /*20af0*/  STL.64 [R1+0x110], R64 ;  /* 0x0001104001007387 */ /* 0x000fe80000100a00 */
[----:B------:R2:W-:Y:S04]  /*20b00*/  STL.64 [R1+0x118], R66 ;  /* 0x0001184201007387 */ /* 0x0005e80000100a00 */
[----:B------:R3:W-:Y:S01]  /*20b10*/  STL [R1+0xb0], R36 ;  /* 0x0000b02401007387 */ /* 0x0007e20000100800 */
[----:B------:R-:W-:Y:S01]  /*20b20*/  IMAD.MOV.U32 R33, RZ, RZ, R37 ;  /* 0x000000ffff217224 */ /* 0x000fe200078e0025 */
[----:B------:R-:W-:Y:S01]  /*20b30*/  MOV R0, R39 ;  /* 0x0000002700007202 */ /* 0x000fe20000000f00 */
[----:B------:R-:W-:Y:S01]  /*20b40*/  IMAD.MOV.U32 R32, RZ, RZ, R38 ;  /* 0x000000ffff207224 */ /* 0x000fe200078e0026 */
[C---:B--2---:R-:W-:Y:S08]  /*20b50*/  HMMA.1688.F32.TF32 R64, R48.reuse, R6, R240 ;  /* 0x000000063040723c */ /* 0x044ff000000810f0 */
[C---:B---3--:R-:W-:Y:S01]  /*20b60*/  HMMA.1688.F32.TF32 R36, R48.reuse, R30, R68 ;  /* 0x0000001e3024723c */ /* 0x048fe20000081044 */
[----:B------:R-:W-:Y:S11]  /*20b70*/  STL [R1+0x1e44], R0 ;  /* 0x001e440001007387 */ /* 0x000ff60000100800 */
[----:B------:R-:W-:Y:S03]  /*20b80*/  @!UPT UIADD3 URZ, URZ, URZ, URZ ;  /* 0x0000003f3f3ff290 */ /* 0x000fe6000fffe03f */
[----:B------:R-:W-:Y:S04]  /*20b90*/  STL.64 [R1+0x2b0], R64 ;  /* 0x0002b04001007387 */ /* 0x000fe80000100a00 */
[----:B------:R-:W-:Y:S04]  /*20ba0*/  STL.64 [R1+0x2b8], R66 ;  /* 0x0002b84201007387 */ /* 0x000fe80000100a00 */
[----:B------:R-:W-:Y:S01]  /*20bb0*/  STL.64 [R1+0x2c0], R40 ;  /* 0x0002c02801007387 */ /* 0x000fe20000100a00 */
[----:B------:R-:W-:Y:S02]  /*20bc0*/  IMAD.MOV.U32 R113, RZ, RZ, R38 ;  /* 0x000000ffff717224 */ /* 0x000fe400078e0026 */
[----:B------:R-:W-:Y:S01]  /*20bd0*/  IMAD.MOV.U32 R112, RZ, RZ, R39 ;  /* 0x000000ffff707224 */ /* 0x000fe200078e0027 */
[----:B------:R-:W-:Y:S04]  /*20be0*/  STL.64 [R1+0x2c8], R42 ;  /* 0x0002c82a01007387 */ /* 0x000fe80000100a00 */
[----:B------:R2:W-:Y:S02]  /*20bf0*/  STL.64 [R1+0x5f0], R36 ;  /* 0x0005f02401007387 */ /* 0x0005e40000100a00 */
[C---:B--2---:R-:W-:Y:S02]  /*20c00*/  HMMA.1688.F32.TF32 R36, R48.reuse, R26, R80 ;  /* 0x0000001a3024723c */ /* 0x044fe40000081050 */
[----:B------:R-:W-:Y:S04]  /*20c10*/  STL [R1+0x1dfc], R112 ;  /* 0x001dfc7001007387 */ /* 0x000fe80000100800 */
[----:B------:R-:W-:Y:S04]  /*20c20*/  STL [R1+0x1df8], R113 ;  /* 0x001df87101007387 */ /* 0x000fe80000100800 */
[----:B------:R-:W2:Y:S11]  /*20c30*/  LDL.LU R72, [R1+0x40] ;  /* 0x0000400001487983 */ /* 0x000eb60000300800 */
[----:B------:R-:W-:Y:S02]  /*20c40*/  @!UPT UIADD3 URZ, URZ, URZ, URZ ;  /* 0x0000003f3f3ff290 */ /* 0x000fe4000fffe03f */
[----:B------:R-:W-:Y:S04]  /*20c50*/  STL.64 [R1+0x650], R36 ;  /* 0x0006502401007387 */ /* 0x000fe80000100a00 */
[----:B------:R3:W-:Y:S04]  /*20c60*/  STL.64 [R1+0x658], R38 ;  /* 0x0006582601007387 */ /* 0x0007e80000100a00 */
[----:B------:R-:W2:Y:S04]  /*20c70*/  LDL.LU R73, [R1+0x44] ;  /* 0x0000440001497983 */ /* 0x000ea80000300800 */
[----:B------:R-:W2:Y:S04]  /*20c80*/  LDL.LU R74, [R1+0x48] ;  /* 0x00004800014a7983 */ /* 0x000ea80000300800 */
[----:B------:R-:W2:Y:S04]  /*20c90*/  LDL.LU R75, [R1+0x4c] ;  /* 0x00004c00014b7983 */ /* 0x000ea80000300800 */
[----:B------:R-:W4:Y:S04]  /*20ca0*/  LDL.LU R100, [R1+0x100] ;  /* 0x0001000001647983 */ /* 0x000f280000300800 */
[----:B------:R-:W4:Y:S04]  /*20cb0*/  LDL.LU R101, [R1+0x104] ;  /* 0x0001040001657983 */ /* 0x000f280000300800 */
[----:B------:R-:W4:Y:S04]  /*20cc0*/  LDL.LU R102, [R1+0x108] ;  /* 0x0001080001667983 */ /* 0x000f280000300800 */
[----:B------:R-:W4:Y:S04]  /*20cd0*/  LDL.LU R103, [R1+0x10c] ;  /* 0x00010c0001677983 */ /* 0x000f280000300800 */
[----:B------:R-:W1:Y:S04]  /*20ce0*/  LDL.LU R176, [R1+0x340] ;  /* 0x0003400001b07983 */ /* 0x000e680000300800 */
[----:B------:R-:W1:Y:S04]  /*20cf0*/  LDL.LU R177, [R1+0x344] ;  /* 0x0003440001b17983 */ /* 0x000e680000300800 */
[----:B------:R-:W1:Y:S04]  /*20d00*/  LDL.LU R178, [R1+0x348] ;  /* 0x0003480001b27983 */ /* 0x000e680000300800 */
[----:B------:R-:W1:Y:S04]  /*20d10*/  LDL.LU R179, [R1+0x34c] ;  /* 0x00034c0001b37983 */ /* 0x000e680000300800 */
[----:B------:R-:W2:Y:S04]  /*20d20*/  LDL.LU R196, [R1+0x400] ;  /* 0x0004000001c47983 */ /* 0x000ea80000300800 */
[----:B------:R-:W2:Y:S04]  /*20d30*/  LDL.LU R197, [R1+0x404] ;  /* 0x0004040001c57983 */ /* 0x000ea80000300800 */
[----:B------:R-:W2:Y:S04]  /*20d40*/  LDL.LU R198, [R1+0x408] ;  /* 0x0004080001c67983 */ /* 0x000ea80000300800 */
[----:B------:R-:W2:Y:S04]  /*20d50*/  LDL.LU R199, [R1+0x40c] ;  /* 0x00040c0001c77983 */ /* 0x000ea80000300800 */
[----:B------:R-:W4:Y:S04]  /*20d60*/  LDL.LU R108, [R1+0x2d0] ;  /* 0x0002d000016c7983 */ /* 0x000f280000300800 */
        /* <DEDUP_REMOVED lines=14> */
[----:B------:R-:W4:Y:S01]  /*20e50*/  LDL.LU R91, [R1+0xac] ;  /* 0x0000ac00015b7983 */ /* 0x000f220000300800 */
[C---:B---3--:R-:W-:Y:S03]  /*20e60*/  HMMA.1688.F32.TF32 R36, R48.reuse, R22, R96 ;  /* 0x000000163024723c */ /* 0x048fe60000081060 */
[----:B------:R-:W-:Y:S04]  /*20e70*/  LDS R96, [R2+0x2300] ;  /* 0x0023000002607984 */ /* 0x000fe80000000800 */
[----:B------:R-:W-:Y:S01]  /*20e80*/  LDS R98, [R2+0x3300] ;  /* 0x0033000002627984 */ /* 0x000fe20000000800 */
[----:B------:R-:W-:Y:S03]  /*20e90*/  HMMA.1688.F32.TF32 R40, R48, R150, R200 ;  /* 0x000000963028723c */ /* 0x000fe600000810c8 */
[----:B------:R-:W-:Y:S04]  /*20ea0*/  LDS R97, [R3+0x2300] ;  /* 0x0023000003617984 */ /* 0x000fe80000000800 */
[----:B------:R-:W-:Y:S08]  /*20eb0*/  LDS R99, [R3+0x3300] ;  /* 0x0033000003637984 */ /* 0x000ff00000000800 */
[----:B------:R3:W-:Y:S01]  /*20ec0*/  STL.64 [R1+0x6c8], R38 ;  /* 0x0006c82601007387 */ /* 0x0007e20000100a00 */
[----:B------:R-:W-:Y:S01]  /*20ed0*/  IMAD.MOV.U32 R120, RZ, RZ, R36 ;  /* 0x000000ffff787224 */ /* 0x000fe200078e0024 */
[----:B------:R-:W-:-:S02]  /*20ee0*/  MOV R121, R37 ;  /* 0x0000002500797202 */ /* 0x000fc40000000f00 */
[C---:B---3--:R-:W-:Y:S03]  /*20ef0*/  HMMA.1688.F32.TF32 R36, R48.reuse, R146, R204 ;  /* 0x000000923024723c */ /* 0x048fe600000810cc */
[----:B------:R-:W-:Y:S04]  /*20f00*/  STL [R1+0x1e04], R121 ;  /* 0x001e047901007387 */ /* 0x000fe80000100800 */
[----:B------:R-:W-:Y:S01]  /*20f10*/  STL [R1+0x1e00], R120 ;  /* 0x001e007801007387 */ /* 0x000fe20000100800 */
[C---:B------:R-:W-:Y:S03]  /*20f20*/  HMMA.1688.F32.TF32 R64, R48.reuse, R122, R168 ;  /* 0x0000007a3040723c */ /* 0x040fe600000810a8 */
[----:B------:R-:W-:Y:S04]  /*20f30*/  STL.64 [R1+0x6f0], R40 ;  /* 0x0006f02801007387 */ /* 0x000fe80000100a00 */
[----:B------:R3:W-:Y:S08]  /*20f40*/  STL.64 [R1+0x6f8], R42 ;  /* 0x0006f82a01007387 */ /* 0x0007f00000100a00 */
[----:B------:R-:W-:Y:S01]  /*20f50*/  STL.64 [R1+0x800], R36 ;  /* 0x0008002401007387 */ /* 0x000fe20000100a00 */
[C---:B---3--:R-:W-:Y:S03]  /*20f60*/  HMMA.1688.F32.TF32 R40, R48.reuse, R118, R172 ;  /* 0x000000763028723c */ /* 0x048fe600000810ac */
[----:B------:R3:W-:Y:S04]  /*20f70*/  STL.64 [R1+0x808], R38 ;  /* 0x0008082601007387 */ /* 0x0007e80000100a00 */
[----:B------:R-:W-:Y:S04]  /*20f80*/  LDS R172, [R2+0x2380] ;  /* 0x0023800002ac7984 */ /* 0x000fe80000000800 */
[----:B------:R-:W-:Y:S01]  /*20f90*/  LDS R174, [R2+0x3380] ;  /* 0x0033800002ae7984 */ /* 0x000fe20000000800 */
[----:B---3--:R-:W-:Y:S03]  /*20fa0*/  HMMA.1688.F32.TF32 R36, R48, R114, R212 ;  /* 0x000000723024723c */ /* 0x008fe600000810d4 */
[----:B------:R-:W-:Y:S04]  /*20fb0*/  STL.64 [R1+0x7e0], R64 ;  /* 0x0007e04001007387 */ /* 0x000fe80000100a00 */
[----:B------:R-:W-:Y:S04]  /*20fc0*/  STL.64 [R1+0x7e8], R66 ;  /* 0x0007e84201007387 */ /* 0x000fe80000100a00 */
[----:B------:R-:W-:Y:S04]  /*20fd0*/  STL.64 [R1+0x7c0], R40 ;  /* 0x0007c02801007387 */ /* 0x000fe80000100a00 */
[----:B------:R4:W-:Y:S04]  /*20fe0*/  STL.64 [R1+0x7c8], R42 ;  /* 0x0007c82a01007387 */ /* 0x0009e80000100a00 */
[----:B------:R-:W-:Y:S04]  /*20ff0*/  LDS R64, [R2+0x2200] ;  /* 0x0022000002407984 */ /* 0x000fe80000000800 */
[----:B------:R-:W-:Y:S04]  /*21000*/  LDS R66, [R2+0x3200] ;  /* 0x0032000002427984 */ /* 0x000fe80000000800 */
[----:B------:R-:W-:Y:S04]  /*21010*/  STL.64 [R1+0x7a0], R36 ;  /* 0x0007a02401007387 */ /* 0x000fe80000100a00 */
[----:B------:R3:W-:Y:S04]  /*21020*/  STL.64 [R1+0x7a8], R38 ;  /* 0x0007a82601007387 */ /* 0x0007e80000100a00 */
[----:B------:R-:W-:Y:S04]  /*21030*/  LDS R65, [R3+0x2200] ;  /* 0x0022000003417984 */ /* 0x000fe80000000800 */
[----:B------:R-:W1:Y:S04]  /*21040*/  LDS R67, [R3+0x3200] ;  /* 0x0032000003437984 */ /* 0x000e680000000800 */
[----:B------:R-:W-:Y:S04]  /*21050*/  LDS R173, [R3+0x2380] ;  /* 0x0023800003ad7984 */ /* 0x000fe80000000800 */
[----:B------:R-:W-:Y:S01]  /*21060*/  LDS R175, [R3+0x3380] ;  /* 0x0033800003af7984 */ /* 0x000fe20000000800 */
[C---:B-1----:R-:W-:Y:S08]  /*21070*/  HMMA.1688.F32.TF32 R48, R52.reuse, R130, R176 ;  /* 0x000000823430723c */ /* 0x042ff000000810b0 */
[C---:B--2---:R-:W-:Y:S08]  /*21080*/  HMMA.1688.F32.TF32 R212, R52.reuse, R134, R196 ;  /* 0x0000008634d4723c */ /* 0x044ff000000810c4 */
[C---:B----4-:R-:W-:Y:S08]  /*21090*/  HMMA.1688.F32.TF32 R40, R52.reuse, R126, R108 ;  /* 0x0000007e3428723c */ /* 0x050ff0000008106c */
[C---:B---3--:R-:W-:Y:S07]  /*210a0*/  HMMA.1688.F32.TF32 R36, R52.reuse, R18, R104 ;  /* 0x000000123424723c */ /* 0x048fee0000081068 */
[----:B------:R-:W-:Y:S04]  /*210b0*/  STL.64 [R1+0x1e80], R214 ;  /* 0x001e80d601007387 */ /* 0x000fe80000100a00 */
[----:B------:R-:W-:Y:S04]  /*210c0*/  STL.64 [R1+0x1e78], R212 ;  /* 0x001e78d401007387 */ /* 0x000fe80000100a00 */
[----:B------:R-:W-:Y:S04]  /*210d0*/  STL.64 [R1+0x1e50], R50 ;  /* 0x001e503201007387 */ /* 0x000fe80000100a00 */
[----:B------:R1:W-:Y:S04]  /*210e0*/  STL.64 [R1+0x1e48], R48 ;  /* 0x001e483001007387 */ /* 0x0003e80000100a00 */
[----:B------:R-:W-:Y:S01]  /*210f0*/  STL.64 [R1+0x1e60], R42 ;  /* 0x001e602a01007387 */ /* 0x000fe20000100a00 */
[C---:B------:R-:W-:Y:S03]  /*21100*/  HMMA.1688.F32.TF32 R240, R52.reuse, R14, R240 ;  /* 0x0000000e34f0723c */ /* 0x040fe600000810f0 */
[----:B------:R-:W-:Y:S04]  /*21110*/  STL.64 [R1+0x1e58], R40 ;  /* 0x001e582801007387 */ /* 0x000fe80000100a00 */
[----:B------:R-:W-:Y:S04]  /*21120*/  STL.64 [R1+0x1e70], R38 ;  /* 0x001e702601007387 */ /* 0x000fe80000100a00 */
[----:B------:R2:W-:Y:S01]  /*21130*/  STL.64 [R1+0x1e68], R36 ;  /* 0x001e682401007387 */ /* 0x0005e20000100a00 */
[C---:B-1----:R-:W-:Y:S08]  /*21140*/  HMMA.1688.F32.TF32 R48, R52.reuse, R6, R88 ;  /* 0x000000063430723c */ /* 0x042ff00000081058 */
[C---:B--2---:R-:W-:Y:S08]  /*21150*/  HMMA.1688.F32.TF32 R36, R52.reuse, R10, R100 ;  /* 0x0000000a3424723c */ /* 0x044ff00000081064 */
[----:B------:R-:W-:Y:S01]  /*21160*/  HMMA.1688.F32.TF32 R40, R52, R34, R72 ;  /* 0x000000223428723c */ /* 0x000fe20000081048 */
[----:B------:R-:W-:Y:S04]  /*21170*/  STL.64 [R1+0x1e90], R242 ;  /* 0x001e90f201007387 */ /* 0x000fe80000100a00 */
[----:B------:R-:W-:Y:S04]  /*21180*/  STL.64 [R1+0x1e88], R240 ;  /* 0x001e88f001007387 */ /* 0x000fe80000100a00 */
[----:B------:R-:W-:Y:S04]  /*21190*/  LDS R72, [R2+0x2280] ;  /* 0x0022800002487984 */ /* 0x000fe80000000800 */
[----:B------:R-:W-:Y:S04]  /*211a0*/  LDS R74, [R2+0x3280] ;  /* 0x00328000024a7984 */ /* 0x000fe80000000800 */
[----:B------:R-:W-:Y:S04]  /*211b0*/  STL [R1+0x64], R37 ;  /* 0x0000642501007387 */ /* 0x000fe80000100800 */
[----:B------:R1:W-:Y:S04]  /*211c0*/  STL.64 [R1+0x68], R38 ;  /* 0x0000682601007387 */ /* 0x0003e80000100a00 */
[----:B------:R-:W-:Y:S04]  /*211d0*/  STL.64 [R1+0xa0], R48 ;  /* 0x0000a03001007387 */ /* 0x000fe80000100a00 */
[----:B------:R-:W-:Y:S04]  /*211e0*/  STL.64 [R1+0xa8], R50 ;  /* 0x0000a83201007387 */ /* 0x000fe80000100a00 */
[----:B------:R-:W-:Y:S04]  /*211f0*/  STL.64 [R1+0x150], R40 ;  /* 0x0001502801007387 */ /* 0x000fe80000100a00 */
[----:B------:R2:W-:Y:S04]  /*21200*/  STL.64 [R1+0x158], R42 ;  /* 0x0001582a01007387 */ /* 0x0005e80000100a00 */
[----:B------:R-:W3:Y:S04]  /*21210*/  LDL.LU R100, [R1+0x90] ;  /* 0x0000900001647983 */ /* 0x000ee80000300800 */
[----:B------:R-:W3:Y:S04]  /*21220*/  LDL.LU R101, [R1+0x94] ;  /* 0x0000940001657983 */ /* 0x000ee80000300800 */
[----:B------:R-:W3:Y:S04]  /*21230*/  LDL.LU R102, [R1+0x98] ;  /* 0x0000980001667983 */ /* 0x000ee80000300800 */
[----:B------:R-:W3:Y:S04]  /*21240*/  LDL.LU R103, [R1+0x9c] ;  /* 0x00009c0001677983 */ /* 0x000ee80000300800 */
[----:B------:R-:W4:Y:S04]  /*21250*/  LDL.LU R108, [R1+0x140] ;  /* 0x00014000016c7983 */ /* 0x000f280000300800 */
[----:B------:R-:W4:Y:S04]  /*21260*/  LDL.LU R109, [R1+0x144] ;  /* 0x00014400016d7983 */ /* 0x000f280000300800 */
[----:B------:R-:W4:Y:S04]  /*21270*/  LDL.LU R110, [R1+0x148] ;  /* 0x00014800016e7983 */ /* 0x000f280000300800 */
[----:B------:R-:W4:Y:S04]  /*21280*/  LDL.LU R111, [R1+0x14c] ;  /* 0x00014c00016f7983 */ /* 0x000f280000300800 */
[----:B------:R-:W3:Y:S04]  /*21290*/  LDL.LU R176, [R1+0x1c0] ;  /* 0x0001c00001b07983 */ /* 0x000ee80000300800 */
[----:B------:R-:W3:Y:S04]  /*212a0*/  LDL.LU R177, [R1+0x1c4] ;  /* 0x0001c40001b17983 */ /* 0x000ee80000300800 */
[----:B------:R-:W3:Y:S04]  /*212b0*/  LDL.LU R178, [R1+0x1c8] ;  /* 0x0001c80001b27983 */ /* 0x000ee80000300800 */
[----:B------:R-:W3:Y:S04]  /*212c0*/  LDL.LU R179, [R1+0x1cc] ;  /* 0x0001cc0001b37983 */ /* 0x000ee80000300800 */
        /* <DEDUP_REMOVED lines=24> */
[----:B------:R-:W-:-:S02]  /*21450*/  IMAD.MOV.U32 R0, RZ, RZ, R36 ;  /* 0x000000ffff007224 */ /* 0x000fc400078e0024 */
[C---:B-1----:R-:W-:Y:S01]  /*21460*/  HMMA.1688.F32.TF32 R36, R52.reuse, R30, R44 ;  /* 0x0000001e3424723c */ /* 0x042fe2000008102c */
[----:B------:R-:W-:Y:S04]  /*21470*/  LDS R73, [R3+0x2280] ;  /* 0x0022800003497984 */ /* 0x000fe80000000800 */
[----:B------:R-:W1:Y:S11]  /*21480*/  LDS R75, [R3+0x3280] ;  /* 0x00328000034b7984 */ /* 0x000e760000000800 */
[----:B------:R-:W-:Y:S08]  /*21490*/  @!UPT UIADD3 URZ, URZ, URZ, URZ ;  /* 0x0000003f3f3ff290 */ /* 0x000ff0000fffe03f */
[----:B------:R-:W-:Y:S01]  /*214a0*/  IMAD.MOV.U32 R121, RZ, RZ, R36 ;  /* 0x000000ffff797224 */ /* 0x000fe200078e0024 */
[----:B------:R-:W-:Y:S01]  /*214b0*/  MOV R112, R38 ;  /* 0x0000002600707202 */ /* 0x000fe20000000f00 */
[----:B------:R-:W-:Y:S02]  /*214c0*/  IMAD.MOV.U32 R120, RZ, RZ, R37 ;  /* 0x000000ffff787224 */ /* 0x000fe400078e0025 */
[----:B------:R-:W-:Y:S02]  /*214d0*/  IMAD.MOV.U32 R113, RZ, RZ, R39 ;  /* 0x000000ffff717224 */ /* 0x000fe400078e0027 */
[C---:B------:R-:W-:Y:S01]  /*214e0*/  HMMA.1688.F32.TF32 R36, R52.reuse, R26, R56 ;  /* 0x0000001a3424723c */ /* 0x040fe20000081038 */
[----:B------:R-:W-:Y:S04]  /*214f0*/  STL [R1+0x1e14], R120 ;  /* 0x001e147801007387 */ /* 0x000fe80000100800 */
[----:B------:R-:W-:Y:S03]  /*21500*/  STL [R1+0x1e10], R121 ;  /* 0x001e107901007387 */ /* 0x000fe60000100800 */
[C---:B------:R-:W-:Y:S01]  /*21510*/  HMMA.1688.F32.TF32 R44, R52.reuse, R22, R60 ;  /* 0x00000016342c723c */ /* 0x040fe2000008103c */
[----:B------:R-:W-:Y:S04]  /*21520*/  STL [R1+0x1e0c], R112 ;  /* 0x001e0c7001007387 */ /* 0x000fe80000100800 */
[----:B------:R-:W-:Y:S03]  /*21530*/  STL [R1+0x1e08], R113 ;  /* 0x001e087101007387 */ /* 0x000fe60000100800 */
[C---:B--2---:R-:W-:Y:S07]  /*21540*/  HMMA.1688.F32.TF32 R40, R52.reuse, R150, R184 ;  /* 0x000000963428723c */ /* 0x044fee00000810b8 */
[----:B------:R-:W-:Y:S04]  /*21550*/  STL.64 [R1+0x530], R36 ;  /* 0x0005302401007387 */ /* 0x000fe80000100a00 */
[----:B------:R2:W-:Y:S02]  /*21560*/  STL.64 [R1+0x538], R38 ;  /* 0x0005382601007387 */ /* 0x0005e40000100a00 */
[C---:B--2---:R-:W-:Y:S02]  /*21570*/  HMMA.1688.F32.TF32 R36, R52.reuse, R146, R208 ;  /* 0x000000923424723c */ /* 0x044fe400000810d0 */
[----:B------:R-:W-:Y:S04]  /*21580*/  STL.64 [R1+0x5b0], R44 ;  /* 0x0005b02c01007387 */ /* 0x000fe80000100a00 */
[----:B------:R2:W-:Y:S04]  /*21590*/  STL.64 [R1+0x5b8], R46 ;  /* 0x0005b82e01007387 */ /* 0x0005e80000100a00 */
[----:B------:R-:W-:Y:S04]  /*215a0*/  STL.64 [R1+0x620], R40 ;  /* 0x0006202801007387 */ /* 0x000fe80000100a00 */
[----:B------:R1:W-:Y:S01]  /*215b0*/  STL.64 [R1+0x628], R42 ;  /* 0x0006282a01007387 */ /* 0x0003e20000100a00 */
[C---:B--2---:R-:W-:Y:S08]  /*215c0*/  HMMA.1688.F32.TF32 R44, R52.reuse, R122, R216 ;  /* 0x0000007a342c723c */ /* 0x044ff000000810d8 */
[----:B------:R-:W-:Y:S01]  /*215d0*/  STL.64 [R1+0x770], R36 ;  /* 0x0007702401007387 */ /* 0x000fe20000100a00 */
[C---:B-1----:R-:W-:Y:S03]  /*215e0*/  HMMA.1688.F32.TF32 R40, R52.reuse, R118, R220 ;  /* 0x000000763428723c */ /* 0x042fe600000810dc */
[----:B------:R1:W-:Y:S05]  /*215f0*/  STL.64 [R1+0x778], R38 ;  /* 0x0007782601007387 */ /* 0x0003ea0000100a00 */
[----:B-1----:R-:W-:Y:S06]  /*21600*/  HMMA.1688.F32.TF32 R36, R52, R114, R228 ;  /* 0x000000723424723c */ /* 0x002fec00000810e4 */
[----:B------:R-:W-:Y:S04]  /*21610*/  STL.64 [R1+0x760], R44 ;  /* 0x0007602c01007387 */ /* 0x000fe80000100a00 */
[----:B------:R1:W-:Y:S05]  /*21620*/  STL.64 [R1+0x768], R46 ;  /* 0x0007682e01007387 */ /* 0x0003ea0000100a00 */
[----:B------:R-:W-:Y:S04]  /*21630*/  STL.64 [R1+0x750], R40 ;  /* 0x0007502801007387 */ /* 0x000fe80000100a00 */
[----:B------:R-:W-:Y:S04]  /*21640*/  STL.64 [R1+0x758], R42 ;  /* 0x0007582a01007387 */ /* 0x000fe80000100a00 */
[----:B------:R-:W-:Y:S04]  /*21650*/  STL.64 [R1+0x740], R36 ;  /* 0x0007402401007387 */ /* 0x000fe80000100a00 */
[----:B------:R2:W-:Y:S01]  /*21660*/  STL.64 [R1+0x748], R38 ;  /* 0x0007482601007387 */ /* 0x0005e20000100a00 */
[C---:B---3--:R-:W-:Y:S08]  /*21670*/  HMMA.1688.F32.TF32 R76, R64.reuse, R126, R76 ;  /* 0x0000007e404c723c */ /* 0x048ff0000008104c */
[C---:B----4-:R-:W-:Y:S08]  /*21680*/  HMMA.1688.F32.TF32 R88, R64.reuse, R134, R88 ;  /* 0x000000864058723c */ /* 0x050ff00000081058 */
[C---:B------:R-:W-:Y:S08]  /*21690*/  HMMA.1688.F32.TF32 R80, R64.reuse, R130, R160 ;  /* 0x000000824050723c */ /* 0x040ff000000810a0 */
[C---:B-1----:R-:W-:Y:S07]  /*216a0*/  HMMA.1688.F32.TF32 R44, R64.reuse, R18, R92 ;  /* 0x00000012402c723c */ /* 0x042fee000008105c */
[----:B------:R-:W-:Y:S04]  /*216b0*/  STL.64 [R1+0x1ea0], R90 ;  /* 0x001ea05a01007387 */ /* 0x000fe80000100a00 */
[----:B------:R-:W-:Y:S04]  /*216c0*/  STL.64 [R1+0x1e98], R88 ;  /* 0x001e985801007387 */ /* 0x000fe80000100a00 */
[----:B------:R-:W-:Y:S04]  /*216d0*/  STL.64 [R1+0x1ec0], R82 ;  /* 0x001ec05201007387 */ /* 0x000fe80000100a00 */
[----:B------:R-:W-:Y:S01]  /*216e0*/  STL.64 [R1+0x1eb8], R80 ;  /* 0x001eb85001007387 */ /* 0x000fe20000100a00 */
[----:B--2---:R-:W-:Y:S03]  /*216f0*/  HMMA.1688.F32.TF32 R36, R64, R34, R104 ;  /* 0x000000224024723c */ /* 0x004fe60000081068 */
[----:B------:R-:W-:Y:S04]  /*21700*/  STL.64 [R1+0x1ed0], R78 ;  /* 0x001ed04e01007387 */ /* 0x000fe80000100a00 */
[----:B------:R-:W-:Y:S04]  /*21710*/  STL.64 [R1+0x1ec8], R76 ;  /* 0x001ec84c01007387 */ /* 0x000fe80000100a00 */
[----:B------:R-:W-:Y:S04]  /*21720*/  STL.64 [R1+0x1ee0], R46 ;  /* 0x001ee02e01007387 */ /* 0x000fe80000100a00 */
[----:B------:R-:W-:Y:S08]  /*21730*/  STL.64 [R1+0x1ed8], R44 ;  /* 0x001ed82c01007387 */ /* 0x000ff00000100a00 */
[----:B------:R-:W-:Y:S01]  /*21740*/  STL.64 [R1+0x50], R36 ;  /* 0x0000502401007387 */ /* 0x000fe20000100a00 */
[----:B------:R-:W-:-:S03]  /*21750*/  IMAD.MOV.U32 R252, RZ, RZ, R39 ;  /* 0x000000fffffc7224 */ /* 0x000fc600078e0027 */
[----:B------:R1:W-:Y:S02]  /*21760*/  STL [R1+0x58], R38 ;  /* 0x0000582601007387 */ /* 0x0003e40000100800 */
[C---:B-1----:R-:W-:Y:S11]  /*21770*/  HMMA.1688.F32.TF32 R36, R64.reuse, R30, R100 ;  /* 0x0000001e4024723c */ /* 0x042ff60000081064 */
[----:B------:R-:W-:Y:S11]  /*21780*/  @!UPT UIADD3 URZ, URZ, URZ, URZ ;  /* 0x0000003f3f3ff290 */ /* 0x000ff6000fffe03f */
[----:B------:R-:W-:Y:S01]  /*21790*/  @!UPT UIADD3 URZ, URZ, URZ, URZ ;  /* 0x0000003f3f3ff290 */ /* 0x000fe2000fffe03f */
[----:B------:R1:W-:Y:S04]  /*217a0*/  STL.64 [R1+0x148], R38 ;  /* 0x0001482601007387 */ /* 0x0003e80000100a00 */
[----:B------:R-:W2:Y:S04]  /*217b0*/  LDL.LU R100, [R1+0x230] ;  /* 0x0002300001647983 */ /* 0x000ea80000300800 */
[----:B------:R-:W2:Y:S04]  /*217c0*/  LDL.LU R101, [R1+0x234] ;  /* 0x0002340001657983 */ /* 0x000ea80000300800 */
[----:B------:R-:W2:Y:S04]  /*217d0*/  LDL.LU R102, [R1+0x238] ;  /* 0x0002380001667983 */ /* 0x000ea80000300800 */
[----:B------:R-:W2:Y:S04]  /*217e0*/  LDL.LU R103, [R1+0x23c] ;  /* 0x00023c0001677983 */ /* 0x000ea80000300800 */
[----:B------:R-:W3:Y:S04]  /*217f0*/  LDL.LU R104, [R1+0x290] ;  /* 0x0002900001687983 */ /* 0x000ee80000300800 */
[----:B------:R-:W3:Y:S04]  /*21800*/  LDL.LU R105, [R1+0x294] ;  /* 0x0002940001697983 */ /* 0x000ee80000300800 */
[----:B------:R-:W3:Y:S04]  /*21810*/  LDL.LU R106, [R1+0x298] ;  /* 0x00029800016a7983 */ /* 0x000ee80000300800 */
[----:B------:R-:W3:Y:S04]  /*21820*/  LDL.LU R107, [R1+0x29c] ;  /* 0x00029c00016b7983 */ /* 0x000ee80000300800 */
[----:B------:R-:W1:Y:S04]  /*21830*/  LDL.LU R156, [R1+0x30] ;  /* 0x00003000019c7983 */ /* 0x000e680000300800 */
[----:B------:R-:W1:Y:S04]  /*21840*/  LDL.LU R157, [R1+0x34] ;  /* 0x00003400019d7983 */ /* 0x000e680000300800 */
[----:B------:R-:W1:Y:S04]  /*21850*/  LDL.LU R158, [R1+0x38] ;  /* 0x00003800019e7983 */ /* 0x000e680000300800 */
[----:B------:R-:W1:Y:S01]  /*21860*/  LDL.LU R159, [R1+0x3c] ;  /* 0x00003c00019f7983 */ /* 0x000e620000300800 */
[C---:B------:R-:W-:Y:S03]  /*21870*/  HMMA.1688.F32.TF32 R228, R64.reuse, R6, R108 ;  /* 0x0000000640e4723c */ /* 0x040fe6000008106c */
[----:B------:R-:W4:Y:S04]  /*21880*/  LDL.LU R108, [R1+0x310] ;  /* 0x00031000016c7983 */ /* 0x000f280000300800 */
[----:B------:R-:W4:Y:S01]  /*21890*/  LDL.LU R109, [R1+0x314] ;  /* 0x00031400016d7983 */ /* 0x000f220000300800 */
[C---:B------:R-:W-:Y:S03]  /*218a0*/  HMMA.1688.F32.TF32 R52, R64.reuse, R14, R196 ;  /* 0x0000000e4034723c */ /* 0x040fe600000810c4 */
[----:B------:R-:W4:Y:S04]  /*218b0*/  LDL.LU R110, [R1+0x318] ;  /* 0x00031800016e7983 */ /* 0x000f280000300800 */
[----:B------:R-:W4:Y:S04]  /*218c0*/  LDL.LU R111, [R1+0x31c] ;  /* 0x00031c00016f7983 */ /* 0x000f280000300800 */
        /* <DEDUP_REMOVED lines=20> */
[----:B------:R-:W-:Y:S01]  /*21a10*/  IMAD.MOV.U32 R112, RZ, RZ, R36 ;  /* 0x000000ffff707224 */ /* 0x000fe200078e0024 */
[----:B------:R-:W-:Y:S01]  /*21a20*/  MOV R113, R37 ;  /* 0x0000002500717202 */ /* 0x000fe20000000f00 */
[C---:B------:R-:W-:Y:S01]  /*21a30*/  HMMA.1688.F32.TF32 R56, R64.reuse, R10, R176 ;  /* 0x0000000a4038723c */ /* 0x040fe200000810b0 */
[----:B------:R-:W2:Y:S04]  /*21a40*/  LDL.LU R176, [R1+0x370] ;  /* 0x0003700001b07983 */ /* 0x000ea80000300800 */
[----:B------:R-:W2:Y:S04]  /*21a50*/  LDL.LU R177, [R1+0x374] ;  /* 0x0003740001b17983 */ /* 0x000ea80000300800 */
[----:B------:R-:W2:Y:S04]  /*21a60*/  LDL.LU R178, [R1+0x378] ;  /* 0x0003780001b27983 */ /* 0x000ea80000300800 */
[----:B------:R-:W2:Y:S04]  /*21a70*/  LDL.LU R179, [R1+0x37c] ;  /* 0x00037c0001b37983 */ /* 0x000ea80000300800 */
[----:B------:R-:W-:Y:S04]  /*21a80*/  STL [R1+0x1e1c], R113 ;  /* 0x001e1c7101007387 */ /* 0x000fe80000100800 */
[----:B------:R-:W-:Y:S01]  /*21a90*/  STL [R1+0x1e18], R112 ;  /* 0x001e187001007387 */ /* 0x000fe20000100800 */
[C---:B------:R-:W-:Y:S08]  /*21aa0*/  HMMA.1688.F32.TF32 R40, R64.reuse, R150, R188 ;  /* 0x000000964028723c */ /* 0x040ff000000810bc */
[C---:B------:R-:W-:Y:S08]  /*21ab0*/  HMMA.1688.F32.TF32 R44, R64.reuse, R122, R232 ;  /* 0x0000007a402c723c */ /* 0x040ff000000810e8 */
[C---:B-1----:R-:W-:Y:S11]  /*21ac0*/  HMMA.1688.F32.TF32 R36, R64.reuse, R26, R156 ;  /* 0x0000001a4024723c */ /* 0x042ff6000008109c */
[----:B------:R-:W-:Y:S11]  /*21ad0*/  @!UPT UIADD3 URZ, URZ, URZ, URZ ;  /* 0x0000003f3f3ff290 */ /* 0x000ff6000fffe03f */
[----:B------:R-:W-:Y:S01]  /*21ae0*/  @!UPT UIADD3 URZ, URZ, URZ, URZ ;  /* 0x0000003f3f3ff290 */ /* 0x000fe2000fffe03f */
[----:B------:R1:W-:Y:S01]  /*21af0*/  STL.64 [R1+0x190], R36 ;  /* 0x0001902401007387 */ /* 0x0003e20000100a00 */
[----:B------:R-:W-:Y:S02]  /*21b00*/  IMAD.MOV.U32 R120, RZ, RZ, R38 ;  /* 0x000000ffff787224 */ /* 0x000fe400078e0026 */
[----:B------:R-:W-:Y:S02]  /*21b10*/  IMAD.MOV.U32 R121, RZ, RZ, R39 ;  /* 0x000000ffff797224 */ /* 0x000fe400078e0027 */
[C---:B-1----:R-:W-:Y:S01]  /*21b20*/  HMMA.1688.F32.TF32 R36, R64.reuse, R22, R84 ;  /* 0x000000164024723c */ /* 0x042fe20000081054 */
[----:B------:R-:W-:Y:S04]  /*21b30*/  STL [R1+0x1e24], R120 ;  /* 0x001e247801007387 */ /* 0x000fe80000100800 */
[----:B------:R-:W-:Y:S11]  /*21b40*/  STL [R1+0x1e20], R121 ;  /* 0x001e207901007387 */ /* 0x000ff60000100800 */
[----:B------:R-:W-:Y:S07]  /*21b50*/  @!UPT UIADD3 URZ, URZ, URZ, URZ ;  /* 0x0000003f3f3ff290 */ /* 0x000fee000fffe03f */
[----:B------:R-:W-:Y:S01]  /*21b60*/  STL [R1+0x2a0], R36 ;  /* 0x0002a02401007387 */ /* 0x000fe20000100800 */
[----:B------:R-:W-:Y:S01]  /*21b70*/  IMAD.MOV.U32 R117, RZ, RZ, R37 ;  /* 0x000000ffff757224 */ /* 0x000fe200078e0025 */
[----:B------:R-:W-:Y:S02]  /*21b80*/  MOV R116, R38 ;  /* 0x0000002600747202 */ /* 0x000fe40000000f00 */
[----:B------:R1:W-:Y:S02]  /*21b90*/  STL [R1+0x2ac], R39 ;  /* 0x0002ac2701007387 */ /* 0x0003e40000100800 */
[C---:B-1----:R-:W-:Y:S02]  /*21ba0*/  HMMA.1688.F32.TF32 R36, R64.reuse, R146, R224 ;  /* 0x000000924024723c */ /* 0x042fe400000810e0 */
[----:B------:R-:W-:Y:S04]  /*21bb0*/  STL [R1+0x1e34], R117 ;  /* 0x001e347501007387 */ /* 0x000fe80000100800 */
[----:B------:R-:W-:Y:S04]  /*21bc0*/  STL [R1+0x1e30], R116 ;  /* 0x001e307401007387 */ /* 0x000fe80000100800 */
[----:B------:R-:W-:Y:S04]  /*21bd0*/  STL.64 [R1+0x400], R40 ;  /* 0x0004002801007387 */ /* 0x000fe80000100a00 */
[----:B------:R1:W-:Y:S09]  /*21be0*/  STL.64 [R1+0x408], R42 ;  /* 0x0004082a01007387 */ /* 0x0003f20000100a00 */
[----:B------:R-:W-:Y:S01]  /*21bf0*/  STL.64 [R1+0x6b0], R36 ;  /* 0x0006b02401007387 */ /* 0x000fe20000100a00 */
[C---:B-1----:R-:W-:Y:S03]  /*21c00*/  HMMA.1688.F32.TF32 R40, R64.reuse, R118, R236 ;  /* 0x000000764028723c */ /* 0x042fe600000810ec */
[----:B------:R1:W-:Y:S05]  /*21c10*/  STL.64 [R1+0x6b8], R38 ;  /* 0x0006b82601007387 */ /* 0x0003ea0000100a00 */
[----:B-1----:R-:W-:Y:S01]  /*21c20*/  HMMA.1688.F32.TF32 R36, R64, R114, R136 ;  /* 0x000000724024723c */ /* 0x002fe20000081088 */
[----:B------:R-:W-:Y:S04]  /*21c30*/  STL.64 [R1+0x6a0], R44 ;  /* 0x0006a02c01007387 */ /* 0x000fe80000100a00 */
[----:B------:R-:W-:Y:S10]  /*21c40*/  STL.64 [R1+0x6a8], R46 ;  /* 0x0006a82e01007387 */ /* 0x000ff40000100a00 */
[----:B------:R-:W-:Y:S01]  /*21c50*/  STL.64 [R1+0x690], R40 ;  /* 0x0006902801007387 */ /* 0x000fe20000100a00 */
[C---:B----4-:R-:W-:Y:S03]  /*21c60*/  HMMA.1688.F32.TF32 R60, R72.reuse, R6, R108 ;  /* 0x00000006483c723c */ /* 0x050fe6000008106c */
[----:B------:R-:W-:Y:S05]  /*21c70*/  STL.64 [R1+0x698], R42 ;  /* 0x0006982a01007387 */ /* 0x000fea0000100a00 */
[C---:B--2---:R-:W-:Y:S01]  /*21c80*/  HMMA.1688.F32.TF32 R84, R72.reuse, R14, R196 ;  /* 0x0000000e4854723c */ /* 0x044fe200000810c4 */
[----:B------:R1:W-:Y:S04]  /*21c90*/  STL.64 [R1+0x670], R36 ;  /* 0x0006702401007387 */ /* 0x0003e80000100a00 */
[----:B------:R2:W-:Y:S04]  /*21ca0*/  STL.64 [R1+0x678], R38 ;  /* 0x0006782601007387 */ /* 0x0005e80000100a00 */
        /* <DEDUP_REMOVED lines=12> */
[C---:B------:R-:W-:Y:S03]  /*21d70*/  HMMA.1688.F32.TF32 R232, R72.reuse, R30, R100 ;  /* 0x0000001e48e8723c */ /* 0x040fe60000081064 */
        /* <DEDUP_REMOVED lines=17> */
[----:B-1----:R-:W4:Y:S04]  /*21e90*/  LDL.LU R36, [R1+0x1b0] ;  /* 0x0001b00001247983 */ /* 0x002f280000300800 */
[----:B------:R-:W4:Y:S04]  /*21ea0*/  LDL.LU R37, [R1+0x1b4] ;  /* 0x0001b40001257983 */ /* 0x000f280000300800 */
[----:B--2---:R-:W4:Y:S04]  /*21eb0*/  LDL.LU R38, [R1+0x1b8] ;  /* 0x0001b80001267983 */ /* 0x004f280000300800 */
[----:B------:R-:W4:Y:S04]  /*21ec0*/  LDL.LU R39, [R1+0x1bc] ;  /* 0x0001bc0001277983 */ /* 0x000f280000300800 */
[----:B------:R-:W2:Y:S04]  /*21ed0*/  LDL.LU R204, [R1] ;  /* 0x0000000001cc7983 */ /* 0x000ea80000300800 */
        /* <DEDUP_REMOVED lines=15> */
[C---:B------:R-:W-:Y:S03]  /*21fd0*/  HMMA.1688.F32.TF32 R136, R72.reuse, R126, R164 ;  /* 0x0000007e4888723c */ /* 0x040fe600000810a4 */
        /* <DEDUP_REMOVED lines=8> */
[C---:B---3--:R-:W-:Y:S03]  /*22060*/  HMMA.1688.F32.TF32 R68, R72.reuse, R34, R104 ;  /* 0x000000224844723c */ /* 0x048fe60000081068 */
[----:B------:R-:W3:Y:S04]  /*22070*/  LDL.LU R178, [R1+0x588] ;  /* 0x0005880001b27983 */ /* 0x000ee80000300800 */
[----:B------:R-:W3:Y:S04]  /*22080*/  LDL.LU R179, [R1+0x58c] ;  /* 0x00058c0001b37983 */ /* 0x000ee80000300800 */
[----:B------:R-:W3:Y:S04]  /*22090*/  LDL.LU R104, [R1+0x460] ;  /* 0x0004600001687983 */ /* 0x000ee80000300800 */
[----:B------:R-:W3:Y:S04]  /*220a0*/  LDL.LU R105, [R1+0x464] ;  /* 0x0004640001697983 */ /* 0x000ee80000300800 */
[----:B------:R-:W3:Y:S04]  /*220b0*/  LDL.LU R106, [R1+0x468] ;  /* 0x00046800016a7983 */ /* 0x000ee80000300800 */
[----:B------:R-:W3:Y:S04]  /*220c0*/  LDL.LU R107, [R1+0x46c] ;  /* 0x00046c00016b7983 */ /* 0x000ee80000300800 */
[----:B------:R-:W-:Y:S04]  /*220d0*/  STL [R1+0x1dec], R232 ;  /* 0x001dece801007387 */ /* 0x000fe80000100800 */
[----:B------:R-:W-:Y:S04]  /*220e0*/  STL [R1+0x1de8], R233 ;  /* 0x001de8e901007387 */ /* 0x000fe80000100800 */
[----:B------:R-:W-:Y:S04]  /*220f0*/  STL [R1+0x1de4], R234 ;  /* 0x001de4ea01007387 */ /* 0x000fe80000100800 */
[----:B------:R-:W-:Y:S01]  /*22100*/  STL [R1+0x1de0], R235 ;  /* 0x001de0eb01007387 */ /* 0x000fe20000100800 */
[C---:B----4-:R-:W-:Y:S11]  /*22110*/  HMMA.1688.F32.TF32 R36, R72.reuse, R26, R36 ;  /* 0x0000001a4824723c */ /* 0x050ff60000081024 */
[----:B------:R-:W-:Y:S11]  /*22120*/  @!UPT UIADD3 URZ, URZ, URZ, URZ ;  /* 0x0000003f3f3ff290 */ /* 0x000ff6000fffe03f */
[----:B------:R-:W-:Y:S02]  /*22130*/  @!UPT UIADD3 URZ, URZ, URZ, URZ ;  /* 0x0000003f3f3ff290 */ /* 0x000fe4000fffe03f */
[----:B------:R-:W-:Y:S01]  /*22140*/  IMAD.MOV.U32 R120, RZ, RZ, R36 ;  /* 0x000000ffff787224 */ /* 0x000fe200078e0024 */
[----:B------:R-:W-:Y:S01]  /*22150*/  MOV R112, R39 ;  /* 0x0000002700707202 */ /* 0x000fe20000000f00 */
[----:B------:R-:W-:Y:S02]  /*22160*/  IMAD.MOV.U32 R121, RZ, RZ, R37 ;  /* 0x000000ffff797224 */ /* 0x000fe400078e0025 */
[----:B------:R-:W-:Y:S02]  /*22170*/  IMAD.MOV.U32 R113, RZ, RZ, R38 ;  /* 0x000000ffff717224 */ /* 0x000fe400078e0026 */
[----:B--2---:R-:W-:Y:S03]  /*22180*/  HMMA.1688.F32.TF32 R36, R72, R22, R40 ;  /* 0x000000164824723c */ /* 0x004fe60000081028 */
[----:B------:R-:W-:Y:S04]  /*22190*/  STL [R1+0x1e40], R113 ;  /* 0x001e407101007387 */ /* 0x000fe80000100800 */
[----:B------:R-:W-:Y:S04]  /*221a0*/  STL [R1+0x1e3c], R121 ;  /* 0x001e3c7901007387 */ /* 0x000fe80000100800 */
[----:B------:R-:W-:Y:S11]  /*221b0*/  STL [R1+0x1e38], R120 ;  /* 0x001e387801007387 */ /* 0x000ff60000100800 */
[----:B------:R-:W-:Y:S01]  /*221c0*/  @!UPT UIADD3 URZ, URZ, URZ, URZ ;  /* 0x0000003f3f3ff290 */ /* 0x000fe2000fffe03f */
[----:B------:R-:W-:Y:S01]  /*221d0*/  STL [R1+0x164], R37 ;  /* 0x0001642501007387 */ /* 0x000fe20000100800 */
[----:B------:R-:W-:-:S03]  /*221e0*/  IMAD.MOV.U32 R116, RZ, RZ, R36 ;  /* 0x000000ffff747224 */ /* 0x000fc600078e0024 */
[----:B------:R1:W-:Y:S02]  /*221f0*/  STL.64 [R1+0x168], R38 ;  /* 0x0001682601007387 */ /* 0x0003e40000100a00 */
[C---:B-1----:R-:W-:Y:S08]  /*22200*/  HMMA.1688.F32.TF32 R36, R72.reuse, R150, R48 ;  /* 0x000000964824723c */ /* 0x042ff00000081030 */
[C---:B------:R-:W-:Y:S08]  /*22210*/  HMMA.1688.F32.TF32 R44, R72.reuse, R146, R212 ;  /* 0x00000092482c723c */ /* 0x040ff000000810d4 */
        /* <DEDUP_REMOVED lines=9> */
[----:B------:R-:W-:Y:S10]  /*222b0*/  STL.64 [R1+0x5d8], R42 ;  /* 0x0005d82a01007387 */ /* 0x000ff40000100a00 */
[----:B------:R1:W-:Y:S01]  /*222c0*/  STL.64 [R1+0x520], R36 ;  /* 0x0005202401007387 */ /* 0x0003e20000100a00 */
[----:B------:R-:W-:-:S02]  /*222d0*/  IMAD.MOV.U32 R145, RZ, RZ, R38 ;  /* 0x000000ffff917224 */ /* 0x000fc400078e0026 */
[----:B------:R-:W-:Y:S02]  /*222e0*/  IMAD.MOV.U32 R144, RZ, RZ, R39 ;  /* 0x000000ffff907224 */ /* 0x000fe400078e0027 */
[----:B-1----:R-:W-:Y:S01]  /*222f0*/  HMMA.1688.F32.TF32 R36, R72, R114, R244 ;  /* 0x000000724824723c */ /* 0x002fe200000810f4 */
[----:B------:R-:W-:Y:S01]  /*22300*/  MOV R48, R128 ;  /* 0x0000008000307202 */ /* 0x000fe20000000f00 */
[----:B------:R-:W-:Y:S02]  /*22310*/  IMAD.MOV.U32 R49, RZ, RZ, R129 ;  /* 0x000000ffff317224 */ /* 0x000fe400078e0081 */
[----:B------:R-:W-:Y:S02]  /*22320*/  IMAD.MOV.U32 R50, RZ, RZ, R132 ;  /* 0x000000ffff327224 */ /* 0x000fe400078e0084 */
[----:B------:R-:W-:Y:S02]  /*22330*/  IMAD.MOV.U32 R51, RZ, RZ, R133 ;  /* 0x000000ffff337224 */ /* 0x000fe400078e0085 */
[----:B------:R-:W-:Y:S11]  /*22340*/  HMMA.1688.F32.TF32 R224, R96, R26, R108 ;  /* 0x0000001a60e0723c */ /* 0x000ff6000008106c */
[----:B------:R-:W-:Y:S04]  /*22350*/  @!UPT UIADD3 URZ, URZ, URZ, URZ ;  /* 0x0000003f3f3ff290 */ /* 0x000fe8000fffe03f */
[----:B------:R-:W-:Y:S04]  /*22360*/  STL.64 [R1+0x4f0], R36 ;  /* 0x0004f02401007387 */ /* 0x000fe80000100a00 */
[----:B------:R1:W-:Y:S04]  /*22370*/  STL.64 [R1+0x4f8], R38 ;  /* 0x0004f82601007387 */ /* 0x0003e80000100a00 */
[----:B------:R-:W1:Y:S04]  /*22380*/  LDL.LU R128, [R1+0x1ef4] ;  /* 0x001ef40001807983 */ /* 0x000e680000300800 */
        /* <DEDUP_REMOVED lines=17> */
[----:B------:R-:W-:-:S03]  /*224a0*/  IMAD.MOV.U32 R207, RZ, RZ, R192 ;  /* 0x000000ffffcf7224 */ /* 0x000fc600078e00c0 */
[----:B------:R-:W4:Y:S01]  /*224b0*/  LDL.LU R88, [R1+0x4d0] ;  /* 0x0004d00001587983 */ /* 0x000f220000300800 */
[----:B------:R-:W-:-:S03]  /*224c0*/  IMAD.MOV.U32 R206, RZ, RZ, R193 ;  /* 0x000000ffffce7224 */ /* 0x000fc600078e00c1 */
[----:B------:R-:W4:Y:S01]  /*224d0*/  LDL.LU R89, [R1+0x4d4] ;  /* 0x0004d40001597983 */ /* 0x000f220000300800 */
[----:B------:R-:W-:-:S03]  /*224e0*/  IMAD.MOV.U32 R205, RZ, RZ, R194 ;  /* 0x000000ffffcd7224 */ /* 0x000fc600078e00c2 */
[----:B------:R-:W4:Y:S01]  /*224f0*/  LDL.LU R90, [R1+0x4d8] ;  /* 0x0004d800015a7983 */ /* 0x000f220000300800 */
[----:B------:R-:W-:-:S03]  /*22500*/  MOV R204, R195 ;  /* 0x000000c300cc7202 */ /* 0x000fc60000000f00 */
[----:B------:R-:W4:Y:S01]  /*22510*/  LDL.LU R91, [R1+0x4dc] ;  /* 0x0004dc00015b7983 */ /* 0x000f220000300800 */
[C---:B------:R-:W-:Y:S03]  /*22520*/  HMMA.1688.F32.TF32 R64, R96.reuse, R6, R200 ;  /* 0x000000066040723c */ /* 0x040fe600000810c8 */
[----:B------:R-:W4:Y:S04]  /*22530*/  LDL.LU R192, [R1+0x540] ;  /* 0x0005400001c07983 */ /* 0x000f280000300800 */
[----:B------:R-:W4:Y:S04]  /*22540*/  LDL.LU R193, [R1+0x544] ;  /* 0x0005440001c17983 */ /* 0x000f280000300800 */
[----:B------:R-:W4:Y:S04]  /*22550*/  LDL.LU R194, [R1+0x548] ;  /* 0x0005480001c27983 */ /* 0x000f280000300800 */
[----:B------:R-:W4:Y:S01]  /*22560*/  LDL.LU R195, [R1+0x54c] ;  /* 0x00054c0001c37983 */ /* 0x000f220000300800 */
[----:B------:R-:W-:Y:S03]  /*22570*/  HMMA.1688.F32.TF32 R216, R96, R30, R196 ;  /* 0x0000001e60d8723c */ /* 0x000fe600000810c4 */
        /* <DEDUP_REMOVED lines=36> */
[----:B------:R-:W-:Y:S01]  /*227c0*/  MOV R42, R149 ;  /* 0x00000095002a7202 */ /* 0x000fe20000000f00 */
[----:B------:R-:W-:-:S02]  /*227d0*/  IMAD.MOV.U32 R43, RZ, RZ, R148 ;  /* 0x000000ffff2b7224 */ /* 0x000fc400078e0094 */
[----:B------:R-:W-:Y:S01]  /*227e0*/  IMAD.MOV.U32 R215, RZ, RZ, R4 ;  /* 0x000000ffffd77224 */ /* 0x000fe200078e0004 */
[----:B------:R-:W-:Y:S01]  /*227f0*/  HMMA.1688.F32.TF32 R160, R72, R134, R160 ;  /* 0x0000008648a0723c */ /* 0x000fe200000810a0 */
[----:B------:R-:W1:Y:S07]  /*22800*/  S2R R4, SR_TID.X ;  /* 0x0000000000047919 */ /* 0x000e6e0000002100 */
[C---:B------:R-:W-:Y:S01]  /*22810*/  HMMA.1688.F32.TF32 R72, R96.reuse, R34, R180 ;  /* 0x000000226048723c */ /* 0x040fe200000810b4 */
[----:B------:R-:W4:Y:S04]  /*22820*/  LDL.LU R180, [R1+0x680] ;  /* 0x0006800001b47983 */ /* 0x000f280000300800 */
[----:B------:R-:W4:Y:S03]  /*22830*/  LDL.LU R181, [R1+0x684] ;  /* 0x0006840001b57983 */ /* 0x000f260000300800 */
[C---:B------:R-:W-:Y:S01]  /*22840*/  HMMA.1688.F32.TF32 R164, R96.reuse, R134, R164 ;  /* 0x0000008660a4723c */ /* 0x040fe200000810a4 */
[----:B------:R-:W4:Y:S04]  /*22850*/  LDL.LU R182, [R1+0x688] ;  /* 0x0006880001b67983 */ /* 0x000f280000300800 */
[----:B------:R-:W4:Y:S03]  /*22860*/  LDL.LU R183, [R1+0x68c] ;  /* 0x00068c0001b77983 */ /* 0x000f260000300800 */
[C---:B---3--:R-:W-:Y:S01]  /*22870*/  HMMA.1688.F32.TF32 R176, R96.reuse, R130, R176 ;  /* 0x0000008260b0723c */ /* 0x048fe200000810b0 */
[----:B------:R-:W3:Y:S04]  /*22880*/  LDL.LU R188, [R1+0x570] ;  /* 0x0005700001bc7983 */ /* 0x000ee80000300800 */
[----:B------:R-:W3:Y:S03]  /*22890*/  LDL.LU R189, [R1+0x574] ;  /* 0x0005740001bd7983 */ /* 0x000ee60000300800 */
[C---:B------:R-:W-:Y:S01]  /*228a0*/  HMMA.1688.F32.TF32 R140, R96.reuse, R126, R140 ;  /* 0x0000007e608c723c */ /* 0x040fe2000008108c */
[----:B------:R-:W3:Y:S04]  /*228b0*/  LDL.LU R190, [R1+0x578] ;  /* 0x0005780001be7983 */ /* 0x000ee80000300800 */
[----:B------:R-:W3:Y:S03]  /*228c0*/  LDL.LU R191, [R1+0x57c] ;  /* 0x00057c0001bf7983 */ /* 0x000ee60000300800 */
[C---:B------:R-:W-:Y:S01]  /*228d0*/  HMMA.1688.F32.TF32 R152, R96.reuse, R18, R152 ;  /* 0x000000126098723c */ /* 0x040fe20000081098 */
[----:B------:R-:W3:Y:S04]  /*228e0*/  LDL.LU R220, [R1+0x480] ;  /* 0x0004800001dc7983 */ /* 0x000ee80000300800 */
[----:B------:R-:W3:Y:S03]  /*228f0*/  LDL.LU R221, [R1+0x484] ;  /* 0x0004840001dd7983 */ /* 0x000ee60000300800 */
[----:B------:R-:W-:Y:S01]  /*22900*/  HMMA.1688.F32.TF32 R100, R96, R14, R100 ;  /* 0x0000000e6064723c */ /* 0x000fe20000081064 */
[----:B------:R-:W3:Y:S01]  /*22910*/  LDL.LU R222, [R1+0x488] ;  /* 0x0004880001de7983 */ /* 0x000ee20000300800 */
[----:B-1----:R-:W-:-:S03]  /*22920*/  IMAD.MOV.U32 R39, RZ, RZ, R128 ;  /* 0x000000ffff277224 */ /* 0x002fc600078e0080 */
[----:B------:R-:W3:Y:S01]  /*22930*/  LDL.LU R223, [R1+0x48c] ;  /* 0x00048c0001df7983 */ /* 0x000ee20000300800 */
[----:B--2---:R-:W-:Y:S02]  /*22940*/  MOV R38, R129 ;  /* 0x0000008100267202 */ /* 0x004fe40000000f00 */
[----:B------:R-:W-:Y:S01]  /*22950*/  HMMA.1688.F32.TF32 R104, R96, R10, R104 ;  /* 0x0000000a6068723c */ /* 0x000fe20000081068 */
[----:B------:R-:W-:Y:S01]  /*22960*/  MOV R214, R28 ;  /* 0x0000001c00d67202 */ /* 0x000fe20000000f00 */
[----:B----4-:R-:W-:Y:S01]  /*22970*/  IMAD.MOV.U32 R37, RZ, RZ, R132 ;  /* 0x000000ffff257224 */ /* 0x010fe200078e0084 */
[----:B------:R-:W-:Y:S01]  /*22980*/  LOP3.LUT R28, R4, 0x7, RZ, 0xc0, !PT ;  /* 0x00000007041c7812 */ /* 0x000fe200078ec0ff */
[----:B------:R-:W-:Y:S02]  /*22990*/  IMAD.MOV.U32 R36, RZ, RZ, R133 ;  /* 0x000000ffff247224 */ /* 0x000fe400078e0085 */
[----:B------:R-:W-:Y:S02]  /*229a0*/  IMAD.MOV.U32 R212, RZ, RZ, R125 ;  /* 0x000000ffffd47224 */ /* 0x000fe400078e007d */
[----:B------:R-:W-:-:S02]  /*229b0*/  IMAD.MOV.U32 R213, RZ, RZ, R124 ;  /* 0x000000ffffd57224 */ /* 0x000fc400078e007c */
[----:B------:R-:W-:Y:S01]  /*229c0*/  IMAD R28, R28, 0x110, RZ ;  /* 0x000001101c1c7824 */ /* 0x000fe200078e02ff */
[C---:B------:R-:W-:Y:S08]  /*229d0*/  HMMA.1688.F32.TF32 R184, R172.reuse, R130, R184 ;  /* 0x00000082acb8723c */ /* 0x040ff000000810b8 */
[C---:B------:R-:W-:Y:S01]  /*229e0*/  HMMA.1688.F32.TF32 R128, R172.reuse, R6, R88 ;  /* 0x00000006ac80723c */ /* 0x040fe20000081058 */
[----:B------:R-:W-:Y:S04]  /*229f0*/  LDS R6, [R2+0x5280] ;  /* 0x0052800002067984 */ /* 0x000fe80000000800 */
[----:B------:R-:W-:Y:S03]  /*22a00*/  LDS R7, [R3+0x5280] ;  /* 0x0052800003077984 */ /* 0x000fe60000000800 */
[C---:B------:R-:W-:Y:S08]  /*22a10*/  HMMA.1688.F32.TF32 R88, R172.reuse, R146, R40 ;  /* 0x00000092ac58723c */ /* 0x040ff00000081028 */
[----:B------:R-:W-:Y:S08]  /*22a20*/  HMMA.1688.F32.TF32 R40, R172, R122, R48 ;  /* 0x0000007aac28723c */ /* 0x000ff00000081030 */
[C---:B------:R-:W-:Y:S08]  /*22a30*/  HMMA.1688.F32.TF32 R248, R96.reuse, R118, R248 ;  /* 0x0000007660f8723c */ /* 0x040ff000000810f8 */
[C---:B------:R-:W-:Y:S08]  /*22a40*/  HMMA.1688.F32.TF32 R244, R96.reuse, R22, R232 ;  /* 0x0000001660f4723c */ /* 0x040ff000000810e8 */
[C---:B------:R-:W-:Y:S08]  /*22a50*/  HMMA.1688.F32.TF32 R44, R96.reuse, R150, R44 ;  /* 0x00000096602c723c */ /* 0x040ff0000008102c */
[C---:B------:R-:W-:Y:S08]  /*22a60*/  HMMA.1688.F32.TF32 R80, R96.reuse, R122, R80 ;  /* 0x0000007a6050723c */ /* 0x040ff00000081050 */
[C---:B------:R-:W-:Y:S08]  /*22a70*/  HMMA.1688.F32.TF32 R76, R96.reuse, R146, R76 ;  /* 0x00000092604c723c */ /* 0x040ff0000008104c */
[----:B------:R-:W-:Y:S01]  /*22a80*/  HMMA.1688.F32.TF32 R96, R96, R114, R236 ;  /* 0x000000726060723c */ /* 0x000fe200000810ec */
[----:B------:R-:W-:Y:S01]  /*22a90*/  IMAD.MOV.U32 R232, RZ, RZ, R244 ;  /* 0x000000ffffe87224 */ /* 0x000fe200078e00f4 */
[----:B------:R-:W-:Y:S01]  /*22aa0*/  MOV R234, R246 ;  /* 0x000000f600ea7202 */ /* 0x000fe20000000f00 */
[----:B------:R-:W-:Y:S01]  /*22ab0*/  IMAD.MOV.U32 R233, RZ, RZ, R245 ;  /* 0x000000ffffe97224 */ /* 0x000fe200078e00f5 */
[----:B------:R-:W-:Y:S01]  /*22ac0*/  MOV R245, R46 ;  /* 0x0000002e00f57202 */ /* 0x000fe20000000f00 */
[----:B------:R-:W-:Y:S01]  /*22ad0*/  IMAD.MOV.U32 R235, RZ, RZ, R247 ;  /* 0x000000ffffeb7224 */ /* 0x000fe200078e00f7 */
[----:B------:R-:W-:Y:S01]  /*22ae0*/  LDS R236, [R2+0x4200] ;  /* 0x0042000002ec7984 */ /* 0x000fe20000000800 */
[----:B------:R-:W-:-:S02]  /*22af0*/  IMAD.MOV.U32 R244, RZ, RZ, R47 ;  /* 0x000000fffff47224 */ /* 0x000fc400078e002f */
[----:B------:R-:W-:Y:S01]  /*22b00*/  IMAD.MOV.U32 R247, RZ, RZ, R44 ;  /* 0x000000fffff77224 */ /* 0x000fe200078e002c */
[----:B------:R-:W2:Y:S01]  /*22b10*/  LDL.LU.64 R46, [R1+0x1ee0] ;  /* 0x001ee000012e7983 */ /* 0x000ea20000300a00 */
[----:B------:R-:W-:-:S03]  /*22b20*/  IMAD.MOV.U32 R246, RZ, RZ, R45 ;  /* 0x000000fffff67224 */ /* 0x000fc600078e002d */
[----:B------:R-:W2:Y:S04]  /*22b30*/  LDL.LU.64 R44, [R1+0x1ed8] ;  /* 0x001ed800012c7983 */ /* 0x000ea80000300a00 */
[----:B------:R-:W-:Y:S04]  /*22b40*/  STL.64 [R1+0x1b0], R76 ;  /* 0x0001b04c01007387 */ /* 0x000fe80000100a00 */
[----:B------:R1:W-:Y:S01]  /*22b50*/  STL.64 [R1+0x1b8], R78 ;  /* 0x0001b84e01007387 */ /* 0x0003e20000100a00 */
[C---:B------:R-:W-:Y:S03]  /*22b60*/  HMMA.1688.F32.TF32 R148, R172.reuse, R150, R36 ;  /* 0x00000096ac94723c */ /* 0x040fe60000081024 */
[----:B------:R-:W-:Y:S04]  /*22b70*/  LDS R238, [R2+0x5200] ;  /* 0x0052000002ee7984 */ /* 0x000fe80000000800 */
[----:B------:R-:W-:Y:S04]  /*22b80*/  LDS R237, [R3+0x4200] ;  /* 0x0042000003ed7984 */ /* 0x000fe80000000800 */
[----:B-1----:R-:W4:Y:S04]  /*22b90*/  LDL.LU.64 R78, [R1+0x1ed0] ;  /* 0x001ed000014e7983 */ /* 0x002f280000300a00 */
[----:B------:R-:W4:Y:S04]  /*22ba0*/  LDL.LU.64 R76, [R1+0x1ec8] ;  /* 0x001ec800014c7983 */ /* 0x000f280000300a00 */
[----:B------:R-:W-:Y:S04]  /*22bb0*/  STL.64 [R1+0x4e0], R80 ;  /* 0x0004e05001007387 */ /* 0x000fe80000100a00 */
[----:B------:R1:W-:Y:S01]  /*22bc0*/  STL.64 [R1+0x4e8], R82 ;  /* 0x0004e85201007387 */ /* 0x0003e20000100a00 */
[----:B------:R-:W-:Y:S01]  /*22bd0*/  IMAD.SHL.U32 R36, R4, 0x2, RZ ;  /* 0x0000000204247824 */ /* 0x000fe200078e00ff */
[----:B------:R-:W-:Y:S02]  /*22be0*/  HMMA.1688.F32.TF32 R196, R172, R126, R196 ;  /* 0x0000007eacc4723c */ /* 0x000fe400000810c4 */
[----:B------:R-:W-:Y:S04]  /*22bf0*/  LDS R239, [R3+0x5200] ;  /* 0x0052000003ef7984 */ /* 0x000fe80000000800 */
[----:B-1----:R-:W2:Y:S04]  /*22c00*/  LDL.LU.64 R82, [R1+0x1ec0] ;  /* 0x001ec00001527983 */ /* 0x002ea80000300a00 */
[----:B------:R-:W2:Y:S04]  /*22c10*/  LDL.LU.64 R80, [R1+0x1eb8] ;  /* 0x001eb80001507983 */ /* 0x000ea80000300a00 */
[----:B------:R1:W-:Y:S04]  /*22c20*/  STL.64 [R1+0x470], R248 ;  /* 0x000470f801007387 */ /* 0x0003e80000100a00 */
[----:B------:R1:W-:Y:S04]  /*22c30*/  STL.64 [R1+0x478], R250 ;  /* 0x000478fa01007387 */ /* 0x0003e80000100a00 */
[----:B------:R-:W-:Y:S04]  /*22c40*/  STL.64 [R1+0x460], R96 ;  /* 0x0004606001007387 */ /* 0x000fe80000100a00 */
[----:B------:R-:W-:Y:S04]  /*22c50*/  STL.64 [R1+0x468], R98 ;  /* 0x0004686201007387 */ /* 0x000fe80000100a00 */
[----:B------:R-:W-:Y:S04]  /*22c60*/  STL.64 [R1+0x2f0], R88 ;  /* 0x0002f05801007387 */ /* 0x000fe80000100a00 */
[----:B------:R-:W-:Y:S01]  /*22c70*/  STL.64 [R1+0x2f8], R90 ;  /* 0x0002f85a01007387 */ /* 0x000fe20000100a00 */
[----:B------:R-:W-:-:S03]  /*22c80*/  LOP3.LUT R28, R28, 0x30, R36, 0x78, !PT ;  /* 0x000000301c1c7812 */ /* 0x000fc600078e7824 */
[----:B------:R-:W-:Y:S01]  /*22c90*/  STL.64 [R1+0x2e0], R40 ;  /* 0x0002e02801007387 */ /* 0x000fe20000100a00 */
[C---:B------:R-:W-:Y:S03]  /*22ca0*/  HMMA.1688.F32.TF32 R36, R172.reuse, R114, R204 ;  /* 0x00000072ac24723c */ /* 0x040fe600000810cc */
[----:B------:R3:W-:Y:S01]  /*22cb0*/  STL.64 [R1+0x2e8], R42 ;  /* 0x0002e82a01007387 */ /* 0x0007e20000100a00 */
[----:B-1----:R-:W-:Y:S02]  /*22cc0*/  IMAD.MOV.U32 R248, RZ, RZ, R5 ;  /* 0x000000fffff87224 */ /* 0x002fe400078e0005 */
[----:B------:R-:W-:Y:S02]  /*22cd0*/  IMAD.MOV.U32 R249, RZ, RZ, R9 ;  /* 0x000000fffff97224 */ /* 0x000fe400078e0009 */
[----:B------:R-:W-:Y:S01]  /*22ce0*/  IMAD.MOV.U32 R250, RZ, RZ, R12 ;  /* 0x000000fffffa7224 */ /* 0x000fe200078e000c */
[----:B------:R-:W-:Y:S01]  /*22cf0*/  LOP3.LUT R28, R28, 0x40, RZ, 0x3c, !PT ;  /* 0x000000401c1c7812 */ /* 0x000fe200078e3cff */
[----:B------:R-:W-:Y:S01]  /*22d00*/  IMAD.U32 R4, RZ, RZ, UR4 ;  /* 0x00000004ff047e24 */ /* 0x000fe2000f8e00ff */
[----:B------:R-:W-:Y:S01]  /*22d10*/  MOV R251, R8 ;  /* 0x0000000800fb7202 */ /* 0x000fe20000000f00 */
[C---:B------:R-:W-:Y:S01]  /*22d20*/  HMMA.1688.F32.TF32 R124, R172.reuse, R26, R208 ;  /* 0x0000001aac7c723c */ /* 0x040fe200000810d0 */
[----:B------:R-:W-:Y:S04]  /*22d30*/  LDS R204, [R2+0x4100] ;  /* 0x0041000002cc7984 */ /* 0x000fe80000000800 */
[----:B------:R-:W-:Y:S03]  /*22d40*/  LDS R206, [R2+0x5100] ;  /* 0x0051000002ce7984 */ /* 0x000fe60000000800 */
[C---:B---3--:R-:W-:Y:S01]  /*22d50*/  HMMA.1688.F32.TF32 R40, R172.reuse, R118, R212 ;  /* 0x00000076ac28723c */ /* 0x048fe200000810d4 */
[----:B------:R-:W-:Y:S04]  /*22d60*/  LDS R205, [R3+0x4100] ;  /* 0x0041000003cd7984 */ /* 0x000fe80000000800 */
[----:B------:R-:W-:Y:S11]  /*22d70*/  LDS R207, [R3+0x5100] ;  /* 0x0051000003cf7984 */ /* 0x000ff60000000800 */
[----:B------:R-:W-:Y:S07]  /*22d80*/  @!UPT UIADD3 URZ, URZ, URZ, URZ ;  /* 0x0000003f3f3ff290 */ /* 0x000fee000fffe03f */
[----:B------:R1:W-:Y:S04]  /*22d90*/  STL.64 [R1+0x2d0], R40 ;  /* 0x0002d02801007387 */ /* 0x0003e80000100a00 */
[----:B------:R3:W-:Y:S04]  /*22da0*/  STL.64 [R1+0x2d8], R42 ;  /* 0x0002d82a01007387 */ /* 0x0007e80000100a00 */
[----:B------:R1:W-:Y:S04]  /*22db0*/  STL.64 [R1+0x260], R36 ;  /* 0x0002602401007387 */ /* 0x0003e80000100a00 */
[----:B------:R1:W-:Y:S04]  /*22dc0*/  STL.64 [R1+0x268], R38 ;  /* 0x0002682601007387 */ /* 0x0003e80000100a00 */
[----:B------:R-:W2:Y:S04]  /*22dd0*/  LDL.LU R5, [R1+0x1eb4] ;  /* 0x001eb40001057983 */ /* 0x000ea80000300800 */
[----:B------:R-:W2:Y:S04]  /*22de0*/  LDL.LU R9, [R1+0x1eb0] ;  /* 0x001eb00001097983 */ /* 0x000ea80000300800 */
[----:B------:R-:W2:Y:S01]  /*22df0*/  LDL.LU R12, [R1+0x1eac] ;  /* 0x001eac00010c7983 */ /* 0x000ea20000300800 */
[----:B------:R-:W-:Y:S01]  /*22e00*/  LEA R28, R4, R28, 0xf ;  /* 0x0000001c041c7211 */ /* 0x000fe200078e78ff */
[C---:B------:R-:W-:Y:S08]  /*22e10*/  HMMA.1688.F32.TF32 R180, R172.reuse, R134, R180 ;  /* 0x00000086acb4723c */ /* 0x040ff000000810b4 */
[C---:B------:R-:W-:Y:S01]  /*22e20*/  HMMA.1688.F32.TF32 R208, R172.reuse, R22, R240 ;  /* 0x00000016acd0723c */ /* 0x040fe200000810f0 */
[----:B------:R-:W-:Y:S04]  /*22e30*/  STL [R1+0x910], R28 ;  /* 0x0009101c01007387 */ /* 0x000fe80000100800 */
[----:B------:R-:W4:Y:S02]  /*22e40*/  LDL.LU R8, [R1+0x1ea8] ;  /* 0x001ea80001087983 */ /* 0x000f240000300800 */
[----:B------:R-:W-:Y:S01]  /*22e50*/  MOV R243, R13 ;  /* 0x0000000d00f37202 */ /* 0x000fe20000000f00 */
[C---:B------:R-:W-:Y:S08]  /*22e60*/  HMMA.1688.F32.TF32 R200, R172.reuse, R18, R200 ;  /* 0x00000012acc8723c */ /* 0x040ff000000810c8 */
[C---:B------:R-:W-:Y:S08]  /*22e70*/  HMMA.1688.F32.TF32 R192, R172.reuse, R10, R192 ;  /* 0x0000000aacc0723c */ /* 0x040ff000000810c0 */
[C---:B------:R-:W-:Y:S08]  /*22e80*/  HMMA.1688.F32.TF32 R108, R172.reuse, R34, R108 ;  /* 0x00000022ac6c723c */ /* 0x040ff0000008106c */
[C---:B------:R-:W-:Y:S01]  /*22e90*/  HMMA.1688.F32.TF32 R96, R172.reuse, R30, R220 ;  /* 0x0000001eac60723c */ /* 0x040fe200000810dc */
[----:B------:R-:W-:Y:S01]  /*22ea0*/  IMAD.MOV.U32 R212, RZ, RZ, R29 ;  /* 0x000000ffffd47224 */ /* 0x000fe200078e001d */
[----:B------:R-:W-:Y:S01]  /*22eb0*/  MOV R215, R21 ;  /* 0x0000001500d77202 */ /* 0x000fe20000000f00 */
[----:B------:R-:W-:Y:S01]  /*22ec0*/  IMAD.MOV.U32 R213, RZ, RZ, R25 ;  /* 0x000000ffffd57224 */ /* 0x000fe200078e0019 */
[----:B-1----:R-:W4:Y:S04]  /*22ed0*/  LDL.LU R40, [R1+0x120] ;  /* 0x0001200001287983 */ /* 0x002f280000300800 */
[----:B------:R-:W-:Y:S01]  /*22ee0*/  HMMA.1688.F32.TF32 R132, R172, R14, R188 ;  /* 0x0000000eac84723c */ /* 0x000fe200000810bc */
[----:B------:R-:W-:Y:S04]  /*22ef0*/  LDS R172, [R2+0x4000] ;  /* 0x0040000002ac7984 */ /* 0x000fe80000000800 */
[----:B------:R-:W-:Y:S04]  /*22f00*/  LDS R174, [R2+0x5000] ;  /* 0x0050000002ae7984 */ /* 0x000fe80000000800 */
[----:B------:R-:W-:Y:S04]  /*22f10*/  LDS R173, [R3+0x4000] ;  /* 0x0040000003ad7984 */ /* 0x000fe80000000800 */
[----:B------:R-:W-:Y:S04]  /*22f20*/  LDS R175, [R3+0x5000] ;  /* 0x0050000003af7984 */ /* 0x000fe80000000800 */
[----:B------:R-:W-:Y:S04]  /*22f30*/  LDS R188, [R2+0x4080] ;  /* 0x0040800002bc7984 */ /* 0x000fe80000000800 */
[----:B------:R-:W-:Y:S04]  /*22f40*/  LDS R190, [R2+0x5080] ;  /* 0x0050800002be7984 */ /* 0x000fe80000000800 */
[----:B------:R-:W-:Y:S04]  /*22f50*/  LDS R189, [R3+0x4080] ;  /* 0x0040800003bd7984 */ /* 0x000fe80000000800 */
[----:B------:R-:W-:Y:S01]  /*22f60*/  LDS R191, [R3+0x5080] ;  /* 0x0050800003bf7984 */ /* 0x000fe20000000800 */
[----:B------:R-:W-:-:S02]  /*22f70*/  IMAD.MOV.U32 R240, RZ, RZ, R20 ;  /* 0x000000fffff07224 */ /* 0x000fc400078e0014 */
[----:B------:R-:W-:Y:S01]  /*22f80*/  IMAD.MOV.U32 R241, RZ, RZ, R17 ;  /* 0x000000fffff17224 */ /* 0x000fe200078e0011 */
[----:B------:R-:W4:Y:S01]  /*22f90*/  LDL.LU R41, [R1+0x124] ;  /* 0x0001240001297983 */ /* 0x000f220000300800 */
[----:B------:R-:W-:Y:S02]  /*22fa0*/  IMAD.MOV.U32 R242, RZ, RZ, R16 ;  /* 0x000000fffff27224 */ /* 0x000fe400078e0010 */
[----:B------:R-:W-:Y:S01]  /*22fb0*/  IMAD.MOV.U32 R214, RZ, RZ, R24 ;  /* 0x000000ffffd67224 */ /* 0x000fe200078e0018 */
[----:B---3--:R-:W3:Y:S04]  /*22fc0*/  LDL.LU R42, [R1+0x128] ;  /* 0x00012800012a7983 */ /* 0x008ee80000300800 */
        /* <DEDUP_REMOVED lines=21> */
[----:B------:R-:W-:Y:S01]  /*23120*/  LDSM.16.M88.4 R24, [R28+0x21000] ;  /* 0x021000001c18783b */ /* 0x000fe20000000200 */
[----:B--2---:R-:W-:-:S03]  /*23130*/  IMAD.MOV.U32 R88, RZ, RZ, R12 ;  /* 0x000000ffff587224 */ /* 0x004fc600078e000c */
[----:B------:R-:W2:Y:S01]  /*23140*/  LDSM.16.M88.4 R12, [R28+0x20000] ;  /* 0x020000001c0c783b */ /* 0x000ea20000000200 */
[----:B------:R-:W-:Y:S01]  /*23150*/  IMAD.MOV.U32 R89, RZ, RZ, R9 ;  /* 0x000000ffff597224 */ /* 0x000fe200078e0009 */
[----:B------:R-:W-:Y:S02]  /*23160*/  MOV R91, R5 ;  /* 0x00000005005b7202 */ /* 0x000fe40000000f00 */
[----:B------:R-:W3:Y:S04]  /*23170*/  LDS R5, [R3+0x4280] ;  /* 0x0042800003057984 */ /* 0x000ee80000000800 */
[----:B------:R-:W-:Y:S01]  /*23180*/  LDS R9, [R3+0x4300] ;  /* 0x0043000003097984 */ /* 0x000fe20000000800 */
[----:B----4-:R-:W-:Y:S01]  /*23190*/  IMAD.MOV.U32 R90, RZ, RZ, R8 ;  /* 0x000000ffff5a7224 */ /* 0x010fe200078e0008 */
[----:B-1----:R-:W-:Y:S02]  /*231a0*/  HMMA.1688.F32.TF32 R80, R236, R20, R80 ;  /* 0x00000014ec50723c */ /* 0x002fe40000081050 */
[----:B------:R-:W1:Y:S04]  /*231b0*/  LDS R8, [R2+0x4300] ;  /* 0x0043000002087984 */ /* 0x000e680000000800 */
[----:B------:R-:W4:Y:S02]  /*231c0*/  LDSM.16.M88.4 R28, [R28+0x21800] ;  /* 0x021800001c1c783b */ /* 0x000f240000000200 */
[-C--:B--2---:R-:W-:Y:S08]  /*231d0*/  HMMA.1688.F32.TF32 R88, R172, R12.reuse, R88 ;  /* 0x0000000cac58723c */ /* 0x084ff00000081058 */
[-C--:B------:R-:W-:Y:S08]  /*231e0*/  HMMA.1688.F32.TF32 R240, R188, R12.reuse, R240 ;  /* 0x0000000cbcf0723c */ /* 0x080ff000000810f0 */
[-C--:B------:R-:W-:Y:S07]  /*231f0*/  HMMA.1688.F32.TF32 R212, R204, R12.reuse, R212 ;  /* 0x0000000cccd4723c */ /* 0x080fee00000810d4 */
[----:B------:R-:W-:Y:S04]  /*23200*/  STL.64 [R1+0x350], R88 ;  /* 0x0003505801007387 */ /* 0x000fe80000100a00 */
[----:B------:R2:W-:Y:S04]  /*23210*/  STL.64 [R1+0x358], R90 ;  /* 0x0003585a01007387 */ /* 0x0005e80000100a00 */
[----:B--2---:R-:W2:Y:S04]  /*23220*/  LDL.LU.64 R90, [R1+0x1ea0] ;  /* 0x001ea000015a7983 */ /* 0x004ea80000300a00 */
[----:B------:R-:W2:Y:S04]  /*23230*/  LDL.LU.64 R88, [R1+0x1e98] ;  /* 0x001e980001587983 */ /* 0x000ea80000300a00 */
[----:B------:R-:W-:Y:S04]  /*23240*/  STL.64 [R1+0x340], R240 ;  /* 0x000340f001007387 */ /* 0x000fe80000100a00 */
[----:B------:R1:W-:Y:S04]  /*23250*/  STL.64 [R1+0x348], R242 ;  /* 0x000348f201007387 */ /* 0x0003e80000100a00 */
[----:B-1----:R-:W4:Y:S04]  /*23260*/  LDL.LU.64 R242, [R1+0x1e90] ;  /* 0x001e900001f27983 */ /* 0x002f280000300a00 */
[----:B------:R-:W4:Y:S04]  /*23270*/  LDL.LU.64 R240, [R1+0x1e88] ;  /* 0x001e880001f07983 */ /* 0x000f280000300a00 */
[----:B------:R-:W-:Y:S04]  /*23280*/  STL.64 [R1+0x390], R212 ;  /* 0x000390d401007387 */ /* 0x000fe80000100a00 */
[----:B------:R1:W-:Y:S04]  /*23290*/  STL.64 [R1+0x398], R214 ;  /* 0x000398d601007387 */ /* 0x0003e80000100a00 */
[----:B-1----:R-:W4:Y:S04]  /*232a0*/  LDL.LU.64 R214, [R1+0x1e80] ;  /* 0x001e800001d67983 */ /* 0x002f280000300a00 */
[----:B------:R-:W4:Y:S01]  /*232b0*/  LDL.LU.64 R212, [R1+0x1e78] ;  /* 0x001e780001d47983 */ /* 0x000f220000300a00 */
[-C--:B---3--:R-:W-:Y:S08]  /*232c0*/  HMMA.1688.F32.TF32 R160, R4, R12.reuse, R160 ;  /* 0x0000000c04a0723c */ /* 0x088ff000000810a0 */
[-C--:B------:R-:W-:Y:S08]  /*232d0*/  HMMA.1688.F32.TF32 R164, R8, R12.reuse, R164 ;  /* 0x0000000c08a4723c */ /* 0x080ff000000810a4 */
[----:B------:R-:W-:Y:S08]  /*232e0*/  HMMA.1688.F32.TF32 R180, R16, R12, R180 ;  /* 0x0000000c10b4723c */ /* 0x000ff000000810b4 */
[-C--:B------:R-:W-:Y:S08]  /*232f0*/  HMMA.1688.F32.TF32 R36, R172, R20.reuse, R36 ;  /* 0x00000014ac24723c */ /* 0x080ff00000081024 */
[-C--:B------:R-:W-:Y:S08]  /*23300*/  HMMA.1688.F32.TF32 R40, R188, R20.reuse, R40 ;  /* 0x00000014bc28723c */ /* 0x080ff00000081028 */
[----:B------:R-:W-:Y:S08]  /*23310*/  HMMA.1688.F32.TF32 R48, R204, R20, R48 ;  /* 0x00000014cc30723c */ /* 0x000ff00000081030 */
[-C--:B--2---:R-:W-:Y:S08]  /*23320*/  HMMA.1688.F32.TF32 R88, R236, R12.reuse, R88 ;  /* 0x0000000cec58723c */ /* 0x084ff00000081058 */
[----:B----4-:R-:W-:Y:S11]  /*23330*/  HMMA.1688.F32.TF32 R212, R220, R12, R212 ;  /* 0x0000000cdcd4723c */ /* 0x010ff600000810d4 */
[----:B------:R-:W-:Y:S11]  /*23340*/  @!UPT UIADD3 URZ, URZ, URZ, URZ ;  /* 0x0000003f3f3ff290 */ /* 0x000ff6000fffe03f */
[----:B------:R-:W-:Y:S01]  /*23350*/  @!UPT UIADD3 URZ, URZ, URZ, URZ ;  /* 0x0000003f3f3ff290 */ /* 0x000fe2000fffe03f */
[----:B------:R1:W-:Y:S04]  /*23360*/  STL.64 [R1+0x3d0], R212 ;  /* 0x0003d0d401007387 */ /* 0x0003e80000100a00 */
[----:B------:R2:W-:Y:S04]  /*23370*/  STL.64 [R1+0x3d8], R214 ;  /* 0x0003d8d601007387 */ /* 0x0005e80000100a00 */
[----:B-1----:R-:W3:Y:S04]  /*23380*/  LDL.LU R212, [R1+0x130] ;  /* 0x0001300001d47983 */ /* 0x002ee80000300800 */
[----:B------:R-:W3:Y:S04]  /*23390*/  LDL.LU R213, [R1+0x134] ;  /* 0x0001340001d57983 */ /* 0x000ee80000300800 */
[----:B--2---:R-:W3:Y:S04]  /*233a0*/  LDL.LU R214, [R1+0x138] ;  /* 0x0001380001d67983 */ /* 0x004ee80000300800 */
[----:B------:R-:W3:Y:S04]  /*233b0*/  LDL.LU R215, [R1+0x13c] ;  /* 0x00013c0001d77983 */ /* 0x000ee80000300800 */
[----:B------:R1:W-:Y:S04]  /*233c0*/  STL.64 [R1+0x540], R88 ;  /* 0x0005405801007387 */ /* 0x0003e80000100a00 */
[----:B------:R2:W-:Y:S04]  /*233d0*/  STL.64 [R1+0x548], R90 ;  /* 0x0005485a01007387 */ /* 0x0005e80000100a00 */
[----:B-1----:R-:W4:Y:S04]  /*233e0*/  LDL.LU R88, [R1+0x560] ;  /* 0x0005600001587983 */ /* 0x002f280000300800 */
[----:B------:R-:W4:Y:S04]  /*233f0*/  LDL.LU R89, [R1+0x564] ;  /* 0x0005640001597983 */ /* 0x000f280000300800 */
[----:B--2---:R-:W4:Y:S04]  /*23400*/  LDL.LU R90, [R1+0x568] ;  /* 0x00056800015a7983 */ /* 0x004f280000300800 */
[----:B------:R-:W4:Y:S04]  /*23410*/  LDL.LU R91, [R1+0x56c] ;  /* 0x00056c00015b7983 */ /* 0x000f280000300800 */
        /* <DEDUP_REMOVED lines=28> */
[----:B-1----:R-:W2:Y:S04]  /*235e0*/  LDL.LU.64 R50, [R1+0x1e50] ;  /* 0x001e500001327983 */ /* 0x002ea80000300a00 */
[----:B------:R-:W2:Y:S01]  /*235f0*/  LDL.LU.64 R48, [R1+0x1e48] ;  /* 0x001e480001307983 */ /* 0x000ea20000300a00 */
[----:B------:R-:W-:Y:S08]  /*23600*/  HMMA.1688.F32.TF32 R176, R8, R20, R176 ;  /* 0x0000001408b0723c */ /* 0x000ff000000810b0 */
[----:B------:R-:W-:Y:S08]  /*23610*/  HMMA.1688.F32.TF32 R44, R236, R28, R44 ;  /* 0x0000001cec2c723c */ /* 0x000ff0000008102c */
[----:B---3--:R-:W-:Y:S08]  /*23620*/  HMMA.1688.F32.TF32 R164, R188, R24, R164 ;  /* 0x00000018bca4723c */ /* 0x008ff000000810a4 */
[-C--:B--2---:R-:W-:Y:S11]  /*23630*/  HMMA.1688.F32.TF32 R48, R220, R20.reuse, R48 ;  /* 0x00000014dc30723c */ /* 0x084ff60000081030 */
[----:B------:R-:W-:Y:S11]  /*23640*/  @!UPT UIADD3 URZ, URZ, URZ, URZ ;  /* 0x0000003f3f3ff290 */ /* 0x000ff6000fffe03f */
[----:B------:R-:W-:Y:S01]  /*23650*/  @!UPT UIADD3 URZ, URZ, URZ, URZ ;  /* 0x0000003f3f3ff290 */ /* 0x000fe2000fffe03f */
[----:B------:R-:W-:Y:S04]  /*23660*/  STL.64 [R1+0x3c0], R48 ;  /* 0x0003c03001007387 */ /* 0x000fe80000100a00 */
[----:B------:R1:W-:Y:S02]  /*23670*/  STL.64 [R1+0x3c8], R50 ;  /* 0x0003c83201007387 */ /* 0x0003e40000100a00 */
[-C--:B-1----:R-:W-:Y:S02]  /*23680*/  HMMA.1688.F32.TF32 R48, R4, R20.reuse, R156 ;  /* 0x000000140430723c */ /* 0x082fe4000008109c */
[----:B------:R-:W2:Y:S04]  /*23690*/  LDL R159, [R1+0x910] ;  /* 0x00091000019f7983 */ /* 0x000ea80000100800 */
[----:B------:R-:W-:Y:S04]  /*236a0*/  STL.64 [R1+0x4c0], R80 ;  /* 0x0004c05001007387 */ /* 0x000fe80000100a00 */
[----:B------:R1:W-:Y:S02]  /*236b0*/  STL.64 [R1+0x4c8], R82 ;  /* 0x0004c85201007387 */ /* 0x0003e40000100a00 */
[----:B-1----:R-:W-:Y:S11]  /*236c0*/  HMMA.1688.F32.TF32 R80, R16, R20, R184 ;  /* 0x000000141050723c */ /* 0x002ff600000810b8 */
[----:B------:R-:W-:Y:S04]  /*236d0*/  STL.64 [R1+0x570], R48 ;  /* 0x0005703001007387 */ /* 0x000fe80000100a00 */
[----:B------:R4:W-:Y:S02]  /*236e0*/  STL.64 [R1+0x578], R50 ;  /* 0x0005783201007387 */ /* 0x0009e40000100a00 */
[-C--:B----4-:R-:W-:Y:S02]  /*236f0*/  HMMA.1688.F32.TF32 R48, R172, R24.reuse, R180 ;  /* 0x00000018ac30723c */ /* 0x090fe400000810b4 */
[----:B------:R-:W-:Y:S04]  /*23700*/  STL.64 [R1+0x7d0], R176 ;  /* 0x0007d0b001007387 */ /* 0x000fe80000100a00 */
[----:B------:R-:W-:Y:S04]  /*23710*/  STL.64 [R1+0x7d8], R178 ;  /* 0x0007d8b201007387 */ /* 0x000fe80000100a00 */
[----:B------:R-:W-:Y:S04]  /*23720*/  STL.64 [R1+0x8a0], R80 ;  /* 0x0008a05001007387 */ /* 0x000fe80000100a00 */
[----:B------:R1:W-:Y:S09]  /*23730*/  STL.64 [R1+0x8a8], R82 ;  /* 0x0008a85201007387 */ /* 0x0003f20000100a00 */
[----:B------:R-:W-:Y:S01]  /*23740*/  STL.64 [R1+0x200], R48 ;  /* 0x0002003001007387 */ /* 0x000fe20000100a00 */
[-C--:B-1----:R-:W-:Y:S03]  /*23750*/  HMMA.1688.F32.TF32 R80, R204, R24.reuse, R160 ;  /* 0x00000018cc50723c */ /* 0x082fe600000810a0 */
[----:B------:R1:W-:Y:S05]  /*23760*/  STL.64 [R1+0x208], R50 ;  /* 0x0002083201007387 */ /* 0x0003ea0000100a00 */
[-C--:B-1----:R-:W-:Y:S08]  /*23770*/  HMMA.1688.F32.TF32 R48, R220, R24.reuse, R40 ;  /* 0x00000018dc30723c */ /* 0x082ff00000081028 */
[-C--:B------:R-:W-:Y:S01]  /*23780*/  HMMA.1688.F32.TF32 R40, R236, R24.reuse, R76 ;  /* 0x00000018ec28723c */ /* 0x080fe2000008104c */
[----:B------:R-:W-:Y:S04]  /*23790*/  STL.64 [R1+0x210], R164 ;  /* 0x000210a401007387 */ /* 0x000fe80000100a00 */
[----:B------:R-:W-:Y:S04]  /*237a0*/  STL.64 [R1+0x218], R166 ;  /* 0x000218a601007387 */ /* 0x000fe80000100a00 */
[----:B------:R-:W-:Y:S01]  /*237b0*/  STL.64 [R1+0x240], R80 ;  /* 0x0002405001007387 */ /* 0x000fe20000100a00 */
[-C--:B------:R-:W-:Y:S03]  /*237c0*/  HMMA.1688.F32.TF32 R76, R4, R24.reuse, R136 ;  /* 0x00000018044c723c */ /* 0x080fe60000081088 */
[----:B------:R-:W-:Y:S04]  /*237d0*/  STL.64 [R1+0x248], R82 ;  /* 0x0002485201007387 */ /* 0x000fe80000100a00 */
[----:B------:R-:W-:Y:S04]  /*237e0*/  STL.64 [R1+0x320], R48 ;  /* 0x0003203001007387 */ /* 0x000fe80000100a00 */
[----:B------:R1:W-:Y:S04]  /*237f0*/  STL.64 [R1+0x328], R50 ;  /* 0x0003283201007387 */ /* 0x0003e80000100a00 */
[----:B------:R-:W-:Y:S04]  /*23800*/  STL.64 [R1+0x420], R40 ;  /* 0x0004202801007387 */ /* 0x000fe80000100a00 */
[----:B------:R3:W-:Y:S01]  /*23810*/  STL.64 [R1+0x428], R42 ;  /* 0x0004282a01007387 */ /* 0x0007e20000100a00 */
[-C--:B-1----:R-:W-:Y:S08]  /*23820*/  HMMA.1688.F32.TF32 R48, R8, R24.reuse, R140 ;  /* 0x000000180830723c */ /* 0x082ff0000008108c */
[----:B---3--:R-:W-:Y:S01]  /*23830*/  HMMA.1688.F32.TF32 R40, R16, R24, R196 ;  /* 0x000000181028723c */ /* 0x008fe200000810c4 */
[----:B------:R-:W-:Y:S04]  /*23840*/  STL.64 [R1+0x500], R76 ;  /* 0x0005004c01007387 */ /* 0x000fe80000100a00 */
[----:B------:R1:W-:Y:S03]  /*23850*/  STL.64 [R1+0x508], R78 ;  /* 0x0005084e01007387 */ /* 0x0003e60000100a00 */
[-C--:B------:R-:W-:Y:S07]  /*23860*/  HMMA.1688.F32.TF32 R36, R220, R28.reuse, R36 ;  /* 0x0000001cdc24723c */ /* 0x080fee0000081024 */
[----:B------:R-:W-:Y:S01]  /*23870*/  STL.64 [R1+0x710], R48 ;  /* 0x0007103001007387 */ /* 0x000fe20000100a00 */
[-C--:B-1----:R-:W-:Y:S03]  /*23880*/  HMMA.1688.F32.TF32 R76, R172, R28.reuse, R88 ;  /* 0x0000001cac4c723c */ /* 0x082fe60000081058 */
[----:B------:R1:W-:Y:S04]  /*23890*/  STL.64 [R1+0x718], R50 ;  /* 0x0007183201007387 */ /* 0x0003e80000100a00 */
[----:B------:R-:W-:Y:S04]  /*238a0*/  STL.64 [R1+0x890], R40 ;  /* 0x0008902801007387 */ /* 0x000fe80000100a00 */
[----:B------:R3:W-:Y:S01]  /*238b0*/  STL.64 [R1+0x898], R42 ;  /* 0x0008982a01007387 */ /* 0x0007e20000100a00 */
[-C--:B-1----:R-:W-:Y:S08]  /*238c0*/  HMMA.1688.F32.TF32 R48, R188, R28.reuse, R212 ;  /* 0x0000001cbc30723c */ /* 0x082ff000000810d4 */
[-C--:B---3--:R-:W-:Y:S03]  /*238d0*/  HMMA.1688.F32.TF32 R40, R204, R28.reuse, R248 ;  /* 0x0000001ccc28723c */ /* 0x088fe600000810f8 */
[----:B------:R-:W-:Y:S04]  /*238e0*/  STL.64 [R1+0x120], R76 ;  /* 0x0001204c01007387 */ /* 0x000fe80000100a00 */
[----:B------:R-:W-:Y:S08]  /*238f0*/  STL.64 [R1+0x128], R78 ;  /* 0x0001284e01007387 */ /* 0x000ff00000100a00 */
[----:B------:R1:W-:Y:S04]  /*23900*/  STL.64 [R1+0x130], R48 ;  /* 0x0001303001007387 */ /* 0x0003e80000100a00 */
[----:B------:R3:W-:Y:S04]  /*23910*/  STL.64 [R1+0x138], R50 ;  /* 0x0001383201007387 */ /* 0x0007e80000100a00 */
[----:B------:R-:W4:Y:S04]  /*23920*/  LDL.LU R180, [R1+0xe0] ;  /* 0x0000e00001b47983 */ /* 0x000f280000300800 */
[----:B------:R-:W-:Y:S04]  /*23930*/  STL.64 [R1+0x1f0], R40 ;  /* 0x0001f02801007387 */ /* 0x000fe80000100a00 */
[----:B------:R1:W-:Y:S04]  /*23940*/  STL.64 [R1+0x1f8], R42 ;  /* 0x0001f82a01007387 */ /* 0x0003e80000100a00 */
[----:B------:R-:W-:Y:S04]  /*23950*/  STL.64 [R1+0x270], R36 ;  /* 0x0002702401007387 */ /* 0x000fe80000100a00 */
[----:B------:R1:W-:Y:S04]  /*23960*/  STL.64 [R1+0x278], R38 ;  /* 0x0002782601007387 */ /* 0x0003e80000100a00 */
[----:B------:R-:W4:Y:S04]  /*23970*/  LDL.LU R181, [R1+0xe4] ;  /* 0x0000e40001b57983 */ /* 0x000f280000300800 */
[----:B------:R-:W4:Y:S04]  /*23980*/  LDL.LU R182, [R1+0xe8] ;  /* 0x0000e80001b67983 */ /* 0x000f280000300800 */
[----:B------:R-:W4:Y:S04]  /*23990*/  LDL.LU R183, [R1+0xec] ;  /* 0x0000ec0001b77983 */ /* 0x000f280000300800 */
[----:B-1----:R-:W4:Y:S04]  /*239a0*/  LDL.LU R48, [R1+0x610] ;  /* 0x0006100001307983 */ /* 0x002f280000300800 */
[----:B------:R-:W4:Y:S04]  /*239b0*/  LDL.LU R49, [R1+0x614] ;  /* 0x0006140001317983 */ /* 0x000f280000300800 */
[----:B---3--:R-:W4:Y:S04]  /*239c0*/  LDL.LU R50, [R1+0x618] ;  /* 0x0006180001327983 */ /* 0x008f280000300800 */
[----:B------:R-:W4:Y:S04]  /*239d0*/  LDL.LU R51, [R1+0x61c] ;  /* 0x00061c0001337983 */ /* 0x000f280000300800 */
[----:B------:R-:W3:Y:S04]  /*239e0*/  LDL.LU R164, [R1+0x110] ;  /* 0x0001100001a47983 */ /* 0x000ee80000300800 */
[----:B------:R-:W3:Y:S04]  /*239f0*/  LDL.LU R165, [R1+0x114] ;  /* 0x0001140001a57983 */ /* 0x000ee80000300800 */
[----:B------:R-:W3:Y:S04]  /*23a00*/  LDL.LU R166, [R1+0x118] ;  /* 0x0001180001a67983 */ /* 0x000ee80000300800 */
[----:B------:R-:W3:Y:S01]  /*23a10*/  LDL.LU R167, [R1+0x11c] ;  /* 0x00011c0001a77983 */ /* 0x000ee20000300800 */
[-C--:B------:R-:W-:Y:S08]  /*23a20*/  HMMA.1688.F32.TF32 R40, R4, R28.reuse, R168 ;  /* 0x0000001c0428723c */ /* 0x080ff000000810a8 */
[-C--:B------:R-:W-:Y:S01]  /*23a30*/  HMMA.1688.F32.TF32 R36, R8, R28.reuse, R152 ;  /* 0x0000001c0824723c */ /* 0x080fe20000081098 */
[----:B------:R-:W-:Y:S04]  /*23a40*/  STL.64 [R1+0x380], R44 ;  /* 0x0003802c01007387 */ /* 0x000fe80000100a00 */
[----:B------:R-:W-:Y:S04]  /*23a50*/  STL.64 [R1+0x388], R46 ;  /* 0x0003882e01007387 */ /* 0x000fe80000100a00 */
[----:B------:R-:W3:Y:S06]  /*23a60*/  LDL.LU R160, [R1+0x660] ;  /* 0x0006600001a07983 */ /* 0x000eec0000300800 */
[----:B------:R-:W-:Y:S04]  /*23a70*/  STL.64 [R1+0x4b0], R40 ;  /* 0x0004b02801007387 */ /* 0x000fe80000100a00 */
[----:B------:R-:W-:Y:S04]  /*23a80*/  STL.64 [R1+0x4b8], R42 ;  /* 0x0004b82a01007387 */ /* 0x000fe80000100a00 */
[----:B------:R-:W-:Y:S04]  /*23a90*/  STL.64 [R1+0x5c0], R36 ;  /* 0x0005c02401007387 */ /* 0x000fe80000100a00 */
[----:B------:R1:W-:Y:S04]  /*23aa0*/  STL.64 [R1+0x5c8], R38 ;  /* 0x0005c82601007387 */ /* 0x0003e80000100a00 */
[----:B------:R-:W3:Y:S04]  /*23ab0*/  LDL.LU R161, [R1+0x664] ;  /* 0x0006640001a17983 */ /* 0x000ee80000300800 */
[----:B------:R-:W3:Y:S01]  /*23ac0*/  LDL.LU R162, [R1+0x668] ;  /* 0x0006680001a27983 */ /* 0x000ee20000300800 */
[----:B-1----:R-:W-:Y:S03]  /*23ad0*/  HMMA.1688.F32.TF32 R36, R16, R28, R200 ;  /* 0x0000001c1024723c */ /* 0x002fe600000810c8 */
[----:B------:R-:W3:Y:S04]  /*23ae0*/  LDL.LU R163, [R1+0x66c] ;  /* 0x00066c0001a37983 */ /* 0x000ee80000300800 */
[----:B------:R-:W3:Y:S01]  /*23af0*/  LDL.LU R88, [R1+0x550] ;  /* 0x0005500001587983 */ /* 0x000ee20000300800 */
[----:B------:R-:W-:-:S02]  /*23b00*/  IMAD.MOV.U32 R248, RZ, RZ, R0 ;  /* 0x000000fffff87224 */ /* 0x000fc400078e0000 */
[----:B------:R-:W-:Y:S01]  /*23b10*/  IMAD.MOV.U32 R213, RZ, RZ, R33 ;  /* 0x000000ffffd57224 */ /* 0x000fe200078e0021 */
[----:B--2---:R-:W1:Y:S01]  /*23b20*/  LDSM.16.M88.4 R40, [R159+0x23000] ;  /* 0x023000009f28783b */ /* 0x004e620000000200 */
[----:B------:R-:W-:-:S03]  /*23b30*/  IMAD.MOV.U32 R214, RZ, RZ, R32 ;  /* 0x000000ffffd67224 */ /* 0x000fc600078e0020 */
[----:B------:R-:W-:Y:S04]  /*23b40*/  LDSM.16.M88.4 R32, [R159+0x22000] ;  /* 0x022000009f20783b */ /* 0x000fe80000000200 */
[----:B------:R-:W2:Y:S04]  /*23b50*/  LDSM.16.M88.4 R44, [R159+0x23800] ;  /* 0x023800009f2c783b */ /* 0x000ea80000000200 */
[----:B------:R-:W-:Y:S04]  /*23b60*/  STL.64 [R1+0x7f0], R36 ;  /* 0x0007f02401007387 */ /* 0x000fe80000100a00 */
[----:B------:R-:W-:Y:S04]  /*23b70*/  STL.64 [R1+0x7f8], R38 ;  /* 0x0007f82601007387 */ /* 0x000fe80000100a00 */
        /* <DEDUP_REMOVED lines=8> */
[----:B------:R4:W-:Y:S04]  /*23c00*/  STL.64 [R1+0x1d30], R30 ;  /* 0x001d301e01007387 */ /* 0x0009e80000100a00 */
[----:B-1----:R-:W-:Y:S04]  /*23c10*/  STL [R1+0x1d8c], R42 ;  /* 0x001d8c2a01007387 */ /* 0x002fe80000100800 */
[----:B------:R-:W-:Y:S04]  /*23c20*/  STL [R1+0x1d88], R43 ;  /* 0x001d882b01007387 */ /* 0x000fe80000100800 */
[----:B--2---:R-:W-:Y:S04]  /*23c30*/  STL [R1+0x1d90], R47 ;  /* 0x001d902f01007387 */ /* 0x004fe80000100800 */
[----:B------:R-:W1:Y:S01]  /*23c40*/  LDSM.16.M88.4 R36, [R159+0x22800] ;  /* 0x022800009f24783b */ /* 0x000e620000000200 */
[-C--:B----4-:R-:W-:Y:S08]  /*23c50*/  HMMA.1688.F32.TF32 R28, R172, R32.reuse, R48 ;  /* 0x00000020ac1c723c */ /* 0x090ff00000081030 */
[-C--:B------:R-:W-:Y:S08]  /*23c60*/  HMMA.1688.F32.TF32 R48, R188, R32.reuse, R180 ;  /* 0x00000020bc30723c */ /* 0x080ff000000810b4 */
[-C--:B---3--:R-:W-:Y:S07]  /*23c70*/  HMMA.1688.F32.TF32 R76, R204, R32.reuse, R164 ;  /* 0x00000020cc4c723c */ /* 0x088fee00000810a4 */
[----:B------:R-:W-:Y:S04]  /*23c80*/  STL.64 [R1+0xc0], R28 ;  /* 0x0000c01c01007387 */ /* 0x000fe80000100a00 */
[----:B------:R2:W-:Y:S02]  /*23c90*/  STL.64 [R1+0xc8], R30 ;  /* 0x0000c81e01007387 */ /* 0x0005e40000100a00 */
[-C--:B--2---:R-:W-:Y:S02]  /*23ca0*/  HMMA.1688.F32.TF32 R28, R220, R32.reuse, R240 ;  /* 0x00000020dc1c723c */ /* 0x084fe400000810f0 */
[----:B------:R-:W-:Y:S04]  /*23cb0*/  STL.64 [R1+0xe0], R48 ;  /* 0x0000e03001007387 */ /* 0x000fe80000100a00 */
[----:B------:R2:W-:Y:S04]  /*23cc0*/  STL.64 [R1+0xe8], R50 ;  /* 0x0000e83201007387 */ /* 0x0005e80000100a00 */
[----:B------:R-:W-:Y:S04]  /*23cd0*/  STL.64 [R1+0x110], R76 ;  /* 0x0001104c01007387 */ /* 0x000fe80000100a00 */
[----:B------:R-:W-:Y:S01]  /*23ce0*/  STL.64 [R1+0x118], R78 ;  /* 0x0001184e01007387 */ /* 0x000fe20000100a00 */
[----:B--2---:R-:W-:Y:S01]  /*23cf0*/  HMMA.1688.F32.TF32 R48, R236, R32, R52 ;  /* 0x00000020ec30723c */ /* 0x004fe20000081034 */
[----:B------:R-:W-:-:S02]  /*23d00*/  IMAD.MOV.U32 R196, RZ, RZ, R116 ;  /* 0x000000ffffc47224 */ /* 0x000fc400078e0074 */
[----:B------:R-:W-:Y:S01]  /*23d10*/  IMAD.MOV.U32 R140, RZ, RZ, R232 ;  /* 0x000000ffff8c7224 */ /* 0x000fe200078e00e8 */
[----:B------:R-:W-:Y:S01]  /*23d20*/  MOV R142, R234 ;  /* 0x000000ea008e7202 */ /* 0x000fe20000000f00 */
[----:B------:R-:W-:-:S03]  /*23d30*/  IMAD.MOV.U32 R203, RZ, RZ, R112 ;  /* 0x000000ffffcb7224 */ /* 0x000fc600078e0070 */
[----:B------:R-:W-:Y:S01]  /*23d40*/  STL.64 [R1+0x1e0], R28 ;  /* 0x0001e01c01007387 */ /* 0x000fe20000100a00 */
[-C--:B------:R-:W-:Y:S03]  /*23d50*/  HMMA.1688.F32.TF32 R52, R4, R32.reuse, R84 ;  /* 0x000000200434723c */ /* 0x080fe60000081054 */
[----:B------:R2:W-:Y:S01]  /*23d60*/  STL.64 [R1+0x1e8], R30 ;  /* 0x0001e81e01007387 */ /* 0x0005e20000100a00 */
[----:B------:R-:W-:Y:S02]  /*23d70*/  IMAD.MOV.U32 R141, RZ, RZ, R233 ;  /* 0x000000ffff8d7224 */ /* 0x000fe400078e00e9 */
[----:B------:R-:W-:Y:S01]  /*23d80*/  IMAD.MOV.U32 R143, RZ, RZ, R235 ;  /* 0x000000ffff8f7224 */ /* 0x000fe200078e00eb */
[----:B------:R-:W-:Y:S01]  /*23d90*/  LDSM.16.M88.4 R76, [R159+0x25000] ;  /* 0x025000009f4c783b */ /* 0x000fe20000000200 */
[----:B--2---:R-:W-:Y:S06]  /*23da0*/  HMMA.1688.F32.TF32 R28, R8, R32, R100 ;  /* 0x00000020081c723c */ /* 0x004fec0000081064 */
[----:B------:R-:W-:Y:S04]  /*23db0*/  STL.64 [R1+0x300], R48 ;  /* 0x0003003001007387 */ /* 0x000fe80000100a00 */
[----:B------:R-:W-:Y:S05]  /*23dc0*/  STL.64 [R1+0x308], R50 ;  /* 0x0003083201007387 */ /* 0x000fea0000100a00 */
[----:B------:R-:W-:Y:S04]  /*23dd0*/  STL.64 [R1+0x440], R52 ;  /* 0x0004403401007387 */ /* 0x000fe80000100a00 */
[----:B------:R-:W-:Y:S04]  /*23de0*/  STL.64 [R1+0x448], R54 ;  /* 0x0004483601007387 */ /* 0x000fe80000100a00 */
[----:B------:R-:W-:Y:S04]  /*23df0*/  STL.64 [R1+0x1d28], R34 ;  /* 0x001d282201007387 */ /* 0x000fe80000100a00 */
[----:B------:R-:W-:Y:S04]  /*23e00*/  STL.64 [R1+0x4d0], R28 ;  /* 0x0004d01c01007387 */ /* 0x000fe80000100a00 */
[----:B------:R1:W-:Y:S02]  /*23e10*/  STL.64 [R1+0x4d8], R30 ;  /* 0x0004d81e01007387 */ /* 0x0003e40000100a00 */
[----:B-1----:R-:W-:Y:S01]  /*23e20*/  HMMA.1688.F32.TF32 R28, R172, R36, R160 ;  /* 0x00000024ac1c723c */ /* 0x002fe200000810a0 */
[----:B------:R-:W-:-:S07]  /*23e30*/  MOV R215, R0 ;  /* 0x0000000000d77202 */ /* 0x000fce0000000f00 */
[----:B------:R-:W-:Y:S11]  /*23e40*/  HMMA.1688.F32.TF32 R48, R16, R32, R132 ;  /* 0x000000201030723c */ /* 0x000ff60000081084 */
[----:B------:R-:W-:Y:S05]  /*23e50*/  @!UPT UIADD3 URZ, URZ, URZ, URZ ;  /* 0x0000003f3f3ff290 */ /* 0x000fea000fffe03f */
[----:B------:R-:W-:Y:S01]  /*23e60*/  IMAD.MOV.U32 R20, RZ, RZ, R28 ;  /* 0x000000ffff147224 */ /* 0x000fe200078e001c */
[----:B------:R-:W-:Y:S01]  /*23e70*/  MOV R0, R31 ;  /* 0x0000001f00007202 */ /* 0x000fe20000000f00 */
[----:B------:R-:W-:Y:S02]  /*23e80*/  IMAD.MOV.U32 R13, RZ, RZ, R29 ;  /* 0x000000ffff0d7224 */ /* 0x000fe400078e001d */
[----:B------:R-:W-:Y:S02]  /*23e90*/  IMAD.MOV.U32 R12, RZ, RZ, R30 ;  /* 0x000000ffff0c7224 */ /* 0x000fe400078e001e */
[----:B------:R-:W-:Y:S01]  /*23ea0*/  HMMA.1688.F32.TF32 R28, R188, R36, R88 ;  /* 0x00000024bc1c723c */ /* 0x000fe20000081058 */
[----:B------:R-:W-:Y:S04]  /*23eb0*/  STL.64 [R1+0x730], R48 ;  /* 0x0007303001007387 */ /* 0x000fe80000100a00 */
[----:B------:R-:W-:Y:S04]  /*23ec0*/  STL.64 [R1+0x738], R50 ;  /* 0x0007383201007387 */ /* 0x000fe80000100a00 */
[----:B------:R-:W-:Y:S04]  /*23ed0*/  STL.64 [R1+0x1d60], R14 ;  /* 0x001d600e01007387 */ /* 0x000fe80000100a00 */
[----:B------:R1:W-:Y:S11]  /*23ee0*/  STL.64 [R1+0x1d58], R12 ;  /* 0x001d580c01007387 */ /* 0x0003f60000100a00 */
[----:B------:R-:W-:Y:S01]  /*23ef0*/  IMAD.MOV.U32 R21, RZ, RZ, R31 ;  /* 0x000000ffff157224 */ /* 0x000fe200078e001f */
[----:B------:R-:W-:Y:S01]  /*23f00*/  STL [R1+0x30], R28 ;  /* 0x0000301c01007387 */ /* 0x000fe20000100800 */
[----:B------:R-:W-:-:S02]  /*23f10*/  IMAD.MOV.U32 R25, RZ, RZ, R29 ;  /* 0x000000ffff197224 */ /* 0x000fc400078e001d */
[----:B------:R-:W-:Y:S01]  /*23f20*/  IMAD.MOV.U32 R24, RZ, RZ, R30 ;  /* 0x000000ffff187224 */ /* 0x000fe200078e001e */
[----:B------:R-:W-:Y:S04]  /*23f30*/  STL.64 [R1+0x1d70], R22 ;  /* 0x001d701601007387 */ /* 0x000fe80000100a00 */
[----:B------:R2:W-:Y:S04]  /*23f40*/  STL.64 [R1+0x1d68], R20 ;  /* 0x001d681401007387 */ /* 0x0005e80000100a00 */
[----:B------:R-:W-:Y:S04]  /*23f50*/  STL.64 [R1+0x1d40], R26 ;  /* 0x001d401a01007387 */ /* 0x000fe80000100a00 */
[----:B------:R3:W-:Y:S01]  /*23f60*/  STL.64 [R1+0x1d38], R24 ;  /* 0x001d381801007387 */ /* 0x0007e20000100a00 */
[-C--:B-1----:R-:W-:Y:S08]  /*23f70*/  HMMA.1688.F32.TF32 R12, R236, R36.reuse, R56 ;  /* 0x00000024ec0c723c */ /* 0x082ff00000081038 */
[-C--:B--2---:R-:W-:Y:S08]  /*23f80*/  HMMA.1688.F32.TF32 R20, R220, R36.reuse, R248 ;  /* 0x00000024dc14723c */ /* 0x084ff000000810f8 */
[-C--:B---3--:R-:W-:Y:S11]  /*23f90*/  HMMA.1688.F32.TF32 R24, R204, R36.reuse, R212 ;  /* 0x00000024cc18723c */ /* 0x088ff600000810d4 */
[----:B------:R-:W-:Y:S11]  /*23fa0*/  @!UPT UIADD3 URZ, URZ, URZ, URZ ;  /* 0x0000003f3f3ff290 */ /* 0x000ff6000fffe03f */
[----:B------:R-:W-:Y:S01]  /*23fb0*/  @!UPT UIADD3 URZ, URZ, URZ, URZ ;  /* 0x0000003f3f3ff290 */ /* 0x000fe2000fffe03f */
[----:B------:R-:W-:Y:S04]  /*23fc0*/  STL.64 [R1+0x20], R24 ;  /* 0x0000201801007387 */ /* 0x000fe80000100a00 */
[----:B------:R1:W-:Y:S04]  /*23fd0*/  STL.64 [R1+0x28], R26 ;  /* 0x0000281a01007387 */ /* 0x0003e80000100a00 */
[----:B------:R-:W-:Y:S04]  /*23fe0*/  STL.64 [R1+0x100], R20 ;  /* 0x0001001401007387 */ /* 0x000fe80000100a00 */
[----:B------:R2:W-:Y:S01]  /*23ff0*/  STL.64 [R1+0x108], R22 ;  /* 0x0001081601007387 */ /* 0x0005e20000100a00 */
[-C--:B-1----:R-:W-:Y:S03]  /*24000*/  HMMA.1688.F32.TF32 R24, R4, R36.reuse, R92 ;  /* 0x000000240418723c */ /* 0x082fe6000008105c */
[----:B------:R-:W-:Y:S04]  /*24010*/  STL.64 [R1+0x230], R12 ;  /* 0x0002300c01007387 */ /* 0x000fe80000100a00 */
[----:B------:R1:W-:Y:S01]  /*24020*/  STL.64 [R1+0x238], R14 ;  /* 0x0002380e01007387 */ /* 0x0003e20000100a00 */
[-C--:B--2---:R-:W-:Y:S08]  /*24030*/  HMMA.1688.F32.TF32 R20, R8, R36.reuse, R104 ;  /* 0x000000240814723c */ /* 0x084ff00000081068 */
[----:B-1----:R-:W-:Y:S07]  /*24040*/  HMMA.1688.F32.TF32 R12, R16, R36, R192 ;  /* 0x00000024100c723c */ /* 0x002fee00000810c0 */
[----:B------:R-:W-:Y:S04]  /*24050*/  STL.64 [R1+0x3b0], R24 ;  /* 0x0003b01801007387 */ /* 0x000fe80000100a00 */
[----:B------:R1:W-:Y:S04]  /*24060*/  STL.64 [R1+0x3b8], R26 ;  /* 0x0003b81a01007387 */ /* 0x0003e80000100a00 */
[----:B------:R-:W2:Y:S04]  /*24070*/  LDL.LU R176, [R1+0x6d0] ;  /* 0x0006d00001b07983 */ /* 0x000ea80000300800 */
[----:B------:R-:W-:Y:S04]  /*24080*/  STL.64 [R1+0x4a0], R20 ;  /* 0x0004a01401007387 */ /* 0x000fe80000100a00 */
[----:B------:R-:W-:Y:S04]  /*24090*/  STL.64 [R1+0x4a8], R22 ;  /* 0x0004a81601007387 */ /* 0x000fe80000100a00 */
[----:B------:R-:W-:Y:S04]  /*240a0*/  STL.64 [R1+0x660], R12 ;  /* 0x0006600c01007387 */ /* 0x000fe80000100a00 */
[----:B------:R2:W-:Y:S04]  /*240b0*/  STL.64 [R1+0x668], R14 ;  /* 0x0006680e01007387 */ /* 0x0005e80000100a00 */
[----:B------:R-:W2:Y:S04]  /*240c0*/  LDL.LU R177, [R1+0x6d4] ;  /* 0x0006d40001b17983 */ /* 0x000ea80000300800 */
[----:B------:R-:W2:Y:S04]  /*240d0*/  LDL.LU R178, [R1+0x6d8] ;  /* 0x0006d80001b27983 */ /* 0x000ea80000300800 */
[----:B------:R-:W2:Y:S04]  /*240e0*/  LDL.LU R179, [R1+0x6dc] ;  /* 0x0006dc0001b37983 */ /* 0x000ea80000300800 */
        /* <DEDUP_REMOVED lines=31> */
[----:B------:R-:W-:-:S03]  /*242e0*/  MOV R215, R252 ;  /* 0x000000fc00d77202 */ /* 0x000fc60000000f00 */
[----:B------:R-:W-:Y:S01]  /*242f0*/  STL.64 [R1+0x1d20], R38 ;  /* 0x001d202601007387 */ /* 0x000fe20000100a00 */
[-C--:B-1----:R-:W-:Y:S08]  /*24300*/  HMMA.1688.F32.TF32 R24, R4, R40.reuse, R60 ;  /* 0x000000280418723c */ /* 0x082ff0000008103c */
[-C--:B--2---:R-:W-:Y:S08]  /*24310*/  HMMA.1688.F32.TF32 R12, R172, R40.reuse, R176 ;  /* 0x00000028ac0c723c */ /* 0x084ff000000810b0 */
[-C--:B---3--:R-:W-:Y:S01]  /*24320*/  HMMA.1688.F32.TF32 R52, R204, R40.reuse, R80 ;  /* 0x00000028cc34723c */ /* 0x088fe20000081050 */
[----:B------:R-:W-:Y:S11]  /*24330*/  LDSM.16.M88.4 R80, [R159+0x25800] ;  /* 0x025800009f50783b */ /* 0x000ff60000000200 */
[----:B------:R-:W-:Y:S04]  /*24340*/  @!UPT UIADD3 URZ, URZ, URZ, URZ ;  /* 0x0000003f3f3ff290 */ /* 0x000fe8000fffe03f */
[----:B------:R-:W-:Y:S01]  /*24350*/  IMAD.MOV.U32 R47, RZ, RZ, R12 ;  /* 0x000000ffff2f7224 */ /* 0x000fe200078e000c */
[----:B------:R-:W-:Y:S01]  /*24360*/  MOV R252, R15 ;  /* 0x0000000f00fc7202 */ /* 0x000fe20000000f00 */
[----:B------:R-:W-:Y:S01]  /*24370*/  IMAD.MOV.U32 R42, RZ, RZ, R13 ;  /* 0x000000ffff2a7224 */ /* 0x000fe200078e000d */
[----:B----4-:R-:W-:Y:S01]  /*24380*/  HMMA.1688.F32.TF32 R48, R188, R40, R48 ;  /* 0x00000028bc30723c */ /* 0x010fe20000081030 */
[----:B------:R-:W-:-:S07]  /*24390*/  IMAD.MOV.U32 R43, RZ, RZ, R14 ;  /* 0x000000ffff2b7224 */ /* 0x000fce00078e000e */
[-C--:B------:R-:W-:Y:S08]  /*243a0*/  HMMA.1688.F32.TF32 R12, R236, R40.reuse, R228 ;  /* 0x00000028ec0c723c */ /* 0x080ff000000810e4 */
[-C--:B------:R-:W-:Y:S07]  /*243b0*/  HMMA.1688.F32.TF32 R20, R220, R40.reuse, R180 ;  /* 0x00000028dc14723c */ /* 0x080fee00000810b4 */
[----:B------:R-:W-:Y:S04]  /*243c0*/  STL.64 [R1+0x1d50], R50 ;  /* 0x001d503201007387 */ /* 0x000fe80000100a00 */
        /* <DEDUP_REMOVED lines=11> */
[-C--:B------:R-:W-:Y:S01]  /*24480*/  HMMA.1688.F32.TF32 R248, R172, R44.reuse, R248 ;  /* 0x0000002cacf8723c */ /* 0x080fe200000810f8 */
[----:B------:R-:W-:Y:S07]  /*24490*/  STL.64 [R1+0x1d98], R42 ;  /* 0x001d982a01007387 */ /* 0x000fee0000100a00 */
[-C--:B------:R-:W-:Y:S01]  /*244a0*/  HMMA.1688.F32.TF32 R56, R188, R44.reuse, R164 ;  /* 0x0000002cbc38723c */ /* 0x080fe200000810a4 */
[----:B------:R-:W-:Y:S04]  /*244b0*/  STL.64 [R1+0x430], R20 ;  /* 0x0004301401007387 */ /* 0x000fe80000100a00 */
[----:B------:R-:W-:Y:S03]  /*244c0*/  STL.64 [R1+0x438], R22 ;  /* 0x0004381601007387 */ /* 0x000fe60000100a00 */
[-C--:B------:R-:W-:Y:S01]  /*244d0*/  HMMA.1688.F32.TF32 R60, R204, R44.reuse, R160 ;  /* 0x0000002ccc3c723c */ /* 0x080fe200000810a0 */
[----:B------:R-:W-:Y:S04]  /*244e0*/  STL.64 [R1+0x5a0], R12 ;  /* 0x0005a00c01007387 */ /* 0x000fe80000100a00 */
[----:B------:R1:W-:Y:S03]  /*244f0*/  STL.64 [R1+0x5a8], R14 ;  /* 0x0005a80e01007387 */ /* 0x0003e60000100a00 */
[-C--:B------:R-:W-:Y:S08]  /*24500*/  HMMA.1688.F32.TF32 R64, R220, R44.reuse, R88 ;  /* 0x0000002cdc40723c */ /* 0x080ff00000081058 */
[-C--:B-1----:R-:W-:Y:S01]  /*24510*/  HMMA.1688.F32.TF32 R12, R236, R44.reuse, R212 ;  /* 0x0000002cec0c723c */ /* 0x082fe200000810d4 */
[----:B------:R-:W-:Y:S04]  /*24520*/  STL.64 [R1+0x1da8], R250 ;  /* 0x001da8fa01007387 */ /* 0x000fe80000100a00 */
[----:B------:R-:W-:Y:S04]  /*24530*/  STL.64 [R1+0x1da0], R248 ;  /* 0x001da0f801007387 */ /* 0x000fe80000100a00 */
[----:B------:R-:W-:Y:S01]  /*24540*/  STL.64 [R1+0x1db8], R58 ;  /* 0x001db83a01007387 */ /* 0x000fe20000100a00 */
[-C--:B------:R-:W-:Y:S03]  /*24550*/  HMMA.1688.F32.TF32 R24, R4, R44.reuse, R68 ;  /* 0x0000002c0418723c */ /* 0x080fe60000081044 */
[----:B------:R-:W-:Y:S04]  /*24560*/  STL.64 [R1+0x1db0], R56 ;  /* 0x001db03801007387 */ /* 0x000fe80000100a00 */
[----:B------:R-:W-:Y:S01]  /*24570*/  STL.64 [R1+0x1dc8], R62 ;  /* 0x001dc83e01007387 */ /* 0x000fe20000100a00 */
[----:B------:R-:W-:Y:S03]  /*24580*/  HMMA.1688.F32.TF32 R20, R8, R44, R72 ;  /* 0x0000002c0814723c */ /* 0x000fe60000081048 */
[----:B------:R-:W-:Y:S04]  /*24590*/  STL.64 [R1+0x1dc0], R60 ;  /* 0x001dc03c01007387 */ /* 0x000fe80000100a00 */
[----:B------:R-:W-:Y:S04]  /*245a0*/  STL.64 [R1+0x1dd8], R66 ;  /* 0x001dd84201007387 */ /* 0x000fe80000100a00 */
[----:B------:R-:W-:Y:S04]  /*245b0*/  STL.64 [R1+0x1dd0], R64 ;  /* 0x001dd04001007387 */ /* 0x000fe80000100a00 */
[----:B------:R-:W-:Y:S04]  /*245c0*/  STL.64 [R1+0xf0], R12 ;  /* 0x0000f00c01007387 */ /* 0x000fe80000100a00 */
[----:B------:R1:W-:Y:S01]  /*245d0*/  STL.64 [R1+0xf8], R14 ;  /* 0x0000f80e01007387 */ /* 0x0003e20000100a00 */
[----:B------:R-:W-:-:S02]  /*245e0*/  IMAD.MOV.U32 R160, RZ, RZ, R113 ;  /* 0x000000ffffa07224 */ /* 0x000fc400078e0071 */
[----:B------:R-:W-:Y:S01]  /*245f0*/  IMAD.MOV.U32 R161, RZ, RZ, R121 ;  /* 0x000000ffffa17224 */ /* 0x000fe200078e0079 */
[----:B------:R-:W-:Y:S01]  /*24600*/  MOV R163, R117 ;  /* 0x0000007500a37202 */ /* 0x000fe20000000f00 */
[----:B------:R-:W-:Y:S01]  /*24610*/  IMAD.MOV.U32 R162, RZ, RZ, R120 ;  /* 0x000000ffffa27224 */ /* 0x000fe200078e0078 */
[----:B------:R-:W-:Y:S01]  /*24620*/  MOV R215, R244 ;  /* 0x000000f400d77202 */ /* 0x000fe20000000f00 */
[----:B------:R-:W-:Y:S01]  /*24630*/  IMAD.MOV.U32 R214, RZ, RZ, R245 ;  /* 0x000000ffffd67224 */ /* 0x000fe200078e00f5 */
[----:B------:R-:W2:Y:S01]  /*24640*/  LDSM.16.M88.4 R68, [R159+0x24000] ;  /* 0x024000009f44783b */ /* 0x000ea20000000200 */
[----:B-1----:R-:W-:Y:S03]  /*24650*/  HMMA.1688.F32.TF32 R12, R16, R44, R108 ;  /* 0x0000002c100c723c */ /* 0x002fe6000008106c */
[----:B------:R-:W-:Y:S04]  /*24660*/  STL.64 [R1+0x2b0], R24 ;  /* 0x0002b01801007387 */ /* 0x000fe80000100a00 */
[----:B------:R-:W-:Y:S04]  /*24670*/  STL.64 [R1+0x2b8], R26 ;  /* 0x0002b81a01007387 */ /* 0x000fe80000100a00 */
[----:B------:R-:W-:Y:S04]  /*24680*/  STL.64 [R1+0x3f0], R20 ;  /* 0x0003f01401007387 */ /* 0x000fe80000100a00 */
[----:B------:R-:W-:Y:S01]  /*24690*/  STL.64 [R1+0x3f8], R22 ;  /* 0x0003f81601007387 */ /* 0x000fe20000100a00 */
[----:B------:R-:W-:-:S02]  /*246a0*/  IMAD.MOV.U32 R213, RZ, RZ, R246 ;  /* 0x000000ffffd57224 */ /* 0x000fc400078e00f6 */
[----:B------:R-:W-:Y:S01]  /*246b0*/  IMAD.MOV.U32 R212, RZ, RZ, R247 ;  /* 0x000000ffffd47224 */ /* 0x000fe200078e00f7 */
[----:B------:R-:W1:Y:S04]  /*246c0*/  LDSM.16.M88.4 R72, [R159+0x24800] ;  /* 0x024800009f48783b */ /* 0x000e680000000200 */
[----:B------:R3:W-:Y:S04]  /*246d0*/  STL.64 [R1+0x490], R12 ;  /* 0x0004900c01007387 */ /* 0x0007e80000100a00 */
        /* <DEDUP_REMOVED lines=25> */
[----:B------:R-:W4:Y:S01]  /*24870*/  LDL.LU R168, [R1+0x2a0] ;  /* 0x0002a00001a87983 */ /* 0x000f220000300800 */
[----:B--2---:R-:W-:-:S03]  /*24880*/  IMAD.MOV.U32 R169, RZ, RZ, R117 ;  /* 0x000000ffffa97224 */ /* 0x004fc600078e0075 */
[----:B------:R-:W2:Y:S01]  /*24890*/  LDL.LU R117, [R1+0x1e2c] ;  /* 0x001e2c0001757983 */ /* 0x000ea20000300800 */
[----:B------:R-:W-:Y:S01]  /*248a0*/  MOV R200, R120 ;  /* 0x0000007800c87202 */ /* 0x000fe20000000f00 */
[----:B------:R-:W-:Y:S02]  /*248b0*/  IMAD.MOV.U32 R201, RZ, RZ, R121 ;  /* 0x000000ffffc97224 */ /* 0x000fe400078e0079 */
[----:B------:R-:W-:Y:S02]  /*248c0*/  IMAD.MOV.U32 R202, RZ, RZ, R113 ;  /* 0x000000ffffca7224 */ /* 0x000fe400078e0071 */
[----:B---3--:R-:W-:Y:S02]  /*248d0*/  IMAD.MOV.U32 R170, RZ, RZ, R116 ;  /* 0x000000ffffaa7224 */ /* 0x008fe400078e0074 */
[----:B------:R-:W2:Y:S04]  /*248e0*/  LDL.LU R116, [R1+0x1e28] ;  /* 0x001e280001747983 */ /* 0x000ea80000300800 */
[----:B------:R-:W3:Y:S04]  /*248f0*/  LDL.LU R171, [R1+0x2ac] ;  /* 0x0002ac0001ab7983 */ /* 0x000ee80000300800 */
[----:B------:R-:W2:Y:S04]  /*24900*/  LDL.LU R152, [R1+0x5b0] ;  /* 0x0005b00001987983 */ /* 0x000ea80000300800 */
[----:B------:R-:W2:Y:S04]  /*24910*/  LDL.LU R153, [R1+0x5b4] ;  /* 0x0005b40001997983 */ /* 0x000ea80000300800 */
[----:B------:R-:W2:Y:S04]  /*24920*/  LDL.LU R154, [R1+0x5b8] ;  /* 0x0005b800019a7983 */ /* 0x000ea80000300800 */
[----:B------:R-:W2:Y:S04]  /*24930*/  LDL.LU R155, [R1+0x5bc] ;  /* 0x0005bc00019b7983 */ /* 0x000ea80000300800 */
[----:B------:R-:W2:Y:S04]  /*24940*/  LDL.LU R118, [R1+0x788] ;  /* 0x0007880001767983 */ /* 0x000ea80000300800 */
[----:B------:R-:W2:Y:S04]  /*24950*/  LDL.LU R119, [R1+0x78c] ;  /* 0x00078c0001777983 */ /* 0x000ea80000300800 */
[----:B------:R-:W2:Y:S04]  /*24960*/  LDL.LU R120, [R1+0x1e24] ;  /* 0x001e240001787983 */ /* 0x000ea80000300800 */
[----:B------:R-:W3:Y:S04]  /*24970*/  LDL.LU R121, [R1+0x1e20] ;  /* 0x001e200001797983 */ /* 0x000ee80000300800 */
[----:B------:R-:W4:Y:S04]  /*24980*/  LDL.LU R113, [R1+0x1e1c] ;  /* 0x001e1c0001717983 */ /* 0x000f280000300800 */
[----:B------:R-:W4:Y:S04]  /*24990*/  LDL.LU R112, [R1+0x1e18] ;  /* 0x001e180001707983 */ /* 0x000f280000300800 */
[----:B------:R-:W4:Y:S04]  /*249a0*/  LDL.LU R28, [R1+0x190] ;  /* 0x00019000011c7983 */ /* 0x000f280000300800 */
[----:B------:R-:W4:Y:S01]  /*249b0*/  LDL.LU R29, [R1+0x194] ;  /* 0x00019400011d7983 */ /* 0x000f220000300800 */
[----:B--2---:R-:W-:-:S03]  /*249c0*/  MOV R30, R120 ;  /* 0x00000078001e7202 */ /* 0x004fc60000000f00 */
[----:B------:R-:W2:Y:S01]  /*249d0*/  LDL.LU R120, [R1+0x1e14] ;  /* 0x001e140001787983 */ /* 0x000ea20000300800 */
[----:B---3--:R-:W-:-:S03]  /*249e0*/  IMAD.MOV.U32 R31, RZ, RZ, R121 ;  /* 0x000000ffff1f7224 */ /* 0x008fc600078e0079 */
[----:B------:R-:W3:Y:S04]  /*249f0*/  LDL.LU R121, [R1+0x1e10] ;  /* 0x001e100001797983 */ /* 0x000ee80000300800 */
[----:B------:R-:W1:Y:S04]  /*24a00*/  LDL.LU R240, [R1+0x530] ;  /* 0x0005300001f07983 */ /* 0x000e680000300800 */
[----:B------:R-:W1:Y:S04]  /*24a10*/  LDL.LU R241, [R1+0x534] ;  /* 0x0005340001f17983 */ /* 0x000e680000300800 */
[----:B------:R-:W1:Y:S04]  /*24a20*/  LDL.LU R242, [R1+0x538] ;  /* 0x0005380001f27983 */ /* 0x000e680000300800 */
[----:B------:R-:W1:Y:S01]  /*24a30*/  LDL.LU R243, [R1+0x53c] ;  /* 0x00053c0001f37983 */ /* 0x000e620000300800 */
[----:B----4-:R-:W-:-:S03]  /*24a40*/  IMAD.MOV.U32 R12, RZ, RZ, R112 ;  /* 0x000000ffff0c7224 */ /* 0x010fc600078e0070 */
[----:B------:R-:W4:Y:S01]  /*24a50*/  LDL.LU R100, [R1+0x720] ;  /* 0x0007200001647983 */ /* 0x000f220000300800 */
[----:B------:R-:W-:-:S03]  /*24a60*/  IMAD.MOV.U32 R13, RZ, RZ, R113 ;  /* 0x000000ffff0d7224 */ /* 0x000fc600078e0071 */
[----:B------:R-:W4:Y:S04]  /*24a70*/  LDL.LU R101, [R1+0x724] ;  /* 0x0007240001657983 */ /* 0x000f280000300800 */
[----:B------:R-:W4:Y:S04]  /*24a80*/  LDL.LU R102, [R1+0x728] ;  /* 0x0007280001667983 */ /* 0x000f280000300800 */
[----:B------:R-:W4:Y:S04]  /*24a90*/  LDL.LU R103, [R1+0x72c] ;  /* 0x00072c0001677983 */ /* 0x000f280000300800 */
[----:B------:R-:W4:Y:S04]  /*24aa0*/  LDL.LU R112, [R1+0x1e0c] ;  /* 0x001e0c0001707983 */ /* 0x000f280000300800 */
[----:B------:R-:W4:Y:S04]  /*24ab0*/  LDL.LU R113, [R1+0x1e08] ;  /* 0x001e080001717983 */ /* 0x000f280000300800 */
[----:B------:R-:W4:Y:S04]  /*24ac0*/  LDL.LU R14, [R1+0x148] ;  /* 0x00014800010e7983 */ /* 0x000f280000300800 */
[----:B------:R-:W4:Y:S01]  /*24ad0*/  LDL.LU R15, [R1+0x14c] ;  /* 0x00014c00010f7983 */ /* 0x000f220000300800 */
[----:B--2---:R-:W-:Y:S01]  /*24ae0*/  IMAD.MOV.U32 R21, RZ, RZ, R120 ;  /* 0x000000ffff157224 */ /* 0x004fe200078e0078 */
[----:B---3--:R-:W-:-:S02]  /*24af0*/  MOV R20, R121 ;  /* 0x0000007900147202 */ /* 0x008fc40000000f00 */
[----:B------:R-:W2:Y:S04]  /*24b00*/  LDL.LU R121, [R1+0x1e04] ;  /* 0x001e040001797983 */ /* 0x000ea80000300800 */
[----:B------:R-:W2:Y:S01]  /*24b10*/  LDL.LU R120, [R1+0x1e00] ;  /* 0x001e000001787983 */ /* 0x000ea20000300800 */
[----:B----4-:R-:W-:-:S03]  /*24b20*/  IMAD.MOV.U32 R22, RZ, RZ, R112 ;  /* 0x000000ffff167224 */ /* 0x010fc600078e0070 */
[----:B------:R-:W3:Y:S01]  /*24b30*/  LDL.LU R112, [R1+0x1dfc] ;  /* 0x001dfc0001707983 */ /* 0x000ee20000300800 */
[----:B------:R-:W-:-:S03]  /*24b40*/  IMAD.MOV.U32 R23, RZ, RZ, R113 ;  /* 0x000000ffff177224 */ /* 0x000fc600078e0071 */
        /* <DEDUP_REMOVED lines=11> */
[----:B---3--:R-:W-:Y:S01]  /*24c00*/  IMAD.MOV.U32 R91, RZ, RZ, R112 ;  /* 0x000000ffff5b7224 */ /* 0x008fe200078e0070 */
[----:B----4-:R-:W-:-:S02]  /*24c10*/  MOV R90, R113 ;  /* 0x00000071005a7202 */ /* 0x010fc40000000f00 */
[----:B------:R-:W3:Y:S04]  /*24c20*/  LDL.LU R113, [R1+0x1df4] ;  /* 0x001df40001717983 */ /* 0x000ee80000300800 */
[----:B------:R-:W3:Y:S04]  /*24c30*/  LDL.LU R112, [R1+0x1df0] ;  /* 0x001df00001707983 */ /* 0x000ee80000300800 */
[----:B------:R-:W4:Y:S04]  /*24c40*/  LDL.LU R32, [R1+0x810] ;  /* 0x0008100001207983 */ /* 0x000f280000300800 */
[----:B------:R-:W4:Y:S04]  /*24c50*/  LDL.LU R33, [R1+0x814] ;  /* 0x0008140001217983 */ /* 0x000f280000300800 */
[----:B------:R-:W4:Y:S04]  /*24c60*/  LDL.LU R34, [R1+0x818] ;  /* 0x0008180001227983 */ /* 0x000f280000300800 */
[----:B------:R-:W4:Y:S04]  /*24c70*/  LDL.LU R35, [R1+0x81c] ;  /* 0x00081c0001237983 */ /* 0x000f280000300800 */
[----:B------:R-:W2:Y:S04]  /*24c80*/  LDL.LU R132, [R1+0x650] ;  /* 0x0006500001847983 */ /* 0x000ea80000300800 */
[----:B------:R-:W2:Y:S04]  /*24c90*/  LDL.LU R133, [R1+0x654] ;  /* 0x0006540001857983 */ /* 0x000ea80000300800 */
[----:B------:R-:W2:Y:S04]  /*24ca0*/  LDL.LU R134, [R1+0x658] ;  /* 0x0006580001867983 */ /* 0x000ea80000300800 */
[----:B------:R-:W2:Y:S04]  /*24cb0*/  LDL.LU R135, [R1+0x65c] ;  /* 0x00065c0001877983 */ /* 0x000ea80000300800 */
[----:B------:R-:W3:Y:S04]  /*24cc0*/  LDL.LU R114, [R1+0x828] ;  /* 0x0008280001727983 */ /* 0x000ee80000300800 */
[----:B------:R-:W3:Y:S04]  /*24cd0*/  LDL.LU R115, [R1+0x82c] ;  /* 0x00082c0001737983 */ /* 0x000ee80000300800 */
[----:B------:R-:W2:Y:S04]  /*24ce0*/  LDL.LU R122, [R1+0x6c8] ;  /* 0x0006c800017a7983 */ /* 0x000ea80000300800 */
[----:B------:R-:W2:Y:S04]  /*24cf0*/  LDL.LU R123, [R1+0x6cc] ;  /* 0x0006cc00017b7983 */ /* 0x000ea80000300800 */
[----:B------:R-:W2:Y:S04]  /*24d00*/  LDL.LU R232, [R1+0x1dec] ;  /* 0x001dec0001e87983 */ /* 0x000ea80000300800 */
[----:B------:R-:W2:Y:S04]  /*24d10*/  LDL.LU R233, [R1+0x1de8] ;  /* 0x001de80001e97983 */ /* 0x000ea80000300800 */
[----:B------:R-:W2:Y:S04]  /*24d20*/  LDL.LU R234, [R1+0x1de4] ;  /* 0x001de40001ea7983 */ /* 0x000ea80000300800 */
[----:B------:R-:W2:Y:S04]  /*24d30*/  LDL.LU R235, [R1+0x1de0] ;  /* 0x001de00001eb7983 */ /* 0x000ea80000300800 */
[----:B------:R-:W3:Y:S04]  /*24d40*/  LDL.LU R176, [R1+0x6f0] ;  /* 0x0006f00001b07983 */ /* 0x000ee80000300800 */
[----:B------:R-:W3:Y:S04]  /*24d50*/  LDL.LU R177, [R1+0x6f4] ;  /* 0x0006f40001b17983 */ /* 0x000ee80000300800 */
[----:B------:R-:W3:Y:S04]  /*24d60*/  LDL.LU R178, [R1+0x6f8] ;  /* 0x0006f80001b27983 */ /* 0x000ee80000300800 */
[----:B------:R-:W3:Y:S01]  /*24d70*/  LDL.LU R179, [R1+0x6fc] ;  /* 0x0006fc0001b37983 */ /* 0x000ee20000300800 */
[-C--:B------:R-:W-:Y:S08]  /*24d80*/  HMMA.1688.F32.TF32 R12, R236, R68.reuse, R12 ;  /* 0x00000044ec0c723c */ /* 0x080ff0000008100c */
[-C--:B------:R-:W-:Y:S08]  /*24d90*/  HMMA.1688.F32.TF32 R92, R220, R68.reuse, R20 ;  /* 0x00000044dc5c723c */ /* 0x080ff00000081014 */
[-C--:B------:R-:W-:Y:S07]  /*24da0*/  HMMA.1688.F32.TF32 R20, R8, R68.reuse, R216 ;  /* 0x000000440814723c */ /* 0x080fee00000810d8 */
[----:B------:R-:W-:Y:S04]  /*24db0*/  STL.64 [R1+0xd0], R12 ;  /* 0x0000d00c01007387 */ /* 0x000fe80000100a00 */
[----:B------:R1:W-:Y:S02]  /*24dc0*/  STL.64 [R1+0xd8], R14 ;  /* 0x0000d80e01007387 */ /* 0x0003e40000100a00 */
[----:B-1----:R-:W-:Y:S08]  /*24dd0*/  HMMA.1688.F32.TF32 R12, R16, R68, R96 ;  /* 0x00000044100c723c */ /* 0x002ff00000081060 */
[----:B------:R-:W-:Y:S08]  /*24de0*/  HMMA.1688.F32.TF32 R108, R220, R72, R240 ;  /* 0x00000048dc6c723c */ /* 0x000ff000000810f0 */
[----:B------:R-:W-:Y:S08]  /*24df0*/  HMMA.1688.F32.TF32 R128, R172, R80, R136 ;  /* 0x00000050ac80723c */ /* 0x000ff00000081088 */
[----:B--2---:R-:W-:Y:S11]  /*24e00*/  HMMA.1688.F32.TF32 R24, R4, R68, R232 ;  /* 0x000000440418723c */ /* 0x004ff600000810e8 */
[----:B------:R-:W-:Y:S11]  /*24e10*/  @!UPT UIADD3 URZ, URZ, URZ, URZ ;  /* 0x0000003f3f3ff290 */ /* 0x000ff6000fffe03f */
[----:B------:R-:W-:Y:S01]  /*24e20*/  @!UPT UIADD3 URZ, URZ, URZ, URZ ;  /* 0x0000003f3f3ff290 */ /* 0x000fe2000fffe03f */
[----:B------:R-:W-:Y:S04]  /*24e30*/  STL.64 [R1+0x220], R24 ;  /* 0x0002201801007387 */ /* 0x000fe80000100a00 */
[----:B------:R-:W-:Y:S04]  /*24e40*/  STL.64 [R1+0x228], R26 ;  /* 0x0002281a01007387 */ /* 0x000fe80000100a00 */
[----:B------:R-:W-:Y:S04]  /*24e50*/  STL.64 [R1+0x370], R20 ;  /* 0x0003701401007387 */ /* 0x000fe80000100a00 */
[----:B------:R-:W-:Y:S04]  /*24e60*/  STL.64 [R1+0x378], R22 ;  /* 0x0003781601007387 */ /* 0x000fe80000100a00 */
[----:B------:R-:W-:Y:S04]  /*24e70*/  STL.64 [R1+0x480], R12 ;  /* 0x0004800c01007387 */ /* 0x000fe80000100a00 */
[----:B------:R1:W-:Y:S02]  /*24e80*/  STL.64 [R1+0x488], R14 ;  /* 0x0004880e01007387 */ /* 0x0003e40000100a00 */
[-C--:B-1----:R-:W-:Y:S08]  /*24e90*/  HMMA.1688.F32.TF32 R12, R236, R72.reuse, R28 ;  /* 0x00000048ec0c723c */ /* 0x082ff0000008101c */
[-C--:B------:R-:W-:Y:S08]  /*24ea0*/  HMMA.1688.F32.TF32 R24, R4, R72.reuse, R200 ;  /* 0x000000480418723c */ /* 0x080ff000000810c8 */
[-C--:B------:R-:W-:Y:S07]  /*24eb0*/  HMMA.1688.F32.TF32 R20, R8, R72.reuse, R224 ;  /* 0x000000480814723c */ /* 0x080fee00000810e0 */
[----:B------:R-:W-:Y:S04]  /*24ec0*/  STL.64 [R1+0x60], R12 ;  /* 0x0000600c01007387 */ /* 0x000fe80000100a00 */
[----:B------:R1:W-:Y:S02]  /*24ed0*/  STL.64 [R1+0x68], R14 ;  /* 0x0000680e01007387 */ /* 0x0003e40000100a00 */
[----:B-1----:R-:W-:Y:S02]  /*24ee0*/  HMMA.1688.F32.TF32 R12, R16, R72, R124 ;  /* 0x00000048100c723c */ /* 0x002fe4000008107c */
[----:B------:R-:W-:Y:S04]  /*24ef0*/  STL.64 [R1+0x1c0], R24 ;  /* 0x0001c01801007387 */ /* 0x000fe80000100a00 */
[----:B------:R-:W-:Y:S04]  /*24f00*/  STL.64 [R1+0x1c8], R26 ;  /* 0x0001c81a01007387 */ /* 0x000fe80000100a00 */
[----:B------:R-:W-:Y:S04]  /*24f10*/  STL.64 [R1+0x330], R20 ;  /* 0x0003301401007387 */ /* 0x000fe80000100a00 */
[----:B------:R-:W-:Y:S09]  /*24f20*/  STL.64 [R1+0x338], R22 ;  /* 0x0003381601007387 */ /* 0x000ff20000100a00 */
        /* <DEDUP_REMOVED lines=20> */
[----:B------:R1:W-:Y:S04]  /*25070*/  STL.64 [R1+0x150], R24 ;  /* 0x0001501801007387 */ /* 0x0003e80000100a00 */
[----:B------:R2:W-:Y:S02]  /*25080*/  STL.64 [R1+0x158], R26 ;  /* 0x0001581a01007387 */ /* 0x0005e40000100a00 */
[----:B----4-:R-:W-:Y:S02]  /*25090*/  HMMA.1688.F32.TF32 R96, R172, R72, R32 ;  /* 0x00000048ac60723c */ /* 0x010fe40000081020 */
[----:B------:R-:W4:Y:S04]  /*250a0*/  LDL.LU R32, [R1+0x5d0] ;  /* 0x0005d00001207983 */ /* 0x000f280000300800 */
[----:B------:R1:W-:Y:S04]  /*250b0*/  STL.64 [R1+0x290], R20 ;  /* 0x0002901401007387 */ /* 0x0003e80000100a00 */
[----:B------:R1:W-:Y:S01]  /*250c0*/  STL.64 [R1+0x298], R22 ;  /* 0x0002981601007387 */ /* 0x0003e20000100a00 */
[-C--:B------:R-:W-:Y:S08]  /*250d0*/  HMMA.1688.F32.TF32 R140, R220, R80.reuse, R180 ;  /* 0x00000050dc8c723c */ /* 0x080ff000000810b4 */
[C---:B---3--:R-:W-:Y:S01]  /*250e0*/  HMMA.1688.F32.TF32 R136, R204.reuse, R80, R176 ;  /* 0x00000050cc88723c */ /* 0x048fe200000810b0 */
[----:B------:R3:W-:Y:S04]  /*250f0*/  STL.64 [R1+0x3a0], R12 ;  /* 0x0003a00c01007387 */ /* 0x0007e80000100a00 */
[----:B------:R1:W-:Y:S04]  /*25100*/  STL.64 [R1+0x3a8], R14 ;  /* 0x0003a80e01007387 */ /* 0x0003e80000100a00 */
[----:B------:R-:W4:Y:S04]  /*25110*/  LDL.LU R33, [R1+0x5d4] ;  /* 0x0005d40001217983 */ /* 0x000f280000300800 */
[----:B------:R-:W4:Y:S04]  /*25120*/  LDL.LU R34, [R1+0x5d8] ;  /* 0x0005d80001227983 */ /* 0x000f280000300800 */
[----:B------:R-:W4:Y:S04]  /*25130*/  LDL.LU R35, [R1+0x5dc] ;  /* 0x0005dc0001237983 */ /* 0x000f280000300800 */
        /* <DEDUP_REMOVED lines=59> */
[----:B------:R-:W-:Y:S03]  /*254f0*/  HMMA.1688.F32.TF32 R104, R204, R72, R132 ;  /* 0x00000048cc68723c */ /* 0x000fe60000081084 */
        /* <DEDUP_REMOVED lines=22> */
[----:B---3--:R-:W3:Y:S04]  /*25660*/  LDL.LU R12, [R1+0x5e0] ;  /* 0x0005e000010c7983 */ /* 0x008ee80000300800 */
[----:B------:R-:W3:Y:S04]  /*25670*/  LDL.LU R13, [R1+0x5e4] ;  /* 0x0005e400010d7983 */ /* 0x000ee80000300800 */
[----:B------:R-:W3:Y:S04]  /*25680*/  LDL.LU R14, [R1+0x5e8] ;  /* 0x0005e800010e7983 */ /* 0x000ee80000300800 */
[----:B------:R-:W3:Y:S04]  /*25690*/  LDL.LU R15, [R1+0x5ec] ;  /* 0x0005ec00010f7983 */ /* 0x000ee80000300800 */
[----:B------:R-:W3:Y:S04]  /*256a0*/  LDL.LU R28, [R1+0x520] ;  /* 0x00052000011c7983 */ /* 0x000ee80000300800 */
[----:B------:R-:W3:Y:S01]  /*256b0*/  LDL.LU R29, [R1+0x524] ;  /* 0x00052400011d7983 */ /* 0x000ee20000300800 */
[----:B------:R-:W-:-:S02]  /*256c0*/  IMAD.MOV.U32 R30, RZ, RZ, R145 ;  /* 0x000000ffff1e7224 */ /* 0x000fc400078e0091 */
[----:B------:R-:W-:Y:S01]  /*256d0*/  IMAD.MOV.U32 R31, RZ, RZ, R144 ;  /* 0x000000ffff1f7224 */ /* 0x000fe200078e0090 */
[----:B------:R-:W-:Y:S01]  /*256e0*/  LDSM.16.M88.4 R148, [R159+0x26800] ;  /* 0x026800009f94783b */ /* 0x000fe20000000200 */
[C---:B------:R-:W-:Y:S03]  /*256f0*/  HMMA.1688.F32.TF32 R124, R220.reuse, R76, R152 ;  /* 0x0000004cdc7c723c */ /* 0x040fe60000081098 */
[----:B------:R-:W2:Y:S04]  /*25700*/  LDSM.16.M88.4 R144, [R159+0x26000] ;  /* 0x026000009f90783b */ /* 0x000ea80000000200 */
[----:B------:R-:W1:Y:S04]  /*25710*/  LDSM.16.M88.4 R152, [R159+0x27000] ;  /* 0x027000009f98783b */ /* 0x000e680000000200 */
[----:B------:R-:W1:Y:S01]  /*25720*/  LDSM.16.M88.4 R156, [R159+0x27800] ;  /* 0x027800009f9c783b */ /* 0x000e620000000200 */
[----:B--2---:R-:W-:Y:S08]  /*25730*/  HMMA.1688.F32.TF32 R208, R220, R144, R228 ;  /* 0x00000090dcd0723c */ /* 0x004ff000000810e4 */
[----:B------:R-:W-:Y:S08]  /*25740*/  HMMA.1688.F32.TF32 R228, R236, R148, R24 ;  /* 0x00000094ece4723c */ /* 0x000ff00000081018 */
[C---:B------:R-:W-:Y:S08]  /*25750*/  HMMA.1688.F32.TF32 R88, R204.reuse, R68, R88 ;  /* 0x00000044cc58723c */ /* 0x040ff00000081058 */
[C---:B------:R-:W-:Y:S08]  /*25760*/  HMMA.1688.F32.TF32 R120, R204.reuse, R76, R120 ;  /* 0x0000004ccc78723c */ /* 0x040ff00000081078 */
[----:B----4-:R-:W-:Y:S08]  /*25770*/  HMMA.1688.F32.TF32 R196, R204, R148, R196 ;  /* 0x00000094ccc4723c */ /* 0x010ff000000810c4 */
[----:B------:R-:W-:Y:S08]  /*25780*/  HMMA.1688.F32.TF32 R84, R188, R68, R84 ;  /* 0x00000044bc54723c */ /* 0x000ff00000081054 */
[----:B------:R-:W-:Y:S08]  /*25790*/  HMMA.1688.F32.TF32 R192, R204, R144, R192 ;  /* 0x00000090ccc0723c */ /* 0x000ff000000810c0 */
[C---:B------:R-:W-:Y:S08]  /*257a0*/  HMMA.1688.F32.TF32 R100, R188.reuse, R72, R100 ;  /* 0x00000048bc64723c */ /* 0x040ff00000081064 */
[C---:B------:R-:W-:Y:S08]  /*257b0*/  HMMA.1688.F32.TF32 R116, R188.reuse, R76, R116 ;  /* 0x0000004cbc74723c */ /* 0x040ff00000081074 */
[C---:B------:R-:W-:Y:S08]  /*257c0*/  HMMA.1688.F32.TF32 R180, R188.reuse, R148, R180 ;  /* 0x00000094bcb4723c */ /* 0x040ff000000810b4 */
[----:B------:R-:W-:Y:S08]  /*257d0*/  HMMA.1688.F32.TF32 R176, R188, R144, R176 ;  /* 0x00000090bcb0723c */ /* 0x000ff000000810b0 */
[C---:B------:R-:W-:Y:S08]  /*257e0*/  HMMA.1688.F32.TF32 R244, R172.reuse, R68, R244 ;  /* 0x00000044acf4723c */ /* 0x040ff000000810f4 */
[C---:B------:R-:W-:Y:S08]  /*257f0*/  HMMA.1688.F32.TF32 R112, R172.reuse, R76, R112 ;  /* 0x0000004cac70723c */ /* 0x040ff00000081070 */
[C---:B------:R-:W-:Y:S08]  /*25800*/  HMMA.1688.F32.TF32 R164, R172.reuse, R148, R164 ;  /* 0x00000094aca4723c */ /* 0x040ff000000810a4 */
[C---:B------:R-:W-:Y:S08]  /*25810*/  HMMA.1688.F32.TF32 R160, R172.reuse, R144, R160 ;  /* 0x00000090aca0723c */ /* 0x040ff000000810a0 */
[-C--:B-1----:R-:W-:Y:S08]  /*25820*/  HMMA.1688.F32.TF32 R168, R172, R152.reuse, R168 ;  /* 0x00000098aca8723c */ /* 0x082ff000000810a8 */
[C---:B------:R-:W-:Y:S08]  /*25830*/  HMMA.1688.F32.TF32 R184, R188.reuse, R152, R184 ;  /* 0x00000098bcb8723c */ /* 0x040ff000000810b8 */
[----:B------:R-:W-:Y:S08]  /*25840*/  HMMA.1688.F32.TF32 R188, R188, R156, R248 ;  /* 0x0000009cbcbc723c */ /* 0x000ff000000810f8 */
[----:B------:R-:W-:Y:S08]  /*25850*/  HMMA.1688.F32.TF32 R232, R236, R152, R20 ;  /* 0x00000098ece8723c */ /* 0x000ff00000081014 */
[C---:B------:R-:W-:Y:S08]  /*25860*/  HMMA.1688.F32.TF32 R20, R4.reuse, R148, R32 ;  /* 0x000000940414723c */ /* 0x040ff00000081020 */
[C---:B---3--:R-:W-:Y:S08]  /*25870*/  HMMA.1688.F32.TF32 R24, R4.reuse, R144, R12 ;  /* 0x000000900418723c */ /* 0x048ff0000008100c */
[-C--:B------:R-:W-:Y:S11]  /*25880*/  HMMA.1688.F32.TF32 R12, R4, R152.reuse, R28 ;  /* 0x00000098040c723c */ /* 0x080ff6000008101c */
[----:B------:R-:W-:Y:S04]  /*25890*/  @!UPT UIADD3 URZ, URZ, URZ, URZ ;  /* 0x0000003f3f3ff290 */ /* 0x000fe8000fffe03f */
[----:B------:R-:W-:Y:S04]  /*258a0*/  STL.64 [R1+0xa0], R24 ;  /* 0x0000a01801007387 */ /* 0x000fe80000100a00 */
[----:B------:R-:W-:Y:S04]  /*258b0*/  STL.64 [R1+0xa8], R26 ;  /* 0x0000a81a01007387 */ /* 0x000fe80000100a00 */
[----:B------:R-:W2:Y:S04]  /*258c0*/  LDL.LU R32, [R1+0x120] ;  /* 0x0001200001207983 */ /* 0x000ea80000300800 */
[----:B------:R-:W-:Y:S04]  /*258d0*/  STL.64 [R1+0x90], R20 ;  /* 0x0000901401007387 */ /* 0x000fe80000100a00 */
[----:B------:R-:W-:Y:S04]  /*258e0*/  STL.64 [R1+0x98], R22 ;  /* 0x0000981601007387 */ /* 0x000fe80000100a00 */
[----:B------:R1:W-:Y:S04]  /*258f0*/  STL.64 [R1+0x80], R12 ;  /* 0x0000800c01007387 */ /* 0x0003e80000100a00 */
[----:B------:R3:W-:Y:S04]  /*25900*/  STL.64 [R1+0x88], R14 ;  /* 0x0000880e01007387 */ /* 0x0007e80000100a00 */
[----:B------:R-:W2:Y:S04]  /*25910*/  LDL.LU R33, [R1+0x124] ;  /* 0x0001240001217983 */ /* 0x000ea80000300800 */
[----:B------:R-:W2:Y:S01]  /*25920*/  LDL.LU R34, [R1+0x128] ;  /* 0x0001280001227983 */ /* 0x000ea20000300800 */
[C---:B------:R-:W-:Y:S03]  /*25930*/  HMMA.1688.F32.TF32 R200, R204.reuse, R152, R200 ;  /* 0x00000098ccc8723c */ /* 0x040fe600000810c8 */
[----:B------:R-:W2:Y:S04]  /*25940*/  LDL.LU R35, [R1+0x12c] ;  /* 0x00012c0001237983 */ /* 0x000ea80000300800 */
[----:B-1----:R-:W4:Y:S01]  /*25950*/  LDL.LU R12, [R1+0x2d0] ;  /* 0x0002d000010c7983 */ /* 0x002f220000300800 */
[-C--:B------:R-:W-:Y:S03]  /*25960*/  HMMA.1688.F32.TF32 R204, R204, R156.reuse, R40 ;  /* 0x0000009ccccc723c */ /* 0x080fe60000081028 */
[----:B------:R-:W4:Y:S04]  /*25970*/  LDL.LU R13, [R1+0x2d4] ;  /* 0x0002d400010d7983 */ /* 0x000f280000300800 */
[----:B---3--:R-:W4:Y:S04]  /*25980*/  LDL.LU R14, [R1+0x2d8] ;  /* 0x0002d800010e7983 */ /* 0x008f280000300800 */
[----:B------:R-:W4:Y:S04]  /*25990*/  LDL.LU R15, [R1+0x2dc] ;  /* 0x0002dc00010f7983 */ /* 0x000f280000300800 */
[----:B------:R-:W3:Y:S04]  /*259a0*/  LDL.LU R40, [R1+0x460] ;  /* 0x0004600001287983 */ /* 0x000ee80000300800 */
[----:B------:R-:W3:Y:S04]  /*259b0*/  LDL.LU R41, [R1+0x464] ;  /* 0x0004640001297983 */ /* 0x000ee80000300800 */
[----:B------:R-:W3:Y:S04]  /*259c0*/  LDL.LU R42, [R1+0x468] ;  /* 0x00046800012a7983 */ /* 0x000ee80000300800 */
[----:B------:R-:W3:Y:S04]  /*259d0*/  LDL.LU R43, [R1+0x46c] ;  /* 0x00046c00012b7983 */ /* 0x000ee80000300800 */
        /* <DEDUP_REMOVED lines=20> */
[----:B------:R-:W4:Y:S01]  /*25b20*/  LDL.LU R54, [R1+0x2f8] ;  /* 0x0002f80001367983 */ /* 0x000f220000300800 */
[C---:B------:R-:W-:Y:S03]  /*25b30*/  HMMA.1688.F32.TF32 R212, R220.reuse, R148, R212 ;  /* 0x00000094dcd4723c */ /* 0x040fe600000810d4 */
        /* <DEDUP_REMOVED lines=23> */
[----:B--2---:R-:W-:Y:S08]  /*25cb0*/  HMMA.1688.F32.TF32 R248, R8, R152, R248 ;  /* 0x0000009808f8723c */ /* 0x004ff000000810f8 */
[----:B---3--:R-:W-:Y:S01]  /*25cc0*/  HMMA.1688.F32.TF32 R4, R4, R156, R64 ;  /* 0x0000009c0404723c */ /* 0x008fe20000081040 */
[----:B------:R-:W2:Y:S04]  /*25cd0*/  LDL.LU.64 R66, [R1+0x1dd8] ;  /* 0x001dd80001427983 */ /* 0x000ea80000300a00 */
[----:B------:R-:W2:Y:S03]  /*25ce0*/  LDL.LU.64 R64, [R1+0x1dd0] ;  /* 0x001dd00001407983 */ /* 0x000ea60000300a00 */
[C---:B----4-:R-:W-:Y:S08]  /*25cf0*/  HMMA.1688.F32.TF32 R60, R8.reuse, R144, R60 ;  /* 0x00000090083c723c */ /* 0x050ff0000008103c */
[C---:B------:R-:W-:Y:S07]  /*25d00*/  HMMA.1688.F32.TF32 R56, R8.reuse, R148, R56 ;  /* 0x000000940838723c */ /* 0x040fee0000081038 */
[----:B------:R1:W-:Y:S04]  /*25d10*/  STL.64 [R1+0x70], R4 ;  /* 0x0000700401007387 */ /* 0x0003e80000100a00 */
[----:B------:R3:W-:Y:S04]  /*25d20*/  STL.64 [R1+0x78], R6 ;  /* 0x0000780601007387 */ /* 0x0007e80000100a00 */
[----:B-1----:R-:W4:Y:S04]  /*25d30*/  LDL.LU R4, [R1+0x260] ;  /* 0x0002600001047983 */ /* 0x002f280000300800 */
[----:B------:R-:W4:Y:S04]  /*25d40*/  LDL.LU R5, [R1+0x264] ;  /* 0x0002640001057983 */ /* 0x000f280000300800 */
[----:B---3--:R-:W4:Y:S04]  /*25d50*/  LDL.LU R6, [R1+0x268] ;  /* 0x0002680001067983 */ /* 0x008f280000300800 */
[----:B------:R-:W4:Y:S04]  /*25d60*/  LDL.LU R7, [R1+0x26c] ;  /* 0x00026c0001077983 */ /* 0x000f280000300800 */
[----:B------:R-:W-:Y:S04]  /*25d70*/  STL.64 [R1+0x1b0], R60 ;  /* 0x0001b03c01007387 */ /* 0x000fe80000100a00 */
[----:B------:R1:W-:Y:S01]  /*25d80*/  STL.64 [R1+0x1b8], R62 ;  /* 0x0001b83e01007387 */ /* 0x0003e20000100a00 */
[----:B------:R-:W-:Y:S03]  /*25d90*/  HMMA.1688.F32.TF32 R8, R8, R156, R40 ;  /* 0x0000009c0808723c */ /* 0x000fe60000081028 */
[----:B-1----:R-:W3:Y:S04]  /*25da0*/  LDL.LU.64 R62, [R1+0x1dc8] ;  /* 0x001dc800013e7983 */ /* 0x002ee80000300a00 */
[----:B------:R-:W3:Y:S04]  /*25db0*/  LDL.LU.64 R60, [R1+0x1dc0] ;  /* 0x001dc000013c7983 */ /* 0x000ee80000300a00 */
        /* <DEDUP_REMOVED lines=8> */
[----:B------:R-:W2:Y:S01]  /*25e40*/  LDL.LU.64 R42, [R1+0x1d98] ;  /* 0x001d9800012a7983 */ /* 0x000ea20000300a00 */
[C---:B------:R-:W-:Y:S08]  /*25e50*/  HMMA.1688.F32.TF32 R52, R16.reuse, R144, R52 ;  /* 0x000000901034723c */ /* 0x040ff00000081034 */
[C---:B------:R-:W-:Y:S08]  /*25e60*/  HMMA.1688.F32.TF32 R20, R16.reuse, R148, R20 ;  /* 0x000000941014723c */ /* 0x040ff00000081014 */
[----:B------:R-:W-:Y:S01]  /*25e70*/  HMMA.1688.F32.TF32 R12, R16, R152, R12 ;  /* 0x00000098100c723c */ /* 0x000fe2000008100c */
[----:B------:R1:W-:Y:S04]  /*25e80*/  STL.64 [R1+0x180], R8 ;  /* 0x0001800801007387 */ /* 0x0003e80000100a00 */
[----:B------:R2:W-:Y:S01]  /*25e90*/  STL.64 [R1+0x188], R10 ;  /* 0x0001880a01007387 */ /* 0x0005e20000100a00 */
[----:B-1----:R-:W-:-:S03]  /*25ea0*/  MOV R8, R47 ;  /* 0x0000002f00087202 */ /* 0x002fc60000000f00 */
[----:B------:R-:W3:Y:S01]  /*25eb0*/  LDL.LU R47, [R1+0x1d90] ;  /* 0x001d9000012f7983 */ /* 0x000ee20000300800 */
[----:B--2---:R-:W-:-:S03]  /*25ec0*/  IMAD.MOV.U32 R9, RZ, RZ, R42 ;  /* 0x000000ffff097224 */ /* 0x004fc600078e002a */
[----:B------:R-:W2:Y:S01]  /*25ed0*/  LDL.LU R42, [R1+0x1d8c] ;  /* 0x001d8c00012a7983 */ /* 0x000ea20000300800 */
[----:B------:R-:W-:-:S03]  /*25ee0*/  IMAD.MOV.U32 R10, RZ, RZ, R43 ;  /* 0x000000ffff0a7224 */ /* 0x000fc600078e002b */
[----:B------:R-:W2:Y:S04]  /*25ef0*/  LDL.LU R43, [R1+0x1d88] ;  /* 0x001d8800012b7983 */ /* 0x000ea80000300800 */
[----:B------:R-:W-:Y:S04]  /*25f00*/  STL.64 [R1+0x2f0], R52 ;  /* 0x0002f03401007387 */ /* 0x000fe80000100a00 */
[----:B------:R1:W-:Y:S04]  /*25f10*/  STL.64 [R1+0x2f8], R54 ;  /* 0x0002f83601007387 */ /* 0x0003e80000100a00 */
[----:B-1----:R-:W2:Y:S04]  /*25f20*/  LDL.LU.64 R54, [R1+0x1d80] ;  /* 0x001d800001367983 */ /* 0x002ea80000300a00 */
[----:B------:R-:W2:Y:S04]  /*25f30*/  LDL.LU.64 R52, [R1+0x1d78] ;  /* 0x001d780001347983 */ /* 0x000ea80000300a00 */
[----:B------:R-:W-:Y:S04]  /*25f40*/  STL.64 [R1+0x2e0], R20 ;  /* 0x0002e01401007387 */ /* 0x000fe80000100a00 */
[----:B------:R1:W-:Y:S04]  /*25f50*/  STL.64 [R1+0x2e8], R22 ;  /* 0x0002e81601007387 */ /* 0x0003e80000100a00 */
[----:B-1----:R-:W2:Y:S04]  /*25f60*/  LDL.LU.64 R22, [R1+0x1d70] ;  /* 0x001d700001167983 */ /* 0x002ea80000300a00 */
[----:B------:R-:W3:Y:S04]  /*25f70*/  LDL.LU.64 R20, [R1+0x1d68] ;  /* 0x001d680001147983 */ /* 0x000ee80000300a00 */
[----:B------:R-:W-:Y:S04]  /*25f80*/  STL.64 [R1+0x2d0], R12 ;  /* 0x0002d00c01007387 */ /* 0x000fe80000100a00 */
[----:B------:R1:W-:Y:S04]  /*25f90*/  STL.64 [R1+0x2d8], R14 ;  /* 0x0002d80e01007387 */ /* 0x0003e80000100a00 */
[----:B-1----:R-:W3:Y:S04]  /*25fa0*/  LDL.LU.64 R14, [R1+0x1d60] ;  /* 0x001d6000010e7983 */ /* 0x002ee80000300a00 */
[----:B------:R-:W3:Y:S01]  /*25fb0*/  LDL.LU.64 R12, [R1+0x1d58] ;  /* 0x001d5800010c7983 */ /* 0x000ee20000300a00 */
[-C--:B------:R-:W-:Y:S03]  /*25fc0*/  HMMA.1688.F32.TF32 R236, R236, R156.reuse, R240 ;  /* 0x0000009cecec723c */ /* 0x080fe600000810f0 */
[----:B------:R-:W-:Y:S04]  /*25fd0*/  LDS R240, [R2+0x6000] ;  /* 0x0060000002f07984 */ /* 0x000fe80000000800 */
[----:B------:R-:W-:Y:S04]  /*25fe0*/  LDS R242, [R2+0x7000] ;  /* 0x0070000002f27984 */ /* 0x000fe80000000800 */
[----:B------:R-:W-:Y:S04]  /*25ff0*/  LDS R241, [R3+0x6000] ;  /* 0x0060000003f17984 */ /* 0x000fe80000000800 */
[----:B------:R-:W2:Y:S01]  /*26000*/  LDS R243, [R3+0x7000] ;  /* 0x0070000003f37984 */ /* 0x000ea20000000800 */
[----:B----4-:R-:W-:Y:S01]  /*26010*/  HMMA.1688.F32.TF32 R4, R16, R156, R4 ;  /* 0x0000009c1004723c */ /* 0x010fe20000081004 */
[----:B------:R-:W-:-:S06]  /*26020*/  IMAD.MOV.U32 R11, RZ, RZ, R252 ;  /* 0x000000ffff0b7224 */ /* 0x000fcc00078e00fc */
[----:B------:R-:W-:Y:S11]  /*26030*/  IMAD.MOV.U32 R19, RZ, RZ, R0 ;  /* 0x000000ffff137224 */ /* 0x000ff600078e0000 */
[----:B------:R-:W-:Y:S05]  /*26040*/  @!UPT UIADD3 URZ, URZ, URZ, URZ ;  /* 0x0000003f3f3ff290 */ /* 0x000fea000fffe03f */
[----:B------:R-:W-:Y:S04]  /*26050*/  STL.64 [R1+0x2a0], R4 ;  /* 0x0002a00401007387 */ /* 0x000fe80000100a00 */
[----:B------:R-:W-:Y:S04]  /*26060*/  STL.64 [R1+0x2a8], R6 ;  /* 0x0002a80601007387 */ /* 0x000fe80000100a00 */
[----:B------:R-:W-:Y:S04]  /*26070*/  LDS R4, [R2+0x6080] ;  /* 0x0060800002047984 */ /* 0x000fe80000000800 */
[----:B------:R-:W-:Y:S04]  /*26080*/  LDS R6, [R2+0x7080] ;  /* 0x0070800002067984 */ /* 0x000fe80000000800 */
[----:B------:R-:W-:Y:S04]  /*26090*/  LDS R5, [R3+0x6080] ;  /* 0x0060800003057984 */ /* 0x000fe80000000800 */
[----:B------:R-:W1:Y:S01]  /*260a0*/  LDS R7, [R3+0x7080] ;  /* 0x0070800003077984 */ /* 0x000e620000000800 */
[C---:B--2---:R-:W-:Y:S08]  /*260b0*/  HMMA.1688.F32.TF32 R24, R240.reuse, R22, R24 ;  /* 0x00000016f018723c */ /* 0x044ff00000081018 */
[----:B---3--:R-:W-:Y:S01]  /*260c0*/  HMMA.1688.F32.TF32 R48, R240, R14, R48 ;  /* 0x0000000ef030723c */ /* 0x008fe20000081030 */
[----:B------:R-:W-:Y:S01]  /*260d0*/  MOV R16, R20 ;  /* 0x0000001400107202 */ /* 0x000fe20000000f00 */
[----:B------:R-:W-:-:S02]  /*260e0*/  IMAD.MOV.U32 R18, RZ, RZ, R12 ;  /* 0x000000ffff127224 */ /* 0x000fc400078e000c */
[----:B------:R-:W-:Y:S11]  /*260f0*/  IMAD.MOV.U32 R17, RZ, RZ, R13 ;  /* 0x000000ffff117224 */ /* 0x000ff600078e000d */
[----:B------:R-:W-:Y:S01]  /*26100*/  @!UPT UIADD3 URZ, URZ, URZ, URZ ;  /* 0x0000003f3f3ff290 */ /* 0x000fe2000fffe03f */
[----:B------:R-:W-:-:S08]  /*26110*/  MOV R252, R27 ;  /* 0x0000001b00fc7202 */ /* 0x000fd00000000f00 */
[----:B------:R-:W-:Y:S01]  /*26120*/  IMAD.MOV.U32 R12, RZ, RZ, R50 ;  /* 0x000000ffff0c7224 */ /* 0x000fe200078e0032 */
[----:B------:R-:W-:Y:S01]  /*26130*/  MOV R20, R48 ;  /* 0x0000003000147202 */ /* 0x000fe20000000f00 */
[----:B------:R-:W-:Y:S02]  /*26140*/  IMAD.MOV.U32 R0, RZ, RZ, R51 ;  /* 0x000000ffff007224 */ /* 0x000fe400078e0033 */
[----:B------:R-:W-:Y:S01]  /*26150*/  IMAD.MOV.U32 R13, RZ, RZ, R49 ;  /* 0x000000ffff0d7224 */ /* 0x000fe200078e0031 */
[----:B------:R-:W1:Y:S04]  /*26160*/  LDL.LU.64 R50, [R1+0x1d50] ;  /* 0x001d500001327983 */ /* 0x000e680000300a00 */
[----:B------:R-:W1:Y:S04]  /*26170*/  LDL.LU.64 R48, [R1+0x1d48] ;  /* 0x001d480001307983 */ /* 0x000e680000300a00 */
[----:B------:R-:W-:Y:S04]  /*26180*/  STL.64 [R1+0x400], R24 ;  /* 0x0004001801007387 */ /* 0x000fe80000100a00 */
[----:B------:R2:W-:Y:S04]  /*26190*/  STL [R1+0x408], R26 ;  /* 0x0004081a01007387 */ /* 0x0005e80000100800 */
[----:B--2---:R-:W2:Y:S04]  /*261a0*/  LDL.LU.64 R26, [R1+0x1d40] ;  /* 0x001d4000011a7983 */ /* 0x004ea80000300a00 */
[----:B------:R-:W3:Y:S01]  /*261b0*/  LDL.LU.64 R24, [R1+0x1d38] ;  /* 0x001d380001187983 */ /* 0x000ee20000300a00 */
[C---:B--2---:R-:W-:Y:S11]  /*261c0*/  HMMA.1688.F32.TF32 R28, R240.reuse, R26, R28 ;  /* 0x0000001af01c723c */ /* 0x044ff6000008101c */
[----:B------:R-:W-:Y:S11]  /*261d0*/  @!UPT UIADD3 URZ, URZ, URZ, URZ ;  /* 0x0000003f3f3ff290 */ /* 0x000ff6000fffe03f */
[----:B------:R-:W-:Y:S01]  /*261e0*/  @!UPT UIADD3 URZ, URZ, URZ, URZ ;  /* 0x0000003f3f3ff290 */ /* 0x000fe2000fffe03f */
[----:B------:R-:W-:Y:S04]  /*261f0*/  STL.64 [R1+0x460], R28 ;  /* 0x0004601c01007387 */ /* 0x000fe80000100a00 */
[----:B------:R2:W-:Y:S04]  /*26200*/  STL.64 [R1+0x468], R30 ;  /* 0x0004681e01007387 */ /* 0x0005e80000100a00 */
[----:B--2---:R-:W2:Y:S02]  /*26210*/  LDL.LU.64 R30, [R1+0x1d30] ;  /* 0x001d3000011e7983 */ /* 0x004ea40000300a00 */
        /* <DEDUP_REMOVED lines=11> */
[----:B--2---:R-:W2:Y:S01]  /*262d0*/  LDL.LU.64 R38, [R1+0x1d20] ;  /* 0x001d200001267983 */ /* 0x004ea20000300a00 */
[C---:B------:R-:W-:Y:S08]  /*262e0*/  HMMA.1688.F32.TF32 R8, R240.reuse, R42, R8 ;  /* 0x0000002af008723c */ /* 0x040ff00000081008 */
[C---:B--2---:R-:W-:Y:S11]  /*262f0*/  HMMA.1688.F32.TF32 R16, R240.reuse, R38, R16 ;  /* 0x00000026f010723c */ /* 0x044ff60000081010 */
[----:B------:R-:W-:Y:S11]  /*26300*/  @!UPT UIADD3 URZ, URZ, URZ, URZ ;  /* 0x0000003f3f3ff290 */ /* 0x000ff6000fffe03f */
[----:B------:R-:W-:Y:S02]  /*26310*/  @!UPT UIADD3 URZ, URZ, URZ, URZ ;  /* 0x0000003f3f3ff290 */ /* 0x000fe4000fffe03f */
[----:B------:R-:W-:Y:S01]  /*26320*/  MOV R28, R19 ;  /* 0x00000013001c7202 */ /* 0x000fe20000000f00 */
[----:B------:R-:W-:Y:S02]  /*26330*/  IMAD.MOV.U32 R29, RZ, RZ, R18 ;  /* 0x000000ffff1d7224 */ /* 0x000fe400078e0012 */
[----:B------:R-:W-:Y:S02]  /*26340*/  IMAD.MOV.U32 R32, RZ, RZ, R17 ;  /* 0x000000ffff207224 */ /* 0x000fe400078e0011 */
[----:B------:R-:W-:Y:S01]  /*26350*/  IMAD.MOV.U32 R33, RZ, RZ, R16 ;  /* 0x000000ffff217224 */ /* 0x000fe200078e0010 */
[----:B------:R-:W-:Y:S01]  /*26360*/  STL [R1+0x1c80], R28 ;  /* 0x001c801c01007387 */ /* 0x000fe20000100800 */
[C---:B------:R-:W-:Y:S03]  /*26370*/  HMMA.1688.F32.TF32 R16, R240.reuse, R46, R248 ;  /* 0x0000002ef010723c */ /* 0x040fe600000810f8 */
[----:B------:R-:W-:Y:S04]  /*26380*/  STL [R1+0x1c7c], R29 ;  /* 0x001c7c1d01007387 */ /* 0x000fe80000100800 */
[----:B------:R-:W-:Y:S04]  /*26390*/  STL [R1+0x1c78], R32 ;  /* 0x001c782001007387 */ /* 0x000fe80000100800 */
[----:B------:R-:W-:Y:S04]  /*263a0*/  STL [R1+0x1c74], R33 ;  /* 0x001c742101007387 */ /* 0x000fe80000100800 */
[----:B------:R-:W-:Y:S04]  /*263b0*/  STL.64 [R1+0x680], R8 ;  /* 0x0006800801007387 */ /* 0x000fe80000100a00 */
[----:B------:R2:W-:Y:S02]  /*263c0*/  STL.64 [R1+0x688], R10 ;  /* 0x0006880a01007387 */ /* 0x0005e40000100a00 */
[C---:B--2---:R-:W-:Y:S02]  /*263d0*/  HMMA.1688.F32.TF32 R8, R240.reuse, R70, R244 ;  /* 0x00000046f008723c */ /* 0x044fe400000810f4 */
[----:B------:R-:W-:Y:S04]  /*263e0*/  STL.64 [R1+0x720], R16 ;  /* 0x0007201001007387 */ /* 0x000fe80000100a00 */
[----:B------:R2:W-:Y:S02]  /*263f0*/  STL.64 [R1+0x728], R18 ;  /* 0x0007281201007387 */ /* 0x0005e40000100a00 */
[C---:B--2---:R-:W-:Y:S11]  /*26400*/  HMMA.1688.F32.TF32 R16, R240.reuse, R74, R96 ;  /* 0x0000004af010723c */ /* 0x044ff60000081060 */
[----:B------:R-:W-:Y:S04]  /*26410*/  @!UPT UIADD3 URZ, URZ, URZ, URZ ;  /* 0x0000003f3f3ff290 */ /* 0x000fe8000fffe03f */
[----:B------:R2:W-:Y:S01]  /*26420*/  STL.64 [R1+0x768], R10 ;  /* 0x0007680a01007387 */ /* 0x0005e20000100a00 */
[----:B------:R-:W-:Y:S02]  /*26430*/  IMAD.MOV.U32 R72, RZ, RZ, R8 ;  /* 0x000000ffff487224 */ /* 0x000fe400078e0008 */
[----:B------:R-:W-:Y:S02]  /*26440*/  IMAD.MOV.U32 R73, RZ, RZ, R9 ;  /* 0x000000ffff497224 */ /* 0x000fe400078e0009 */
[C---:B--2---:R-:W-:Y:S03]  /*26450*/  HMMA.1688.F32.TF32 R8, R240.reuse, R78, R112 ;  /* 0x0000004ef008723c */ /* 0x044fe60000081070 */
[----:B------:R-:W-:Y:S04]  /*26460*/  STL [R1+0x1c68], R73 ;  /* 0x001c684901007387 */ /* 0x000fe80000100800 */
[----:B------:R-:W-:Y:S04]  /*26470*/  STL [R1+0x1c64], R72 ;  /* 0x001c644801007387 */ /* 0x000fe80000100800 */
[----:B------:R-:W2:Y:S04]  /*26480*/  LDL.LU R248, [R1+0xe0] ;  /* 0x0000e00001f87983 */ /* 0x000ea80000300800 */
[----:B------:R-:W-:Y:S04]  /*26490*/  STL.64 [R1+0x7e0], R16 ;  /* 0x0007e01001007387 */ /* 0x000fe80000100a00 */
[----:B------:R-:W-:Y:S04]  /*264a0*/  STL.64 [R1+0x7e8], R18 ;  /* 0x0007e81201007387 */ /* 0x000fe80000100a00 */
[----:B------:R-:W-:Y:S04]  /*264b0*/  STL.64 [R1+0x870], R8 ;  /* 0x0008700801007387 */ /* 0x000fe80000100a00 */
[----:B------:R4:W-:Y:S04]  /*264c0*/  STL.64 [R1+0x878], R10 ;  /* 0x0008780a01007387 */ /* 0x0009e80000100a00 */
[----:B------:R-:W2:Y:S04]  /*264d0*/  LDL.LU R249, [R1+0xe4] ;  /* 0x0000e40001f97983 */ /* 0x000ea80000300800 */
[----:B------:R-:W2:Y:S01]  /*264e0*/  LDL.LU R250, [R1+0xe8] ;  /* 0x0000e80001fa7983 */ /* 0x000ea20000300800 */
[C---:B----4-:R-:W-:Y:S03]  /*264f0*/  HMMA.1688.F32.TF32 R8, R240.reuse, R82, R128 ;  /* 0x00000052f008723c */ /* 0x050fe60000081080 */
[----:B------:R-:W2:Y:S04]  /*26500*/  LDL.LU R251, [R1+0xec] ;  /* 0x0000ec0001fb7983 */ /* 0x000ea80000300800 */
        /* <DEDUP_REMOVED lines=14> */
[----:B------:R-:W-:Y:S04]  /*265f0*/  STL.64 [R1+0x8f0], R8 ;  /* 0x0008f00801007387 */ /* 0x000fe80000100a00 */
[----:B------:R1:W-:Y:S04]  /*26600*/  STL.64 [R1+0x8f8], R10 ;  /* 0x0008f80a01007387 */ /* 0x0003e80000100a00 */
[----:B------:R-:W4:Y:S04]  /*26610*/  LDL.LU R129, [R1+0x344] ;  /* 0x0003440001817983 */ /* 0x000f280000300800 */
[----:B------:R-:W4:Y:S04]  /*26620*/  LDL.LU R130, [R1+0x348] ;  /* 0x0003480001827983 */ /* 0x000f280000300800 */
[----:B------:R-:W4:Y:S01]  /*26630*/  LDL.LU R131, [R1+0x34c] ;  /* 0x00034c0001837983 */ /* 0x000f220000300800 */
[C---:B-1----:R-:W-:Y:S11]  /*26640*/  HMMA.1688.F32.TF32 R8, R240.reuse, R146, R160 ;  /* 0x00000092f008723c */ /* 0x042ff600000810a0 */
[----:B------:R-:W-:Y:S11]  /*26650*/  @!UPT UIADD3 URZ, URZ, URZ, URZ ;  /* 0x0000003f3f3ff290 */ /* 0x000ff6000fffe03f */
[----:B------:R-:W-:Y:S01]  /*26660*/  @!UPT UIADD3 URZ, URZ, URZ, URZ ;  /* 0x0000003f3f3ff290 */ /* 0x000fe2000fffe03f */
[----:B------:R1:W-:Y:S01]  /*26670*/  STL.64 [R1+0x8e8], R10 ;  /* 0x0008e80a01007387 */ /* 0x0003e20000100a00 */
[----:B------:R-:W-:Y:S02]  /*26680*/  IMAD.MOV.U32 R144, RZ, RZ, R8 ;  /* 0x000000ffff907224 */ /* 0x000fe400078e0008 */
[----:B------:R-:W-:Y:S02]  /*26690*/  IMAD.MOV.U32 R145, RZ, RZ, R9 ;  /* 0x000000ffff917224 */ /* 0x000fe400078e0009 */
[C---:B-1----:R-:W-:Y:S03]  /*266a0*/  HMMA.1688.F32.TF32 R8, R240.reuse, R150, R164 ;  /* 0x00000096f008723c */ /* 0x042fe600000810a4 */
[----:B------:R-:W-:Y:S04]  /*266b0*/  STL [R1+0x1c10], R145 ;  /* 0x001c109101007387 */ /* 0x000fe80000100800 */
[----:B------:R-:W-:Y:S01]  /*266c0*/  STL [R1+0x1c0c], R144 ;  /* 0x001c0c9001007387 */ /* 0x000fe20000100800 */
[C---:B------:R-:W-:Y:S01]  /*266d0*/  HMMA.1688.F32.TF32 R160, R240.reuse, R158, R172 ;  /* 0x0000009ef0a0723c */ /* 0x040fe200000810ac */
[----:B---3--:R-:W-:Y:S11]  /*266e0*/  IMAD.MOV.U32 R17, RZ, RZ, R25 ;  /* 0x000000ffff117224 */ /* 0x008ff600078e0019 */
[----:B------:R-:W-:Y:S03]  /*266f0*/  @!UPT UIADD3 URZ, URZ, URZ, URZ ;  /* 0x0000003f3f3ff290 */ /* 0x000fe6000fffe03f */
[----:B------:R1:W-:Y:S01]  /*26700*/  STL.64 [R1+0x8d8], R10 ;  /* 0x0008d80a01007387 */ /* 0x0003e20000100a00 */
[----:B------:R-:W-:Y:S01]  /*26710*/  MOV R148, R8 ;  /* 0x0000000800947202 */ /* 0x000fe20000000f00 */
[----:B------:R-:W-:Y:S02]  /*26720*/  IMAD.MOV.U32 R149, RZ, RZ, R9 ;  /* 0x000000ffff957224 */ /* 0x000fe400078e0009 */
[----:B-1----:R-:W-:Y:S01]  /*26730*/  HMMA.1688.F32.TF32 R8, R240, R154, R168 ;  /* 0x0000009af008723c */ /* 0x002fe200000810a8 */
[----:B------:R-:W-:Y:S01]  /*26740*/  MOV R18, R24 ;  /* 0x0000001800127202 */ /* 0x000fe20000000f00 */
[----:B------:R-:W-:Y:S01]  /*26750*/  IMAD.MOV.U32 R19, RZ, RZ, R21 ;  /* 0x000000ffff137224 */ /* 0x000fe200078e0015 */
[----:B------:R-:W-:Y:S04]  /*26760*/  STL [R1+0x1c08], R149 ;  /* 0x001c089501007387 */ /* 0x000fe80000100800 */
[----:B------:R-:W-:Y:S11]  /*26770*/  STL [R1+0x1c04], R148 ;  /* 0x001c049401007387 */ /* 0x000ff60000100800 */
[----:B------:R-:W-:Y:S06]  /*26780*/  @!UPT UIADD3 URZ, URZ, URZ, URZ ;  /* 0x0000003f3f3ff290 */ /* 0x000fec000fffe03f */
[----:B------:R-:W-:Y:S02]  /*26790*/  IMAD.MOV.U32 R153, RZ, RZ, R9 ;  /* 0x000000ffff997224 */ /* 0x000fe400078e0009 */
[----:B------:R-:W-:Y:S01]  /*267a0*/  IMAD.MOV.U32 R152, RZ, RZ, R8 ;  /* 0x000000ffff987224 */ /* 0x000fe200078e0008 */
[----:B------:R-:W-:Y:S04]  /*267b0*/  STL.64 [R1+0x8c8], R10 ;  /* 0x0008c80a01007387 */ /* 0x000fe80000100a00 */
[----:B------:R-:W-:Y:S04]  /*267c0*/  STL [R1+0x1bb0], R153 ;  /* 0x001bb09901007387 */ /* 0x000fe80000100800 */
[----:B------:R-:W-:Y:S04]  /*267d0*/  STL [R1+0x1bac], R152 ;  /* 0x001bac9801007387 */ /* 0x000fe80000100800 */
[----:B------:R-:W-:Y:S04]  /*267e0*/  STL.64 [R1+0x8b0], R160 ;  /* 0x0008b0a001007387 */ /* 0x000fe80000100a00 */
[----:B------:R1:W-:Y:S01]  /*267f0*/  STL.64 [R1+0x8b8], R162 ;  /* 0x0008b8a201007387 */ /* 0x0003e20000100a00 */
[C---:B------:R-:W-:Y:S03]  /*26800*/  HMMA.1688.F32.TF32 R48, R4.reuse, R42, R48 ;  /* 0x0000002a0430723c */ /* 0x040fe60000081030 */
[----:B------:R-:W-:Y:S04]  /*26810*/  LDS R8, [R2+0x6100] ;  /* 0x0061000002087984 */ /* 0x000fe80000000800 */
[----:B------:R-:W-:Y:S04]  /*26820*/  LDS R10, [R2+0x7100] ;  /* 0x00710000020a7984 */ /* 0x000fe80000000800 */
[----:B------:R-:W-:Y:S04]  /*26830*/  LDS R9, [R3+0x6100] ;  /* 0x0061000003097984 */ /* 0x000fe80000000800 */
[----:B------:R-:W3:Y:S01]  /*26840*/  LDS R11, [R3+0x7100] ;  /* 0x00710000030b7984 */ /* 0x000ee20000000800 */
[C---:B--2---:R-:W-:Y:S08]  /*26850*/  HMMA.1688.F32.TF32 R16, R4.reuse, R38, R16 ;  /* 0x000000260410723c */ /* 0x044ff00000081010 */
[C---:B----4-:R-:W-:Y:S08]  /*26860*/  HMMA.1688.F32.TF32 R128, R4.reuse, R14, R128 ;  /* 0x0000000e0480723c */ /* 0x050ff00000081080 */
[C---:B-1----:R-:W-:Y:S08]  /*26870*/  HMMA.1688.F32.TF32 R160, R4.reuse, R22, R112 ;  /* 0x0000001604a0723c */ /* 0x042ff00000081070 */
[----:B------:R-:W-:Y:S01]  /*26880*/  MOV R41, R16 ;  /* 0x0000001000297202 */ /* 0x000fe20000000f00 */
[----:B------:R-:W-:Y:S07]  /*26890*/  HMMA.1688.F32.TF32 R112, R4, R30, R244 ;  /* 0x0000001e0470723c */ /* 0x000fee00000810f4 */
[----:B------:R-:W-:Y:S01]  /*268a0*/  MOV R156, R128 ;  /* 0x00000080009c7202 */ /* 0x000fe20000000f00 */
[----:B------:R-:W-:-:S02]  /*268b0*/  IMAD.MOV.U32 R25, RZ, RZ, R129 ;  /* 0x000000ffff197224 */ /* 0x000fc400078e0081 */
[----:B------:R-:W-:Y:S02]  /*268c0*/  IMAD.MOV.U32 R24, RZ, RZ, R130 ;  /* 0x000000ffff187224 */ /* 0x000fe400078e0082 */
[----:B------:R-:W-:Y:S02]  /*268d0*/  IMAD.MOV.U32 R21, RZ, RZ, R131 ;  /* 0x000000ffff157224 */ /* 0x000fe400078e0083 */
[----:B------:R-:W-:Y:S01]  /*268e0*/  HMMA.1688.F32.TF32 R128, R4, R26, R96 ;  /* 0x0000001a0480723c */ /* 0x000fe20000081060 */
[----:B------:R-:W-:Y:S02]  /*268f0*/  IMAD.MOV.U32 R40, RZ, RZ, R17 ;  /* 0x000000ffff287224 */ /* 0x000fe400078e0011 */
[----:B------:R-:W-:-:S05]  /*26900*/  IMAD.MOV.U32 R37, RZ, RZ, R18 ;  /* 0x000000ffff257224 */ /* 0x000fca00078e0012 */
[----:B------:R-:W-:Y:S01]  /*26910*/  HMMA.1688.F32.TF32 R96, R4, R34, R248 ;  /* 0x000000220460723c */ /* 0x000fe200000810f8 */
[----:B------:R-:W-:-:S07]  /*26920*/  IMAD.MOV.U32 R36, RZ, RZ, R19 ;  /* 0x000000ffff247224 */ /* 0x000fce00078e0013 */
        /* <DEDUP_REMOVED lines=9> */
[----:B------:R-:W-:Y:S04]  /*269c0*/  STL [R1+0x1c90], R36 ;  /* 0x001c902401007387 */ /* 0x000fe80000100800 */
[----:B------:R-:W-:Y:S04]  /*269d0*/  STL [R1+0x1c8c], R37 ;  /* 0x001c8c2501007387 */ /* 0x000fe80000100800 */
[----:B------:R-:W-:Y:S04]  /*269e0*/  STL [R1+0x1c88], R40 ;  /* 0x001c882801007387 */ /* 0x000fe80000100800 */
[----:B------:R-:W-:Y:S01]  /*269f0*/  STL [R1+0x1c84], R41 ;  /* 0x001c842901007387 */ /* 0x000fe20000100800 */
[----:B------:R-:W-:-:S03]  /*26a00*/  MOV R73, R19 ;  /* 0x0000001300497202 */ /* 0x000fc60000000f00 */
[----:B------:R-:W-:Y:S04]  /*26a10*/  STL.64 [R1+0x600], R16 ;  /* 0x0006001001007387 */ /* 0x000fe80000100a00 */
[----:B------:R-:W-:Y:S04]  /*26a20*/  STL.64 [R1+0x520], R48 ;  /* 0x0005203001007387 */ /* 0x000fe80000100a00 */
[----:B------:R-:W-:Y:S04]  /*26a30*/  STL.64 [R1+0x528], R50 ;  /* 0x0005283201007387 */ /* 0x000fe80000100a00 */
[----:B------:R1:W-:Y:S02]  /*26a40*/  STL [R1+0x608], R18 ;  /* 0x0006081201007387 */ /* 0x0003e40000100800 */
[----:B-1----:R-:W-:Y:S02]  /*26a50*/  HMMA.1688.F32.TF32 R16, R4, R70, R84 ;  /* 0x000000460410723c */ /* 0x002fe40000081054 */
[----:B------:R-:W-:Y:S11]  /*26a60*/  STL [R1+0x1c6c], R73 ;  /* 0x001c6c4901007387 */ /* 0x000ff60000100800 */
[----:B------:R-:W-:Y:S10]  /*26a70*/  @!UPT UIADD3 URZ, URZ, URZ, URZ ;  /* 0x0000003f3f3ff290 */ /* 0x000ff4000fffe03f */
        /* <DEDUP_REMOVED lines=17> */
[----:B------:R-:W4:Y:S04]  /*26b90*/  LDL.LU R244, [R1+0x1f0] ;  /* 0x0001f00001f47983 */ /* 0x000f280000300800 */
[----:B------:R-:W4:Y:S04]  /*26ba0*/  LDL.LU R245, [R1+0x1f4] ;  /* 0x0001f40001f57983 */ /* 0x000f280000300800 */
[----:B------:R-:W4:Y:S04]  /*26bb0*/  LDL.LU R246, [R1+0x1f8] ;  /* 0x0001f80001f67983 */ /* 0x000f280000300800 */
[----:B------:R-:W4:Y:S01]  /*26bc0*/  LDL.LU R247, [R1+0x1fc] ;  /* 0x0001fc0001f77983 */ /* 0x000f220000300800 */
[----:B------:R-:W-:-:S02]  /*26bd0*/  IMAD.MOV.U32 R76, RZ, RZ, R16 ;  /* 0x000000ffff4c7224 */ /* 0x000fc400078e0010 */
[----:B------:R-:W-:Y:S01]  /*26be0*/  IMAD.MOV.U32 R77, RZ, RZ, R17 ;  /* 0x000000ffff4d7224 */ /* 0x000fe200078e0011 */
[----:B------:R-:W4:Y:S04]  /*26bf0*/  LDL.LU R16, [R1+0x20] ;  /* 0x0000200001107983 */ /* 0x000f280000300800 */
[----:B------:R-:W4:Y:S04]  /*26c00*/  LDL.LU R17, [R1+0x24] ;  /* 0x0000240001117983 */ /* 0x000f280000300800 */
[----:B-1----:R-:W4:Y:S04]  /*26c10*/  LDL.LU R18, [R1+0x28] ;  /* 0x0000280001127983 */ /* 0x002f280000300800 */
[----:B------:R-:W4:Y:S01]  /*26c20*/  LDL.LU R19, [R1+0x2c] ;  /* 0x00002c0001137983 */ /* 0x000f220000300800 */
[C---:B------:R-:W-:Y:S08]  /*26c30*/  HMMA.1688.F32.TF32 R56, R4.reuse, R74, R100 ;  /* 0x0000004a0438723c */ /* 0x040ff00000081064 */
[C---:B------:R-:W-:Y:S01]  /*26c40*/  HMMA.1688.F32.TF32 R48, R4.reuse, R78, R116 ;  /* 0x0000004e0430723c */ /* 0x040fe20000081074 */
[----:B------:R-:W-:Y:S04]  /*26c50*/  STL [R1+0x1c20], R77 ;  /* 0x001c204d01007387 */ /* 0x000fe80000100800 */
[----:B------:R-:W-:Y:S03]  /*26c60*/  STL [R1+0x1c1c], R76 ;  /* 0x001c1c4c01007387 */ /* 0x000fe60000100800 */
[C---:B------:R-:W-:Y:S07]  /*26c70*/  HMMA.1688.F32.TF32 R84, R4.reuse, R82, R132 ;  /* 0x000000520454723c */ /* 0x040fee0000081084 */
[----:B------:R-:W-:Y:S04]  /*26c80*/  STL.64 [R1+0x700], R56 ;  /* 0x0007003801007387 */ /* 0x000fe80000100a00 */
[----:B------:R1:W-:Y:S04]  /*26c90*/  STL.64 [R1+0x708], R58 ;  /* 0x0007083a01007387 */ /* 0x0003e80000100a00 */
[----:B------:R-:W-:Y:S04]  /*26ca0*/  STL.64 [R1+0x740], R48 ;  /* 0x0007403001007387 */ /* 0x000fe80000100a00 */
[----:B------:R1:W-:Y:S02]  /*26cb0*/  STL.64 [R1+0x748], R50 ;  /* 0x0007483201007387 */ /* 0x0003e40000100a00 */
[C---:B-1----:R-:W-:Y:S08]  /*26cc0*/  HMMA.1688.F32.TF32 R56, R4.reuse, R146, R176 ;  /* 0x000000920438723c */ /* 0x042ff000000810b0 */
[----:B------:R-:W-:Y:S01]  /*26cd0*/  HMMA.1688.F32.TF32 R48, R4, R150, R180 ;  /* 0x000000960430723c */ /* 0x000fe200000810b4 */
[----:B------:R-:W-:Y:S04]  /*26ce0*/  STL.64 [R1+0x860], R84 ;  /* 0x0008605401007387 */ /* 0x000fe80000100a00 */
[----:B------:R-:W-:Y:S10]  /*26cf0*/  STL.64 [R1+0x868], R86 ;  /* 0x0008685601007387 */ /* 0x000ff40000100a00 */
[----:B------:R-:W-:Y:S04]  /*26d00*/  STL.64 [R1+0x850], R56 ;  /* 0x0008503801007387 */ /* 0x000fe80000100a00 */
[----:B------:R1:W-:Y:S04]  /*26d10*/  STL.64 [R1+0x858], R58 ;  /* 0x0008583a01007387 */ /* 0x0003e80000100a00 */
[----:B------:R-:W-:Y:S01]  /*26d20*/  STL [R1+0x840], R48 ;  /* 0x0008403001007387 */ /* 0x000fe20000100800 */
[----:B------:R-:W-:Y:S01]  /*26d30*/  IMAD.MOV.U32 R153, RZ, RZ, R49 ;  /* 0x000000ffff997224 */ /* 0x000fe200078e0031 */
[----:B------:R-:W-:-:S02]  /*26d40*/  MOV R152, R50 ;  /* 0x0000003200987202 */ /* 0x000fc40000000f00 */
[----:B------:R1:W-:Y:S02]  /*26d50*/  STL [R1+0x84c], R51 ;  /* 0x00084c3301007387 */ /* 0x0003e40000100800 */
[C---:B-1----:R-:W-:Y:S08]  /*26d60*/  HMMA.1688.F32.TF32 R56, R4.reuse, R154, R184 ;  /* 0x0000009a0438723c */ /* 0x042ff000000810b8 */
[----:B------:R-:W-:Y:S01]  /*26d70*/  HMMA.1688.F32.TF32 R48, R4, R158, R188 ;  /* 0x0000009e0430723c */ /* 0x000fe200000810bc */
[----:B------:R-:W-:Y:S04]  /*26d80*/  STL [R1+0x1bb8], R152 ;  /* 0x001bb89801007387 */ /* 0x000fe80000100800 */
[----:B------:R-:W-:Y:S04]  /*26d90*/  STL [R1+0x1bb4], R153 ;  /* 0x001bb49901007387 */ /* 0x000fe80000100800 */
[----:B------:R-:W-:Y:S04]  /*26da0*/  LDS R4, [R2+0x6180] ;  /* 0x0061800002047984 */ /* 0x000fe80000000800 */
[----:B------:R-:W-:Y:S04]  /*26db0*/  LDS R6, [R2+0x7180] ;  /* 0x0071800002067984 */ /* 0x000fe80000000800 */
[----:B------:R-:W-:Y:S04]  /*26dc0*/  STL.64 [R1+0x830], R56 ;  /* 0x0008303801007387 */ /* 0x000fe80000100a00 */
[----:B------:R-:W-:Y:S04]  /*26dd0*/  STL.64 [R1+0x838], R58 ;  /* 0x0008383a01007387 */ /* 0x000fe80000100a00 */
[----:B------:R-:W-:Y:S04]  /*26de0*/  STL.64 [R1+0x810], R48 ;  /* 0x0008103001007387 */ /* 0x000fe80000100a00 */
[----:B------:R3:W-:Y:S04]  /*26df0*/  STL.64 [R1+0x818], R50 ;  /* 0x0008183201007387 */ /* 0x0007e80000100a00 */
[----:B------:R-:W-:Y:S04]  /*26e00*/  LDS R5, [R3+0x6180] ;  /* 0x0061800003057984 */ /* 0x000fe80000000800 */
[----:B------:R-:W4:Y:S01]  /*26e10*/  LDS R7, [R3+0x7180] ;  /* 0x0071800003077984 */ /* 0x000f220000000800 */
[C---:B---3--:R-:W-:Y:S11]  /*26e20*/  HMMA.1688.F32.TF32 R48, R8.reuse, R14, R128 ;  /* 0x0000000e0830723c */ /* 0x048ff60000081080 */
[----:B------:R-:W-:Y:S11]  /*26e30*/  @!UPT UIADD3 URZ, URZ, URZ, URZ ;  /* 0x0000003f3f3ff290 */ /* 0x000ff6000fffe03f */
[----:B------:R-:W-:Y:S02]  /*26e40*/  @!UPT UIADD3 URZ, URZ, URZ, URZ ;  /* 0x0000003f3f3ff290 */ /* 0x000fe4000fffe03f */
[----:B------:R-:W-:Y:S01]  /*26e50*/  IMAD.MOV.U32 R178, RZ, RZ, R48 ;  /* 0x000000ffffb27224 */ /* 0x000fe200078e0030 */
[----:B------:R-:W-:Y:S01]  /*26e60*/  MOV R157, R51 ;  /* 0x00000033009d7202 */ /* 0x000fe20000000f00 */
[----:B------:R-:W-:Y:S02]  /*26e70*/  IMAD.MOV.U32 R177, RZ, RZ, R49 ;  /* 0x000000ffffb17224 */ /* 0x000fe400078e0031 */
[----:B------:R-:W-:Y:S02]  /*26e80*/  IMAD.MOV.U32 R176, RZ, RZ, R50 ;  /* 0x000000ffffb07224 */ /* 0x000fe400078e0032 */
[C---:B--2---:R-:W-:Y:S01]  /*26e90*/  HMMA.1688.F32.TF32 R48, R8.reuse, R22, R112 ;  /* 0x000000160830723c */ /* 0x044fe20000081070 */
[----:B------:R-:W-:Y:S04]  /*26ea0*/  STL [R1+0x1ce8], R178 ;  /* 0x001ce8b201007387 */ /* 0x000fe80000100800 */
[----:B------:R-:W-:Y:S03]  /*26eb0*/  STL.64 [R1+0x1ce0], R176 ;  /* 0x001ce0b001007387 */ /* 0x000fe60000100a00 */
[C---:B----4-:R-:W-:Y:S08]  /*26ec0*/  HMMA.1688.F32.TF32 R84, R8.reuse, R26, R96 ;  /* 0x0000001a0854723c */ /* 0x050ff00000081060 */
[C---:B------:R-:W-:Y:S07]  /*26ed0*/  HMMA.1688.F32.TF32 R56, R8.reuse, R30, R244 ;  /* 0x0000001e0838723c */ /* 0x040fee00000810f4 */
[----:B------:R-:W-:Y:S04]  /*26ee0*/  STL.64 [R1+0x120], R48 ;  /* 0x0001203001007387 */ /* 0x000fe80000100a00 */
[----:B------:R2:W-:Y:S02]  /*26ef0*/  STL.64 [R1+0x128], R50 ;  /* 0x0001283201007387 */ /* 0x0005e40000100a00 */
[C---:B--2---:R-:W-:Y:S02]  /*26f00*/  HMMA.1688.F32.TF32 R48, R8.reuse, R34, R248 ;  /* 0x000000220830723c */ /* 0x044fe400000810f8 */
[----:B------:R-:W-:Y:S04]  /*26f10*/  STL.64 [R1+0xe0], R84 ;  /* 0x0000e05401007387 */ /* 0x000fe80000100a00 */
[----:B------:R-:W-:Y:S04]  /*26f20*/  STL.64 [R1+0xe8], R86 ;  /* 0x0000e85601007387 */ /* 0x000fe80000100a00 */
[----:B------:R-:W-:Y:S04]  /*26f30*/  STL.64 [R1+0x160], R56 ;  /* 0x0001603801007387 */ /* 0x000fe80000100a00 */
[----:B------:R2:W-:Y:S02]  /*26f40*/  STL.64 [R1+0x168], R58 ;  /* 0x0001683a01007387 */ /* 0x0005e40000100a00 */
[----:B--2---:R-:W-:Y:S08]  /*26f50*/  HMMA.1688.F32.TF32 R56, R8, R38, R16 ;  /* 0x000000260838723c */ /* 0x004ff00000081010 */
[----:B------:R-:W-:Y:S01]  /*26f60*/  IMAD.MOV.U32 R28, RZ, RZ, R48 ;  /* 0x000000ffff1c7224 */ /* 0x000fe200078e0030 */
[----:B------:R-:W-:Y:S01]  /*26f70*/  MOV R33, R51 ;  /* 0x0000003300217202 */ /* 0x000fe20000000f00 */
[----:B------:R-:W-:-:S02]  /*26f80*/  IMAD.MOV.U32 R29, RZ, RZ, R49 ;  /* 0x000000ffff1d7224 */ /* 0x000fc400078e0031 */
[----:B------:R-:W-:Y:S01]  /*26f90*/  IMAD.MOV.U32 R32, RZ, RZ, R50 ;  /* 0x000000ffff207224 */ /* 0x000fe200078e0032 */
[C---:B------:R-:W-:Y:S08]  /*26fa0*/  HMMA.1688.F32.TF32 R16, R8.reuse, R46, R60 ;  /* 0x0000002e0810723c */ /* 0x040ff0000008103c */
[----:B------:R-:W-:Y:S02]  /*26fb0*/  HMMA.1688.F32.TF32 R48, R8, R42, R52 ;  /* 0x0000002a0830723c */ /* 0x000fe40000081034 */
[----:B------:R-:W-:Y:S04]  /*26fc0*/  STL.64 [R1+0x1f0], R56 ;  /* 0x0001f03801007387 */ /* 0x000fe80000100a00 */
[----:B------:R-:W-:Y:S09]  /*26fd0*/  STL.64 [R1+0x1f8], R58 ;  /* 0x0001f83a01007387 */ /* 0x000ff20000100a00 */
[----:B------:R-:W-:Y:S01]  /*26fe0*/  STL.64 [R1+0x450], R16 ;  /* 0x0004501001007387 */ /* 0x000fe20000100a00 */
[----:B------:R-:W-:-:S07]  /*26ff0*/  IMAD.MOV.U32 R73, RZ, RZ, R19 ;  /* 0x000000ffff497224 */ /* 0x000fce00078e0013 */
[----:B------:R-:W-:Y:S04]  /*27000*/  STL.64 [R1+0x240], R48 ;  /* 0x0002403001007387 */ /* 0x000fe80000100a00 */
[----:B------:R-:W-:Y:S04]  /*27010*/  STL.64 [R1+0x248], R50 ;  /* 0x0002483201007387 */ /* 0x000fe80000100a00 */
[----:B------:R2:W-:Y:S02]  /*27020*/  STL [R1+0x458], R18 ;  /* 0x0004581201007387 */ /* 0x0005e40000100800 */
[C---:B--2---:R-:W-:Y:S02]  /*27030*/  HMMA.1688.F32.TF32 R16, R8.reuse, R70, R88 ;  /* 0x000000460810723c */ /* 0x044fe40000081058 */
[----:B------:R-:W-:Y:S06]  /*27040*/  STL [R1+0x1c70], R73 ;  /* 0x001c704901007387 */ /* 0x000fec0000100800 */
[C---:B------:R-:W-:Y:S08]  /*27050*/  HMMA.1688.F32.TF32 R52, R8.reuse, R74, R104 ;  /* 0x0000004a0834723c */ /* 0x040ff00000081068 */
[----:B------:R-:W-:Y:S07]  /*27060*/  HMMA.1688.F32.TF32 R48, R8, R78, R120 ;  /* 0x0000004e0830723c */ /* 0x000fee0000081078 */
[----:B------:R2:W-:Y:S01]  /*27070*/  STL.64 [R1+0x598], R18 ;  /* 0x0005981201007387 */ /* 0x0005e20000100a00 */
[----:B------:R-:W-:-:S02]  /*27080*/  IMAD.MOV.U32 R80, RZ, RZ, R16 ;  /* 0x000000ffff507224 */ /* 0x000fc400078e0010 */
[----:B------:R-:W-:Y:S02]  /*27090*/  IMAD.MOV.U32 R81, RZ, RZ, R17 ;  /* 0x000000ffff517224 */ /* 0x000fe400078e0011 */
[----:B--2---:R-:W-:Y:S03]  /*270a0*/  HMMA.1688.F32.TF32 R16, R8, R82, R136 ;  /* 0x000000520810723c */ /* 0x004fe60000081088 */
[----:B------:R-:W-:Y:S04]  /*270b0*/  STL [R1+0x1c2c], R81 ;  /* 0x001c2c5101007387 */ /* 0x000fe80000100800 */
[----:B------:R-:W-:Y:S04]  /*270c0*/  STL [R1+0x1c28], R80 ;  /* 0x001c285001007387 */ /* 0x000fe80000100800 */
[----:B------:R-:W-:Y:S04]  /*270d0*/  STL.64 [R1+0x5d0], R52 ;  /* 0x0005d03401007387 */ /* 0x000fe80000100a00 */
[----:B------:R-:W-:Y:S04]  /*270e0*/  STL.64 [R1+0x5d8], R54 ;  /* 0x0005d83601007387 */ /* 0x000fe80000100a00 */
[----:B------:R-:W-:Y:S04]  /*270f0*/  STL.64 [R1+0x670], R48 ;  /* 0x0006703001007387 */ /* 0x000fe80000100a00 */
[----:B------:R2:W-:Y:S01]  /*27100*/  STL.64 [R1+0x678], R50 ;  /* 0x0006783201007387 */ /* 0x0005e20000100a00 */
[----:B------:R-:W-:-:S03]  /*27110*/  MOV R152, R18 ;  /* 0x0000001200987202 */ /* 0x000fc60000000f00 */
[----:B------:R3:W-:Y:S01]  /*27120*/  STL.64 [R1+0x7c0], R16 ;  /* 0x0007c01001007387 */ /* 0x0007e20000100a00 */
[----:B------:R-:W-:Y:S01]  /*27130*/  IMAD.MOV.U32 R153, RZ, RZ, R19 ;  /* 0x000000ffff997224 */ /* 0x000fe200078e0013 */
[C---:B--2---:R-:W-:Y:S08]  /*27140*/  HMMA.1688.F32.TF32 R48, R8.reuse, R146, R192 ;  /* 0x000000920830723c */ /* 0x044ff000000810c0 */
[----:B---3--:R-:W-:Y:S01]  /*27150*/  HMMA.1688.F32.TF32 R16, R8, R150, R196 ;  /* 0x000000960810723c */ /* 0x008fe200000810c4 */
[----:B------:R2:W-:Y:S04]  /*27160*/  STL [R1+0x1bc0], R153 ;  /* 0x001bc09901007387 */ /* 0x0005e80000100800 */
[----:B------:R3:W-:Y:S10]  /*27170*/  STL [R1+0x1bbc], R152 ;  /* 0x001bbc9801007387 */ /* 0x0007f40000100800 */
[----:B------:R-:W-:Y:S04]  /*27180*/  STL.64 [R1+0x7b0], R48 ;  /* 0x0007b03001007387 */ /* 0x000fe80000100a00 */
[----:B------:R-:W-:Y:S04]  /*27190*/  STL.64 [R1+0x7b8], R50 ;  /* 0x0007b83201007387 */ /* 0x000fe80000100a00 */
        /* <DEDUP_REMOVED lines=23> */
[----:B--2---:R-:W-:-:S03]  /*27310*/  IMAD.MOV.U32 R153, RZ, RZ, R18 ;  /* 0x000000ffff997224 */ /* 0x004fc600078e0012 */
[----:B------:R-:W2:Y:S01]  /*27320*/  LDL.LU R250, [R1+0x1e8] ;  /* 0x0001e80001fa7983 */ /* 0x000ea20000300800 */
[----:B---3--:R-:W-:-:S03]  /*27330*/  IMAD.MOV.U32 R152, RZ, RZ, R19 ;  /* 0x000000ffff987224 */ /* 0x008fc600078e0013 */
[----:B------:R-:W2:Y:S04]  /*27340*/  LDL.LU R251, [R1+0x1ec] ;  /* 0x0001ec0001fb7983 */ /* 0x000ea80000300800 */
[----:B------:R-:W3:Y:S04]  /*27350*/  LDL.LU R16, [R1+0xb0] ;  /* 0x0000b00001107983 */ /* 0x000ee80000300800 */
[----:B------:R-:W3:Y:S04]  /*27360*/  LDL.LU R17, [R1+0xb4] ;  /* 0x0000b40001117983 */ /* 0x000ee80000300800 */
[----:B------:R-:W3:Y:S04]  /*27370*/  LDL.LU R18, [R1+0xb8] ;  /* 0x0000b80001127983 */ /* 0x000ee80000300800 */
[----:B------:R-:W3:Y:S01]  /*27380*/  LDL.LU R19, [R1+0xbc] ;  /* 0x0000bc0001137983 */ /* 0x000ee20000300800 */
[C---:B------:R-:W-:Y:S08]  /*27390*/  HMMA.1688.F32.TF32 R52, R8.reuse, R154, R200 ;  /* 0x0000009a0834723c */ /* 0x040ff000000810c8 */
[----:B------:R-:W-:Y:S01]  /*273a0*/  HMMA.1688.F32.TF32 R48, R8, R158, R204 ;  /* 0x0000009e0830723c */ /* 0x000fe200000810cc */
[----:B------:R1:W-:Y:S04]  /*273b0*/  STL [R1+0x1bc8], R153 ;  /* 0x001bc89901007387 */ /* 0x0003e80000100800 */
[----:B------:R1:W-:Y:S04]  /*273c0*/  STL [R1+0x1bc4], R152 ;  /* 0x001bc49801007387 */ /* 0x0003e80000100800 */
[----:B------:R-:W-:Y:S04]  /*273d0*/  LDS R8, [R2+0x6200] ;  /* 0x0062000002087984 */ /* 0x000fe80000000800 */
[----:B------:R-:W-:Y:S04]  /*273e0*/  LDS R10, [R2+0x7200] ;  /* 0x00720000020a7984 */ /* 0x000fe80000000800 */
[----:B------:R-:W-:Y:S04]  /*273f0*/  STL.64 [R1+0x790], R52 ;  /* 0x0007903401007387 */ /* 0x000fe80000100a00 */
[----:B------:R1:W-:Y:S03]  /*27400*/  STL.64 [R1+0x798], R54 ;  /* 0x0007983601007387 */ /* 0x0003e60000100a00 */
[----:B-1----:R-:W-:Y:S01]  /*27410*/  MOV R153, R48 ;  /* 0x0000003000997202 */ /* 0x002fe20000000f00 */
[----:B------:R1:W-:Y:S01]  /*27420*/  STL.64 [R1+0x788], R50 ;  /* 0x0007883201007387 */ /* 0x0003e20000100a00 */
[----:B------:R-:W-:-:S03]  /*27430*/  IMAD.MOV.U32 R152, RZ, RZ, R49 ;  /* 0x000000ffff987224 */ /* 0x000fc600078e0031 */
[----:B------:R-:W-:Y:S04]  /*27440*/  STL [R1+0x1bd0], R153 ;  /* 0x001bd09901007387 */ /* 0x000fe80000100800 */
[----:B------:R-:W-:Y:S04]  /*27450*/  STL [R1+0x1bcc], R152 ;  /* 0x001bcc9801007387 */ /* 0x000fe80000100800 */
[----:B------:R-:W-:Y:S04]  /*27460*/  LDS R9, [R3+0x6200] ;  /* 0x0062000003097984 */ /* 0x000fe80000000800 */
[----:B------:R-:W1:Y:S01]  /*27470*/  LDS R11, [R3+0x7200] ;  /* 0x00720000030b7984 */ /* 0x000e620000000800 */
[C---:B----4-:R-:W-:Y:S08]  /*27480*/  HMMA.1688.F32.TF32 R240, R4.reuse, R14, R160 ;  /* 0x0000000e04f0723c */ /* 0x050ff000000810a0 */
[C---:B------:R-:W-:Y:S08]  /*27490*/  HMMA.1688.F32.TF32 R52, R4.reuse, R22, R128 ;  /* 0x000000160434723c */ /* 0x040ff00000081080 */
[C---:B-1----:R-:W-:Y:S07]  /*274a0*/  HMMA.1688.F32.TF32 R48, R4.reuse, R26, R112 ;  /* 0x0000001a0430723c */ /* 0x042fee0000081070 */
[----:B------:R-:W-:Y:S01]  /*274b0*/  STL.64 [R1+0x1cb0], R242 ;  /* 0x001cb0f201007387 */ /* 0x000fe20000100a00 */
[C---:B------:R-:W-:Y:S08]  /*274c0*/  HMMA.1688.F32.TF32 R244, R4.reuse, R38, R244 ;  /* 0x0000002604f4723c */ /* 0x040ff000000810f4 */
[C---:B--2---:R-:W-:Y:S01]  /*274d0*/  HMMA.1688.F32.TF32 R248, R4.reuse, R34, R248 ;  /* 0x0000002204f8723c */ /* 0x044fe200000810f8 */
[----:B------:R-:W-:Y:S07]  /*274e0*/  STL.64 [R1+0x1ca8], R240 ;  /* 0x001ca8f001007387 */ /* 0x000fee0000100a00 */
[C---:B---3--:R-:W-:Y:S01]  /*274f0*/  HMMA.1688.F32.TF32 R16, R4.reuse, R42, R16 ;  /* 0x0000002a0410723c */ /* 0x048fe20000081010 */
[----:B------:R-:W-:Y:S04]  /*27500*/  STL.64 [R1+0x1ca0], R54 ;  /* 0x001ca03601007387 */ /* 0x000fe80000100a00 */
[----:B------:R-:W-:Y:S04]  /*27510*/  STL.64 [R1+0x1c98], R52 ;  /* 0x001c983401007387 */ /* 0x000fe80000100a00 */
[----:B------:R-:W-:Y:S04]  /*27520*/  STL.64 [R1+0x1cc0], R50 ;  /* 0x001cc03201007387 */ /* 0x000fe80000100a00 */
[----:B------:R-:W-:Y:S04]  /*27530*/  STL.64 [R1+0x1cb8], R48 ;  /* 0x001cb83001007387 */ /* 0x000fe80000100a00 */
[----:B------:R-:W-:Y:S04]  /*27540*/  STL.64 [R1+0x1cd0], R250 ;  /* 0x001cd0fa01007387 */ /* 0x000fe80000100a00 */
[----:B------:R-:W-:Y:S04]  /*27550*/  STL.64 [R1+0x1cc8], R248 ;  /* 0x001cc8f801007387 */ /* 0x000fe80000100a00 */
[----:B------:R-:W-:Y:S01]  /*27560*/  STL.64 [R1+0x1cf8], R246 ;  /* 0x001cf8f601007387 */ /* 0x000fe20000100a00 */
[----:B------:R-:W-:Y:S01]  /*27570*/  IMAD.MOV.U32 R44, RZ, RZ, R16 ;  /* 0x000000ffff2c7224 */ /* 0x000fe200078e0010 */
[----:B------:R-:W-:Y:S01]  /*27580*/  MOV R73, R19 ;  /* 0x0000001300497202 */ /* 0x000fe20000000f00 */
[----:B------:R-:W-:Y:S01]  /*27590*/  IMAD.MOV.U32 R45, RZ, RZ, R17 ;  /* 0x000000ffff2d7224 */ /* 0x000fe200078e0011 */
[----:B------:R-:W-:Y:S04]  /*275a0*/  STL.64 [R1+0x1cf0], R244 ;  /* 0x001cf0f401007387 */ /* 0x000fe80000100a00 */
[----:B------:R1:W-:Y:S02]  /*275b0*/  STL [R1+0xc8], R18 ;  /* 0x0000c81201007387 */ /* 0x0003e40000100800 */
[C---:B-1----:R-:W-:Y:S08]  /*275c0*/  HMMA.1688.F32.TF32 R16, R4.reuse, R46, R64 ;  /* 0x0000002e0410723c */ /* 0x042ff00000081040 */
[C---:B------:R-:W-:Y:S11]  /*275d0*/  HMMA.1688.F32.TF32 R48, R4.reuse, R70, R92 ;  /* 0x000000460430723c */ /* 0x040ff6000008105c */
[----:B------:R-:W-:Y:S04]  /*275e0*/  @!UPT UIADD3 URZ, URZ, URZ, URZ ;  /* 0x0000003f3f3ff290 */ /* 0x000fe8000fffe03f */
[----:B------:R1:W-:Y:S01]  /*275f0*/  STL [R1+0x1ec], R19 ;  /* 0x0001ec1301007387 */ /* 0x0003e20000100800 */
[----:B------:R-:W-:Y:S02]  /*27600*/  IMAD.MOV.U32 R68, RZ, RZ, R16 ;  /* 0x000000ffff447224 */ /* 0x000fe400078e0010 */
[----:B------:R-:W-:Y:S02]  /*27610*/  IMAD.MOV.U32 R69, RZ, RZ, R17 ;  /* 0x000000ffff457224 */ /* 0x000fe400078e0011 */
[----:B------:R-:W-:Y:S02]  /*27620*/  IMAD.MOV.U32 R72, RZ, RZ, R18 ;  /* 0x000000ffff487224 */ /* 0x000fe400078e0012 */
[C---:B-1----:R-:W-:Y:S01]  /*27630*/  HMMA.1688.F32.TF32 R16, R4.reuse, R74, R108 ;  /* 0x0000004a0410723c */ /* 0x042fe2000008106c */
[----:B------:R-:W-:Y:S04]  /*27640*/  STL.64 [R1+0x280], R48 ;  /* 0x0002803001007387 */ /* 0x000fe80000100a00 */
[----:B------:R-:W-:Y:S11]  /*27650*/  STL.64 [R1+0x288], R50 ;  /* 0x0002883201007387 */ /* 0x000ff60000100a00 */
[----:B------:R-:W-:Y:S07]  /*27660*/  @!UPT UIADD3 URZ, URZ, URZ, URZ ;  /* 0x0000003f3f3ff290 */ /* 0x000fee000fffe03f */
[----:B------:R1:W-:Y:S01]  /*27670*/  STL.64 [R1+0x3d0], R16 ;  /* 0x0003d01001007387 */ /* 0x0003e20000100a00 */
[----:B------:R-:W-:Y:S01]  /*27680*/  MOV R145, R18 ;  /* 0x0000001200917202 */ /* 0x000fe20000000f00 */
[----:B------:R-:W-:Y:S02]  /*27690*/  IMAD.MOV.U32 R144, RZ, RZ, R19 ;  /* 0x000000ffff907224 */ /* 0x000fe400078e0013 */
[C---:B-1----:R-:W-:Y:S03]  /*276a0*/  HMMA.1688.F32.TF32 R16, R4.reuse, R78, R124 ;  /* 0x0000004e0410723c */ /* 0x042fe6000008107c */
[----:B------:R-:W-:Y:S04]  /*276b0*/  STL [R1+0x1c18], R144 ;  /* 0x001c189001007387 */ /* 0x000fe80000100800 */
[----:B------:R-:W-:Y:S01]  /*276c0*/  STL [R1+0x1c14], R145 ;  /* 0x001c149101007387 */ /* 0x000fe20000100800 */
[C---:B------:R-:W-:Y:S11]  /*276d0*/  HMMA.1688.F32.TF32 R48, R4.reuse, R82, R140 ;  /* 0x000000520430723c */ /* 0x040ff6000008108c */
[----:B------:R-:W-:Y:S04]  /*276e0*/  @!UPT UIADD3 URZ, URZ, URZ, URZ ;  /* 0x0000003f3f3ff290 */ /* 0x000fe8000fffe03f */
[----:B------:R1:W-:Y:S01]  /*276f0*/  STL.64 [R1+0x510], R16 ;  /* 0x0005101001007387 */ /* 0x0003e20000100a00 */
[----:B------:R-:W-:Y:S02]  /*27700*/  IMAD.MOV.U32 R149, RZ, RZ, R18 ;  /* 0x000000ffff957224 */ /* 0x000fe400078e0012 */
[----:B------:R-:W-:Y:S02]  /*27710*/  IMAD.MOV.U32 R148, RZ, RZ, R19 ;  /* 0x000000ffff947224 */ /* 0x000fe400078e0013 */
[----:B-1----:R-:W-:Y:S03]  /*27720*/  HMMA.1688.F32.TF32 R16, R4, R146, R208 ;  /* 0x000000920410723c */ /* 0x002fe600000810d0 */
[----:B------:R-:W-:Y:S04]  /*27730*/  STL [R1+0x1c30], R148 ;  /* 0x001c309401007387 */ /* 0x000fe80000100800 */
[----:B------:R-:W-:Y:S04]  /*27740*/  STL [R1+0x1c24], R149 ;  /* 0x001c249501007387 */ /* 0x000fe80000100800 */
[----:B------:R-:W-:Y:S04]  /*27750*/  STL.64 [R1+0x6f0], R48 ;  /* 0x0006f03001007387 */ /* 0x000fe80000100a00 */
[----:B------:R-:W-:Y:S08]  /*27760*/  STL.64 [R1+0x6f8], R50 ;  /* 0x0006f83201007387 */ /* 0x000ff00000100a00 */
[----:B------:R1:W-:Y:S01]  /*27770*/  STL.64 [R1+0x6e0], R16 ;  /* 0x0006e01001007387 */ /* 0x0003e20000100a00 */
[----:B------:R-:W-:Y:S01]  /*27780*/  MOV R153, R18 ;  /* 0x0000001200997202 */ /* 0x000fe20000000f00 */
[----:B------:R-:W-:-:S02]  /*27790*/  IMAD.MOV.U32 R152, RZ, RZ, R19 ;  /* 0x000000ffff987224 */ /* 0x000fc400078e0013 */
[C---:B-1----:R-:W-:Y:S02]  /*277a0*/  HMMA.1688.F32.TF32 R16, R4.reuse, R150, R212 ;  /* 0x000000960410723c */ /* 0x042fe400000810d4 */
        /* <DEDUP_REMOVED lines=50> */
[C---:B-1----:R-:W-:Y:S08]  /*27ad0*/  HMMA.1688.F32.TF32 R16, R4.reuse, R154, R216 ;  /* 0x0000009a0410723c */ /* 0x042ff000000810d8 */
[----:B------:R-:W-:Y:S11]  /*27ae0*/  HMMA.1688.F32.TF32 R4, R4, R158, R220 ;  /* 0x0000009e0404723c */ /* 0x000ff600000810dc */
[----:B------:R-:W-:Y:S05]  /*27af0*/  @!UPT UIADD3 URZ, URZ, URZ, URZ ;  /* 0x0000003f3f3ff290 */ /* 0x000fea000fffe03f */
[----:B------:R-:W-:Y:S02]  /*27b00*/  IMAD.MOV.U32 R153, RZ, RZ, R16 ;  /* 0x000000ffff997224 */ /* 0x000fe400078e0010 */
[----:B------:R-:W-:Y:S01]  /*27b10*/  IMAD.MOV.U32 R152, RZ, RZ, R17 ;  /* 0x000000ffff987224 */ /* 0x000fe200078e0011 */
[----:B------:R-:W-:Y:S04]  /*27b20*/  STL.64 [R1+0x6b8], R18 ;  /* 0x0006b81201007387 */ /* 0x000fe80000100a00 */
[----:B------:R-:W-:Y:S04]  /*27b30*/  STL [R1+0x1be0], R153 ;  /* 0x001be09901007387 */ /* 0x000fe80000100800 */
[----:B------:R-:W-:Y:S04]  /*27b40*/  STL [R1+0x1bdc], R152 ;  /* 0x001bdc9801007387 */ /* 0x000fe80000100800 */
[----:B------:R-:W-:Y:S04]  /*27b50*/  STL.64 [R1+0x6a0], R4 ;  /* 0x0006a00401007387 */ /* 0x000fe80000100a00 */
[----:B------:R1:W-:Y:S04]  /*27b60*/  STL.64 [R1+0x6a8], R6 ;  /* 0x0006a80601007387 */ /* 0x0003e80000100a00 */
[----:B------:R-:W-:Y:S04]  /*27b70*/  LDS R16, [R2+0x6280] ;  /* 0x0062800002107984 */ /* 0x000fe80000000800 */
[----:B------:R-:W-:Y:S04]  /*27b80*/  LDS R18, [R2+0x7280] ;  /* 0x0072800002127984 */ /* 0x000fe80000000800 */
[----:B------:R-:W-:Y:S04]  /*27b90*/  LDS R17, [R3+0x6280] ;  /* 0x0062800003117984 */ /* 0x000fe80000000800 */
[----:B------:R-:W1:Y:S01]  /*27ba0*/  LDS R19, [R3+0x7280] ;  /* 0x0072800003137984 */ /* 0x000e620000000800 */
[C---:B--2---:R-:W-:Y:S08]  /*27bb0*/  HMMA.1688.F32.TF32 R48, R8.reuse, R46, R164 ;  /* 0x0000002e0830723c */ /* 0x044ff000000810a4 */
[C---:B---3--:R-:W-:Y:S08]  /*27bc0*/  HMMA.1688.F32.TF32 R100, R8.reuse, R22, R100 ;  /* 0x000000160864723c */ /* 0x048ff00000081064 */
[C---:B----4-:R-:W-:Y:S11]  /*27bd0*/  HMMA.1688.F32.TF32 R124, R8.reuse, R14, R116 ;  /* 0x0000000e087c723c */ /* 0x050ff60000081074 */
[----:B------:R-:W-:Y:S11]  /*27be0*/  @!UPT UIADD3 URZ, URZ, URZ, URZ ;  /* 0x0000003f3f3ff290 */ /* 0x000ff6000fffe03f */
[----:B------:R-:W-:Y:S01]  /*27bf0*/  @!UPT UIADD3 URZ, URZ, URZ, URZ ;  /* 0x0000003f3f3ff290 */ /* 0x000fe2000fffe03f */
[----:B------:R-:W-:Y:S04]  /*27c00*/  STL.64 [R1+0x1d08], R126 ;  /* 0x001d087e01007387 */ /* 0x000fe80000100a00 */
[----:B------:R-:W-:Y:S01]  /*27c10*/  STL.64 [R1+0x1d00], R124 ;  /* 0x001d007c01007387 */ /* 0x000fe20000100a00 */
[----:B-1----:R-:W-:Y:S03]  /*27c20*/  HMMA.1688.F32.TF32 R4, R8, R70, R128 ;  /* 0x000000460804723c */ /* 0x002fe60000081080 */
[----:B------:R-:W-:Y:S04]  /*27c30*/  STL.64 [R1+0x1d18], R102 ;  /* 0x001d186601007387 */ /* 0x000fe80000100a00 */
[----:B------:R-:W-:Y:S04]  /*27c40*/  STL.64 [R1+0x1d10], R100 ;  /* 0x001d106401007387 */ /* 0x000fe80000100a00 */
[----:B------:R-:W-:Y:S04]  /*27c50*/  STL.64 [R1+0x30], R48 ;  /* 0x0000303001007387 */ /* 0x000fe80000100a00 */
[----:B------:R1:W-:Y:S09]  /*27c60*/  STL.64 [R1+0x38], R50 ;  /* 0x0000383201007387 */ /* 0x0003f20000100a00 */
[----:B------:R-:W-:Y:S01]  /*27c70*/  MOV R77, R4 ;  /* 0x00000004004d7202 */ /* 0x000fe20000000f00 */
[----:B------:R-:W-:-:S02]  /*27c80*/  IMAD.MOV.U32 R76, RZ, RZ, R5 ;  /* 0x000000ffff4c7224 */ /* 0x000fc400078e0005 */
[----:B------:R-:W-:Y:S02]  /*27c90*/  IMAD.MOV.U32 R144, RZ, RZ, R6 ;  /* 0x000000ffff907224 */ /* 0x000fe400078e0006 */
[----:B------:R-:W-:Y:S01]  /*27ca0*/  IMAD.MOV.U32 R145, RZ, RZ, R7 ;  /* 0x000000ffff917224 */ /* 0x000fe200078e0007 */
[C---:B-1----:R-:W-:Y:S08]  /*27cb0*/  HMMA.1688.F32.TF32 R48, R8.reuse, R74, R112 ;  /* 0x0000004a0830723c */ /* 0x042ff00000081070 */
[C---:B------:R-:W-:Y:S01]  /*27cc0*/  HMMA.1688.F32.TF32 R4, R8.reuse, R78, R96 ;  /* 0x0000004e0804723c */ /* 0x040fe20000081060 */
[----:B------:R-:W-:Y:S04]  /*27cd0*/  STL [R1+0x1c40], R145 ;  /* 0x001c409101007387 */ /* 0x000fe80000100800 */
[----:B------:R-:W-:Y:S04]  /*27ce0*/  STL [R1+0x1c3c], R144 ;  /* 0x001c3c9001007387 */ /* 0x000fe80000100800 */
[----:B------:R-:W-:Y:S04]  /*27cf0*/  STL [R1+0x1c38], R77 ;  /* 0x001c384d01007387 */ /* 0x000fe80000100800 */
[----:B------:R-:W-:Y:S04]  /*27d00*/  STL [R1+0x1c34], R76 ;  /* 0x001c344c01007387 */ /* 0x000fe80000100800 */
[----:B------:R-:W2:Y:S04]  /*27d10*/  LDL.LU R132, [R1+0x10] ;  /* 0x0000100001847983 */ /* 0x000ea80000300800 */
[----:B------:R-:W-:Y:S04]  /*27d20*/  STL.64 [R1+0x1d0], R48 ;  /* 0x0001d03001007387 */ /* 0x000fe80000100a00 */
[----:B------:R1:W-:Y:S04]  /*27d30*/  STL.64 [R1+0x1d8], R50 ;  /* 0x0001d83201007387 */ /* 0x0003e80000100a00 */
        /* <DEDUP_REMOVED lines=13> */
[C---:B------:R-:W-:Y:S03]  /*27e10*/  HMMA.1688.F32.TF32 R60, R8.reuse, R34, R84 ;  /* 0x00000022083c723c */ /* 0x040fe60000081054 */
[----:B------:R-:W3:Y:S04]  /*27e20*/  LDL.LU R112, [R1+0x440] ;  /* 0x0004400001707983 */ /* 0x000ee80000300800 */
[----:B------:R-:W3:Y:S04]  /*27e30*/  LDL.LU R113, [R1+0x444] ;  /* 0x0004440001717983 */ /* 0x000ee80000300800 */
[----:B------:R-:W3:Y:S04]  /*27e40*/  LDL.LU R114, [R1+0x448] ;  /* 0x0004480001727983 */ /* 0x000ee80000300800 */
[----:B------:R-:W3:Y:S04]  /*27e50*/  LDL.LU R115, [R1+0x44c] ;  /* 0x00044c0001737983 */ /* 0x000ee80000300800 */
[----:B------:R-:W3:Y:S04]  /*27e60*/  LDL.LU R84, [R1+0x4b0] ;  /* 0x0004b00001547983 */ /* 0x000ee80000300800 */
[----:B------:R-:W3:Y:S04]  /*27e70*/  LDL.LU R85, [R1+0x4b4] ;  /* 0x0004b40001557983 */ /* 0x000ee80000300800 */
[----:B------:R-:W3:Y:S04]  /*27e80*/  LDL.LU R86, [R1+0x4b8] ;  /* 0x0004b80001567983 */ /* 0x000ee80000300800 */
[----:B------:R-:W3:Y:S01]  /*27e90*/  LDL.LU R87, [R1+0x4bc] ;  /* 0x0004bc0001577983 */ /* 0x000ee20000300800 */
[C---:B------:R-:W-:Y:S03]  /*27ea0*/  HMMA.1688.F32.TF32 R64, R8.reuse, R38, R172 ;  /* 0x000000260840723c */ /* 0x040fe600000810ac */
[----:B------:R-:W3:Y:S04]  /*27eb0*/  LDL.LU R116, [R1+0x580] ;  /* 0x0005800001747983 */ /* 0x000ee80000300800 */
[----:B------:R-:W3:Y:S04]  /*27ec0*/  LDL.LU R117, [R1+0x584] ;  /* 0x0005840001757983 */ /* 0x000ee80000300800 */
[----:B------:R-:W3:Y:S04]  /*27ed0*/  LDL.LU R118, [R1+0x588] ;  /* 0x0005880001767983 */ /* 0x000ee80000300800 */
        /* <DEDUP_REMOVED lines=14> */
[----:B-1----:R-:W-:Y:S01]  /*27fc0*/  HMMA.1688.F32.TF32 R48, R8, R146, R224 ;  /* 0x000000920830723c */ /* 0x002fe200000810e0 */
[----:B------:R-:W-:Y:S01]  /*27fd0*/  IMAD.MOV.U32 R36, RZ, RZ, R52 ;  /* 0x000000ffff247224 */ /* 0x000fe200078e0034 */
[----:B------:R-:W-:Y:S01]  /*27fe0*/  MOV R40, R54 ;  /* 0x0000003600287202 */ /* 0x000fe20000000f00 */
[----:B------:R-:W-:-:S02]  /*27ff0*/  IMAD.MOV.U32 R37, RZ, RZ, R53 ;  /* 0x000000ffff257224 */ /* 0x000fc400078e0035 */
[----:B------:R-:W-:-:S03]  /*28000*/  IMAD.MOV.U32 R41, RZ, RZ, R55 ;  /* 0x000000ffff297224 */ /* 0x000fc600078e0037 */
[C---:B--2---:R-:W-:Y:S11]  /*28010*/  HMMA.1688.F32.TF32 R4, R8.reuse, R82, R132 ;  /* 0x000000520804723c */ /* 0x044ff60000081084 */
[----:B------:R-:W-:Y:S11]  /*28020*/  @!UPT UIADD3 URZ, URZ, URZ, URZ ;  /* 0x0000003f3f3ff290 */ /* 0x000ff6000fffe03f */
[----:B------:R-:W-:Y:S01]  /*28030*/  @!UPT UIADD3 URZ, URZ, URZ, URZ ;  /* 0x0000003f3f3ff290 */ /* 0x000fe2000fffe03f */
[----:B------:R1:W-:Y:S01]  /*28040*/  STL.64 [R1+0x650], R4 ;  /* 0x0006500401007387 */ /* 0x0003e20000100a00 */
[----:B------:R-:W-:Y:S01]  /*28050*/  MOV R153, R6 ;  /* 0x0000000600997202 */ /* 0x000fe20000000f00 */
[----:B------:R-:W-:Y:S02]  /*28060*/  IMAD.MOV.U32 R152, RZ, RZ, R7 ;  /* 0x000000ffff987224 */ /* 0x000fe400078e0007 */
[----:B-1----:R-:W-:Y:S02]  /*28070*/  HMMA.1688.F32.TF32 R4, R8, R150, R228 ;  /* 0x000000960804723c */ /* 0x002fe400000810e4 */
[----:B------:R1:W-:Y:S04]  /*28080*/  STL [R1+0x1be8], R153 ;  /* 0x001be89901007387 */ /* 0x0003e80000100800 */
[----:B------:R2:W-:Y:S04]  /*28090*/  STL [R1+0x1be4], R152 ;  /* 0x001be49801007387 */ /* 0x0005e80000100800 */
[----:B------:R-:W-:Y:S04]  /*280a0*/  STL.64 [R1+0x640], R48 ;  /* 0x0006403001007387 */ /* 0x000fe80000100a00 */
[----:B------:R2:W-:Y:S09]  /*280b0*/  STL.64 [R1+0x648], R50 ;  /* 0x0006483201007387 */ /* 0x0005f20000100a00 */
[----:B------:R3:W-:Y:S01]  /*280c0*/  STL.64 [R1+0x638], R6 ;  /* 0x0006380601007387 */ /* 0x0007e20000100a00 */
[----:B-1----:R-:W-:-:S02]  /*280d0*/  IMAD.MOV.U32 R153, RZ, RZ, R4 ;  /* 0x000000ffff997224 */ /* 0x002fc400078e0004 */
[----:B--2---:R-:W-:Y:S01]  /*280e0*/  IMAD.MOV.U32 R152, RZ, RZ, R5 ;  /* 0x000000ffff987224 */ /* 0x004fe200078e0005 */
[C---:B------:R-:W-:Y:S08]  /*280f0*/  HMMA.1688.F32.TF32 R48, R8.reuse, R154, R232 ;  /* 0x0000009a0830723c */ /* 0x040ff000000810e8 */
[----:B---3--:R-:W-:Y:S01]  /*28100*/  HMMA.1688.F32.TF32 R4, R8, R158, R236 ;  /* 0x0000009e0804723c */ /* 0x008fe200000810ec */
[----:B------:R1:W-:Y:S04]  /*28110*/  STL [R1+0x1bf0], R153 ;  /* 0x001bf09901007387 */ /* 0x0003e80000100800 */
[----:B------:R2:W-:Y:S03]  /*28120*/  STL [R1+0x1bec], R152 ;  /* 0x001bec9801007387 */ /* 0x0005e60000100800 */
[C---:B------:R-:W-:Y:S07]  /*28130*/  HMMA.1688.F32.TF32 R108, R16.reuse, R30, R84 ;  /* 0x0000001e106c723c */ /* 0x040fee0000081054 */
[----:B------:R3:W-:Y:S01]  /*28140*/  STL.64 [R1+0x610], R48 ;  /* 0x0006103001007387 */ /* 0x0007e20000100a00 */
[C---:B------:R-:W-:Y:S03]  /*28150*/  HMMA.1688.F32.TF32 R84, R16.reuse, R46, R96 ;  /* 0x0000002e1054723c */ /* 0x040fe60000081060 */
[----:B------:R3:W-:Y:S05]  /*28160*/  STL.64 [R1+0x618], R50 ;  /* 0x0006183201007387 */ /* 0x0007ea0000100a00 */
[----:B-1----:R-:W-:Y:S01]  /*28170*/  MOV R153, R6 ;  /* 0x0000000600997202 */ /* 0x002fe20000000f00 */
[----:B--2---:R-:W-:Y:S01]  /*28180*/  IMAD.MOV.U32 R152, RZ, RZ, R7 ;  /* 0x000000ffff987224 */ /* 0x004fe200078e0007 */
[----:B------:R-:W-:Y:S04]  /*28190*/  STL.64 [R1+0x5f0], R4 ;  /* 0x0005f00401007387 */ /* 0x000fe80000100a00 */
[----:B------:R-:W-:Y:S01]  /*281a0*/  STL [R1+0x1bf8], R153 ;  /* 0x001bf89901007387 */ /* 0x000fe20000100800 */
[C---:B----4-:R-:W-:Y:S03]  /*281b0*/  HMMA.1688.F32.TF32 R180, R16.reuse, R14, R116 ;  /* 0x0000000e10b4723c */ /* 0x050fe60000081074 */
[----:B------:R-:W-:Y:S04]  /*281c0*/  STL [R1+0x1bf4], R152 ;  /* 0x001bf49801007387 */ /* 0x000fe80000100800 */
[----:B------:R-:W2:Y:S04]  /*281d0*/  LDL.LU R96, [R1+0x370] ;  /* 0x0003700001607983 */ /* 0x000ea80000300800 */
[----:B------:R-:W2:Y:S04]  /*281e0*/  LDL.LU R97, [R1+0x374] ;  /* 0x0003740001617983 */ /* 0x000ea80000300800 */
[----:B------:R-:W2:Y:S04]  /*281f0*/  LDL.LU R98, [R1+0x378] ;  /* 0x0003780001627983 */ /* 0x000ea80000300800 */
[----:B------:R-:W2:Y:S01]  /*28200*/  LDL.LU R99, [R1+0x37c] ;  /* 0x00037c0001637983 */ /* 0x000ea20000300800 */
[C---:B------:R-:W-:Y:S03]  /*28210*/  HMMA.1688.F32.TF32 R120, R16.reuse, R42, R128 ;  /* 0x0000002a1078723c */ /* 0x040fe60000081080 */
[----:B------:R-:W-:Y:S04]  /*28220*/  LDS R4, [R2+0x6380] ;  /* 0x0063800002047984 */ /* 0x000fe80000000800 */
[----:B------:R-:W-:Y:S01]  /*28230*/  LDS R6, [R2+0x7380] ;  /* 0x0073800002067984 */ /* 0x000fe20000000800 */
[C---:B------:R-:W-:Y:S03]  /*28240*/  HMMA.1688.F32.TF32 R116, R16.reuse, R38, R164 ;  /* 0x000000261074723c */ /* 0x040fe600000810a4 */
        /* <DEDUP_REMOVED lines=28> */
[----:B---3--:R-:W3:Y:S04]  /*28410*/  LDL.LU R48, [R1+0x220] ;  /* 0x0002200001307983 */ /* 0x008ee80000300800 */
[----:B------:R-:W3:Y:S04]  /*28420*/  LDL.LU R49, [R1+0x224] ;  /* 0x0002240001317983 */ /* 0x000ee80000300800 */
        /* <DEDUP_REMOVED lines=35> */
[----:B------:R-:W-:Y:S04]  /*28660*/  LDS R5, [R3+0x6380] ;  /* 0x0063800003057984 */ /* 0x000fe80000000800 */
[----:B------:R-:W-:Y:S01]  /*28670*/  LDS R7, [R3+0x7380] ;  /* 0x0073800003077984 */ /* 0x000fe20000000800 */
[C---:B------:R-:W-:Y:S08]  /*28680*/  HMMA.1688.F32.TF32 R172, R16.reuse, R26, R172 ;  /* 0x0000001a10ac723c */ /* 0x040ff000000810ac */
[----:B------:R-:W-:Y:S08]  /*28690*/  HMMA.1688.F32.TF32 R112, R16, R34, R112 ;  /* 0x000000221070723c */ /* 0x000ff00000081070 */
[C---:B------:R-:W-:Y:S08]  /*286a0*/  HMMA.1688.F32.TF32 R160, R8.reuse, R26, R160 ;  /* 0x0000001a08a0723c */ /* 0x040ff000000810a0 */
[----:B------:R-:W-:Y:S01]  /*286b0*/  HMMA.1688.F32.TF32 R56, R8, R30, R56 ;  /* 0x0000001e0838723c */ /* 0x000fe20000081038 */
[----:B------:R-:W-:Y:S04]  /*286c0*/  LDS R8, [R2+0x6300] ;  /* 0x0063000002087984 */ /* 0x000fe80000000800 */
[----:B------:R-:W-:Y:S04]  /*286d0*/  LDS R10, [R2+0x7300] ;  /* 0x00730000020a7984 */ /* 0x000fe80000000800 */
[----:B------:R-:W-:Y:S04]  /*286e0*/  LDS R9, [R3+0x6300] ;  /* 0x0063000003097984 */ /* 0x000fe80000000800 */
[----:B------:R-:W1:Y:S01]  /*286f0*/  LDS R11, [R3+0x7300] ;  /* 0x00730000030b7984 */ /* 0x000e620000000800 */
[C---:B---3--:R-:W-:Y:S11]  /*28700*/  HMMA.1688.F32.TF32 R48, R16.reuse, R70, R48 ;  /* 0x000000461030723c */ /* 0x048ff60000081030 */
[----:B------:R-:W-:Y:S11]  /*28710*/  @!UPT UIADD3 URZ, URZ, URZ, URZ ;  /* 0x0000003f3f3ff290 */ /* 0x000ff6000fffe03f */
[----:B------:R-:W-:Y:S02]  /*28720*/  @!UPT UIADD3 URZ, URZ, URZ, URZ ;  /* 0x0000003f3f3ff290 */ /* 0x000fe4000fffe03f */
[----:B------:R-:W-:Y:S01]  /*28730*/  IMAD.MOV.U32 R148, RZ, RZ, R48 ;  /* 0x000000ffff947224 */ /* 0x000fe200078e0030 */
[----:B------:R-:W-:Y:S01]  /*28740*/  MOV R80, R50 ;  /* 0x0000003200507202 */ /* 0x000fe20000000f00 */
[----:B------:R-:W-:Y:S02]  /*28750*/  IMAD.MOV.U32 R81, RZ, RZ, R49 ;  /* 0x000000ffff517224 */ /* 0x000fe400078e0031 */
[----:B------:R-:W-:Y:S02]  /*28760*/  IMAD.MOV.U32 R149, RZ, RZ, R51 ;  /* 0x000000ffff957224 */ /* 0x000fe400078e0033 */
[C---:B--2---:R-:W-:Y:S03]  /*28770*/  HMMA.1688.F32.TF32 R48, R16.reuse, R74, R52 ;  /* 0x0000004a1030723c */ /* 0x044fe60000081034 */
[----:B------:R-:W-:Y:S04]  /*28780*/  STL [R1+0x1c50], R149 ;  /* 0x001c509501007387 */ /* 0x000fe80000100800 */
[----:B------:R-:W-:Y:S04]  /*28790*/  STL [R1+0x1c4c], R80 ;  /* 0x001c4c5001007387 */ /* 0x000fe80000100800 */
[----:B------:R-:W-:Y:S01]  /*287a0*/  STL [R1+0x1c48], R81 ;  /* 0x001c485101007387 */ /* 0x000fe20000100800 */
[C---:B------:R-:W-:Y:S03]  /*287b0*/  HMMA.1688.F32.TF32 R52, R16.reuse, R82, R204 ;  /* 0x000000521034723c */ /* 0x040fe600000810cc */
[----:B------:R-:W-:Y:S05]  /*287c0*/  STL [R1+0x1c44], R148 ;  /* 0x001c449401007387 */ /* 0x000fea0000100800 */
[C---:B----4-:R-:W-:Y:S03]  /*287d0*/  HMMA.1688.F32.TF32 R100, R16.reuse, R78, R240 ;  /* 0x0000004e1064723c */ /* 0x050fe600000810f0 */
[----:B------:R-:W-:Y:S04]  /*287e0*/  STL.64 [R1+0x50], R48 ;  /* 0x0000503001007387 */ /* 0x000fe80000100a00 */
[----:B------:R2:W-:Y:S02]  /*287f0*/  STL.64 [R1+0x58], R50 ;  /* 0x0000583201007387 */ /* 0x0005e40000100a00 */
[----:B--2---:R-:W-:Y:S11]  /*28800*/  HMMA.1688.F32.TF32 R48, R16, R146, R200 ;  /* 0x000000921030723c */ /* 0x004ff600000810c8 */
[----:B------:R-:W-:Y:S03]  /*28810*/  @!UPT UIADD3 URZ, URZ, URZ, URZ ;  /* 0x0000003f3f3ff290 */ /* 0x000fe6000fffe03f */
[----:B------:R-:W-:Y:S04]  /*28820*/  STL.64 [R1+0x1c0], R100 ;  /* 0x0001c06401007387 */ /* 0x000fe80000100a00 */
[----:B------:R-:W-:Y:S04]  /*28830*/  STL.64 [R1+0x1c8], R102 ;  /* 0x0001c86601007387 */ /* 0x000fe80000100a00 */
[----:B------:R-:W-:Y:S04]  /*28840*/  STL.64 [R1+0x580], R52 ;  /* 0x0005803401007387 */ /* 0x000fe80000100a00 */
[----:B------:R2:W-:Y:S04]  /*28850*/  STL.64 [R1+0x588], R54 ;  /* 0x0005883601007387 */ /* 0x0005e80000100a00 */
[----:B------:R3:W-:Y:S01]  /*28860*/  STL.64 [R1+0x578], R50 ;  /* 0x0005783201007387 */ /* 0x0007e20000100a00 */
[----:B------:R-:W-:-:S02]  /*28870*/  IMAD.MOV.U32 R153, RZ, RZ, R48 ;  /* 0x000000ffff997224 */ /* 0x000fc400078e0030 */
[----:B------:R-:W-:Y:S01]  /*28880*/  IMAD.MOV.U32 R152, RZ, RZ, R49 ;  /* 0x000000ffff987224 */ /* 0x000fe200078e0031 */
[C---:B--2---:R-:W-:Y:S08]  /*28890*/  HMMA.1688.F32.TF32 R52, R16.reuse, R150, R196 ;  /* 0x000000961034723c */ /* 0x044ff000000810c4 */
[C---:B---3--:R-:W-:Y:S08]  /*288a0*/  HMMA.1688.F32.TF32 R48, R16.reuse, R154, R192 ;  /* 0x0000009a1030723c */ /* 0x048ff000000810c0 */
[----:B------:R-:W-:Y:S01]  /*288b0*/  HMMA.1688.F32.TF32 R16, R16, R158, R136 ;  /* 0x0000009e1010723c */ /* 0x000fe20000081088 */
[----:B------:R-:W-:Y:S04]  /*288c0*/  STL [R1+0x1c00], R153 ;  /* 0x001c009901007387 */ /* 0x000fe80000100800 */
[----:B------:R2:W-:Y:S04]  /*288d0*/  STL [R1+0x1bfc], R152 ;  /* 0x001bfc9801007387 */ /* 0x0005e80000100800 */
[----:B------:R-:W-:Y:S04]  /*288e0*/  STL.64 [R1+0x560], R52 ;  /* 0x0005603401007387 */ /* 0x000fe80000100a00 */
[----:B------:R-:W-:Y:S03]  /*288f0*/  STL.64 [R1+0x568], R54 ;  /* 0x0005683601007387 */ /* 0x000fe60000100a00 */
[----:B--2---:R-:W-:Y:S01]  /*28900*/  IMAD.MOV.U32 R152, RZ, RZ, R51 ;  /* 0x000000ffff987224 */ /* 0x004fe200078e0033 */
[----:B------:R-:W-:Y:S01]  /*28910*/  MOV R153, R50 ;  /* 0x0000003200997202 */ /* 0x000fe20000000f00 */
[----:B------:R2:W-:Y:S04]  /*28920*/  STL.64 [R1+0x550], R48 ;  /* 0x0005503001007387 */ /* 0x0005e80000100a00 */
[----:B------:R-:W-:Y:S04]  /*28930*/  STL [R1+0x1c58], R152 ;  /* 0x001c589801007387 */ /* 0x000fe80000100800 */
[----:B------:R-:W-:Y:S04]  /*28940*/  STL [R1+0x1c54], R153 ;  /* 0x001c549901007387 */ /* 0x000fe80000100800 */
        /* <DEDUP_REMOVED lines=10> */
[----:B--2---:R-:W2:Y:S04]  /*289f0*/  LDL.LU R48, [R1+0x2f0] ;  /* 0x0002f00001307983 */ /* 0x004ea80000300800 */
[----:B------:R-:W2:Y:S04]  /*28a00*/  LDL.LU R49, [R1+0x2f4] ;  /* 0x0002f40001317983 */ /* 0x000ea80000300800 */
[----:B------:R-:W2:Y:S04]  /*28a10*/  LDL.LU R50, [R1+0x2f8] ;  /* 0x0002f80001327983 */ /* 0x000ea80000300800 */
[----:B------:R-:W2:Y:S04]  /*28a20*/  LDL.LU R51, [R1+0x2fc] ;  /* 0x0002fc0001337983 */ /* 0x000ea80000300800 */
[----:B------:R-:W2:Y:S04]  /*28a30*/  LDL.LU R248, [R1+0x3a0] ;  /* 0x0003a00001f87983 */ /* 0x000ea80000300800 */
[----:B------:R-:W2:Y:S04]  /*28a40*/  LDL.LU R249, [R1+0x3a4] ;  /* 0x0003a40001f97983 */ /* 0x000ea80000300800 */
[----:B------:R-:W2:Y:S04]  /*28a50*/  LDL.LU R250, [R1+0x3a8] ;  /* 0x0003a80001fa7983 */ /* 0x000ea80000300800 */
[----:B------:R-:W2:Y:S01]  /*28a60*/  LDL.LU R251, [R1+0x3ac] ;  /* 0x0003ac0001fb7983 */ /* 0x000ea20000300800 */
[C---:B-1----:R-:W-:Y:S03]  /*28a70*/  HMMA.1688.F32.TF32 R16, R8.reuse, R70, R96 ;  /* 0x000000460810723c */ /* 0x042fe60000081060 */
        /* <DEDUP_REMOVED lines=59> */
[----:B------:R-:W-:Y:S01]  /*28e30*/  IMAD.MOV.U32 R145, RZ, RZ, R16 ;  /* 0x000000ffff917224 */ /* 0x000fe200078e0010 */
[----:B------:R-:W-:Y:S01]  /*28e40*/  MOV R77, R18 ;  /* 0x00000012004d7202 */ /* 0x000fe20000000f00 */
[----:B------:R-:W-:Y:S01]  /*28e50*/  IMAD.MOV.U32 R144, RZ, RZ, R17 ;  /* 0x000000ffff907224 */ /* 0x000fe200078e0011 */
        /* <DEDUP_REMOVED lines=22> */
[----:B------:R1:W-:Y:S04]  /*28fc0*/  STL [R1+0x1c60], R144 ;  /* 0x001c609001007387 */ /* 0x0003e80000100800 */
[----:B------:R1:W-:Y:S01]  /*28fd0*/  STL [R1+0x1c5c], R145 ;  /* 0x001c5c9101007387 */ /* 0x0003e20000100800 */
[C---:B------:R-:W-:Y:S08]  /*28fe0*/  HMMA.1688.F32.TF32 R188, R8.reuse, R14, R188 ;  /* 0x0000000e08bc723c */ /* 0x040ff000000810bc */
[C---:B------:R-:W-:Y:S08]  /*28ff0*/  HMMA.1688.F32.TF32 R184, R8.reuse, R26, R184 ;  /* 0x0000001a08b8723c */ /* 0x040ff000000810b8 */
[C---:B------:R-:W-:Y:S08]  /*29000*/  HMMA.1688.F32.TF32 R128, R8.reuse, R30, R128 ;  /* 0x0000001e0880723c */ /* 0x040ff00000081080 */
[----:B------:R-:W-:Y:S08]  /*29010*/  HMMA.1688.F32.TF32 R132, R8, R34, R132 ;  /* 0x000000220884723c */ /* 0x000ff00000081084 */
[C---:B--2---:R-:W-:Y:S08]  /*29020*/  HMMA.1688.F32.TF32 R48, R4.reuse, R146, R48 ;  /* 0x000000920430723c */ /* 0x044ff00000081030 */
[C---:B---3--:R-:W-:Y:S08]  /*29030*/  HMMA.1688.F32.TF32 R164, R4.reuse, R46, R164 ;  /* 0x0000002e04a4723c */ /* 0x048ff000000810a4 */
[C---:B------:R-:W-:Y:S08]  /*29040*/  HMMA.1688.F32.TF32 R96, R4.reuse, R70, R96 ;  /* 0x000000460460723c */ /* 0x040ff00000081060 */
[C---:B----4-:R-:W-:Y:S08]  /*29050*/  HMMA.1688.F32.TF32 R228, R4.reuse, R42, R228 ;  /* 0x0000002a04e4723c */ /* 0x050ff000000810e4 */
[----:B------:R-:W-:Y:S08]  /*29060*/  HMMA.1688.F32.TF32 R208, R4, R34, R208 ;  /* 0x0000002204d0723c */ /* 0x000ff000000810d0 */
[C---:B------:R-:W-:Y:S08]  /*29070*/  HMMA.1688.F32.TF32 R176, R8.reuse, R146, R176 ;  /* 0x0000009208b0723c */ /* 0x040ff000000810b0 */
[C---:B------:R-:W-:Y:S08]  /*29080*/  HMMA.1688.F32.TF32 R100, R8.reuse, R74, R100 ;  /* 0x0000004a0864723c */ /* 0x040ff00000081064 */
[C---:B------:R-:W-:Y:S08]  /*29090*/  HMMA.1688.F32.TF32 R124, R8.reuse, R78, R124 ;  /* 0x0000004e087c723c */ /* 0x040ff0000008107c */
[----:B------:R-:W-:Y:S08]  /*290a0*/  HMMA.1688.F32.TF32 R244, R8, R82, R244 ;  /* 0x0000005208f4723c */ /* 0x000ff000000810f4 */
[----:B------:R-:W-:Y:S01]  /*290b0*/  MOV R81, R102 ;  /* 0x0000006600517202 */ /* 0x000fe20000000f00 */
[----:B------:R-:W-:-:S02]  /*290c0*/  IMAD.MOV.U32 R148, RZ, RZ, R103 ;  /* 0x000000ffff947224 */ /* 0x000fc400078e0067 */
[----:B------:R-:W-:Y:S01]  /*290d0*/  IMAD.MOV.U32 R149, RZ, RZ, R100 ;  /* 0x000000ffff957224 */ /* 0x000fe200078e0064 */
[----:B------:R-:W2:Y:S01]  /*290e0*/  LDL.LU.64 R102, [R1+0x1d18] ;  /* 0x001d180001667983 */ /* 0x000ea20000300a00 */
[----:B------:R-:W-:Y:S01]  /*290f0*/  HMMA.1688.F32.TF32 R16, R8, R150, R16 ;  /* 0x000000960810723c */ /* 0x000fe20000081010 */
[----:B------:R-:W-:Y:S02]  /*29100*/  IMAD.MOV.U32 R80, RZ, RZ, R101 ;  /* 0x000000ffff507224 */ /* 0x000fe400078e0065 */
[----:B------:R-:W-:Y:S01]  /*29110*/  MOV R152, R126 ;  /* 0x0000007e00987202 */ /* 0x000fe20000000f00 */
[----:B------:R-:W2:Y:S01]  /*29120*/  LDL.LU.64 R100, [R1+0x1d10] ;  /* 0x001d100001647983 */ /* 0x000ea20000300a00 */
[----:B------:R-:W-:Y:S02]  /*29130*/  IMAD.MOV.U32 R153, RZ, RZ, R127 ;  /* 0x000000ffff997224 */ /* 0x000fe400078e007f */
[----:B-1----:R-:W-:Y:S01]  /*29140*/  IMAD.MOV.U32 R144, RZ, RZ, R124 ;  /* 0x000000ffff907224 */ /* 0x002fe200078e007c */
[----:B------:R-:W3:Y:S01]  /*29150*/  LDL.LU.64 R126, [R1+0x1d08] ;  /* 0x001d0800017e7983 */ /* 0x000ee20000300a00 */
[----:B------:R-:W-:-:S03]  /*29160*/  IMAD.MOV.U32 R145, RZ, RZ, R125 ;  /* 0x000000ffff917224 */ /* 0x000fc600078e007d */
[----:B------:R-:W3:Y:S04]  /*29170*/  LDL.LU.64 R124, [R1+0x1d00] ;  /* 0x001d0000017c7983 */ /* 0x000ee80000300a00 */
[----:B------:R-:W-:Y:S04]  /*29180*/  STL.64 [R1+0x4e0], R244 ;  /* 0x0004e0f401007387 */ /* 0x000fe80000100a00 */
[----:B------:R1:W-:Y:S04]  /*29190*/  STL.64 [R1+0x4e8], R246 ;  /* 0x0004e8f601007387 */ /* 0x0003e80000100a00 */
[----:B-1----:R-:W4:Y:S04]  /*291a0*/  LDL.LU.64 R246, [R1+0x1cf8] ;  /* 0x001cf80001f67983 */ /* 0x002f280000300a00 */
[----:B------:R-:W4:Y:S04]  /*291b0*/  LDL.LU.64 R244, [R1+0x1cf0] ;  /* 0x001cf00001f47983 */ /* 0x000f280000300a00 */
[----:B------:R-:W-:Y:S04]  /*291c0*/  STL.64 [R1+0x4d0], R176 ;  /* 0x0004d0b001007387 */ /* 0x000fe80000100a00 */
[----:B------:R1:W-:Y:S01]  /*291d0*/  STL.64 [R1+0x4d8], R178 ;  /* 0x0004d8b201007387 */ /* 0x0003e20000100a00 */
[C---:B------:R-:W-:Y:S03]  /*291e0*/  HMMA.1688.F32.TF32 R204, R4.reuse, R14, R204 ;  /* 0x0000000e04cc723c */ /* 0x040fe600000810cc */
[----:B------:R-:W-:Y:S04]  /*291f0*/  LDS R179, [R3+0x9080] ;  /* 0x0090800003b37984 */ /* 0x000fe80000000800 */
[----:B------:R-:W-:Y:S04]  /*29200*/  LDS R14, [R2+0x9380] ;  /* 0x00938000020e7984 */ /* 0x000fe80000000800 */
[----:B-1----:R-:W2:Y:S04]  /*29210*/  LDL.LU R178, [R1+0x1ce8] ;  /* 0x001ce80001b27983 */ /* 0x002ea80000300800 */
[----:B------:R-:W3:Y:S04]  /*29220*/  LDL.LU.64 R176, [R1+0x1ce0] ;  /* 0x001ce00001b07983 */ /* 0x000ee80000300a00 */
[----:B------:R-:W-:Y:S04]  /*29230*/  STL.64 [R1+0x4c0], R16 ;  /* 0x0004c01001007387 */ /* 0x000fe80000100a00 */
[----:B------:R1:W-:Y:S01]  /*29240*/  STL.64 [R1+0x4c8], R18 ;  /* 0x0004c81201007387 */ /* 0x0003e20000100a00 */
[----:B------:R-:W-:Y:S03]  /*29250*/  HMMA.1688.F32.TF32 R220, R4, R22, R220 ;  /* 0x0000001604dc723c */ /* 0x000fe600000810dc */
[----:B------:R-:W-:Y:S05]  /*29260*/  LDS R15, [R3+0x9380] ;  /* 0x00938000030f7984 */ /* 0x000fea0000000800 */
[C---:B-1----:R-:W-:Y:S01]  /*29270*/  HMMA.1688.F32.TF32 R16, R8.reuse, R154, R236 ;  /* 0x0000009a0810723c */ /* 0x042fe200000810ec */
[----:B------:R-:W-:Y:S04]  /*29280*/  LDS R236, [R2+0x8200] ;  /* 0x0082000002ec7984 */ /* 0x000fe80000000800 */
[----:B------:R-:W-:Y:S03]  /*29290*/  LDS R238, [R2+0x9200] ;  /* 0x0092000002ee7984 */ /* 0x000fe60000000800 */
[----:B------:R-:W-:Y:S01]  /*292a0*/  HMMA.1688.F32.TF32 R8, R8, R158, R232 ;  /* 0x0000009e0808723c */ /* 0x000fe200000810e8 */
[----:B------:R-:W-:Y:S04]  /*292b0*/  LDS R237, [R3+0x8200] ;  /* 0x0082000003ed7984 */ /* 0x000fe80000000800 */
[----:B------:R-:W-:Y:S10]  /*292c0*/  LDS R239, [R3+0x9200] ;  /* 0x0092000003ef7984 */ /* 0x000ff40000000800 */
[----:B------:R-:W-:Y:S04]  /*292d0*/  STL.64 [R1+0x360], R16 ;  /* 0x0003601001007387 */ /* 0x000fe80000100a00 */
[----:B------:R-:W-:Y:S04]  /*292e0*/  STL.64 [R1+0x368], R18 ;  /* 0x0003681201007387 */ /* 0x000fe80000100a00 */
[----:B------:R-:W-:Y:S04]  /*292f0*/  STL.64 [R1+0x1b0], R8 ;  /* 0x0001b00801007387 */ /* 0x000fe80000100a00 */
[----:B------:R1:W-:Y:S02]  /*29300*/  STL.64 [R1+0x1b8], R10 ;  /* 0x0001b80a01007387 */ /* 0x0003e40000100a00 */
[C---:B-1----:R-:W-:Y:S08]  /*29310*/  HMMA.1688.F32.TF32 R8, R4.reuse, R82, R248 ;  /* 0x000000520408723c */ /* 0x042ff000000810f8 */
[C---:B------:R-:W-:Y:S08]  /*29320*/  HMMA.1688.F32.TF32 R16, R4.reuse, R150, R52 ;  /* 0x000000960410723c */ /* 0x040ff00000081034 */
[C---:B------:R-:W-:Y:S07]  /*29330*/  HMMA.1688.F32.TF32 R224, R4.reuse, R26, R224 ;  /* 0x0000001a04e0723c */ /* 0x040fee00000810e0 */
[----:B------:R-:W-:Y:S01]  /*29340*/  STL.64 [R1+0x330], R8 ;  /* 0x0003300801007387 */ /* 0x000fe20000100a00 */
[C---:B------:R-:W-:Y:S03]  /*29350*/  HMMA.1688.F32.TF32 R200, R4.reuse, R30, R200 ;  /* 0x0000001e04c8723c */ /* 0x040fe600000810c8 */
[----:B------:R1:W-:Y:S05]  /*29360*/  STL.64 [R1+0x338], R10 ;  /* 0x0003380a01007387 */ /* 0x0003ea0000100a00 */
[C---:B------:R-:W-:Y:S08]  /*29370*/  HMMA.1688.F32.TF32 R212, R4.reuse, R38, R212 ;  /* 0x0000002604d4723c */ /* 0x040ff000000810d4 */
[C---:B-1----:R-:W-:Y:S08]  /*29380*/  HMMA.1688.F32.TF32 R8, R4.reuse, R154, R240 ;  /* 0x0000009a0408723c */ /* 0x042ff000000810f0 */
[C---:B------:R-:W-:Y:S08]  /*29390*/  HMMA.1688.F32.TF32 R104, R4.reuse, R74, R104 ;  /* 0x0000004a0468723c */ /* 0x040ff00000081068 */
[C---:B------:R-:W-:Y:S01]  /*293a0*/  HMMA.1688.F32.TF32 R232, R4.reuse, R78, R216 ;  /* 0x0000004e04e8723c */ /* 0x040fe200000810d8 */
[----:B------:R1:W-:Y:S07]  /*293b0*/  STL.64 [R1+0x320], R48 ;  /* 0x0003203001007387 */ /* 0x0003ee0000100a00 */
[----:B------:R-:W-:Y:S01]  /*293c0*/  HMMA.1688.F32.TF32 R4, R4, R158, R196 ;  /* 0x0000009e0404723c */ /* 0x000fe200000810c4 */
[----:B------:R1:W-:Y:S04]  /*293d0*/  STL.64 [R1+0x328], R50 ;  /* 0x0003283201007387 */ /* 0x0003e80000100a00 */
[----:B------:R-:W-:Y:S04]  /*293e0*/  STL.64 [R1+0x310], R16 ;  /* 0x0003101001007387 */ /* 0x000fe80000100a00 */
[----:B------:R-:W-:Y:S04]  /*293f0*/  STL.64 [R1+0x318], R18 ;  /* 0x0003181201007387 */ /* 0x000fe80000100a00 */
[----:B------:R-:W4:Y:S04]  /*29400*/  LDL.LU R52, [R1+0x400] ;  /* 0x0004000001347983 */ /* 0x000f280000300800 */
[----:B------:R-:W-:Y:S04]  /*29410*/  STL.64 [R1+0x300], R8 ;  /* 0x0003000801007387 */ /* 0x000fe80000100a00 */
[----:B------:R-:W-:Y:S01]  /*29420*/  STL.64 [R1+0x308], R10 ;  /* 0x0003080a01007387 */ /* 0x000fe20000100a00 */
[----:B------:R-:W-:-:S03]  /*29430*/  IMAD.MOV.U32 R55, RZ, RZ, R252 ;  /* 0x000000ffff377224 */ /* 0x000fc600078e00fc */
[----:B------:R-:W-:Y:S04]  /*29440*/  STL.64 [R1+0x2c0], R4 ;  /* 0x0002c00401007387 */ /* 0x000fe80000100a00 */
[----:B------:R-:W-:Y:S04]  /*29450*/  STL.64 [R1+0x2c8], R6 ;  /* 0x0002c80601007387 */ /* 0x000fe80000100a00 */
[----:B------:R-:W4:Y:S04]  /*29460*/  LDL.LU R53, [R1+0x404] ;  /* 0x0004040001357983 */ /* 0x000f280000300800 */
[----:B------:R-:W4:Y:S04]  /*29470*/  LDL.LU R54, [R1+0x408] ;  /* 0x0004080001367983 */ /* 0x000f280000300800 */
[----:B------:R-:W4:Y:S01]  /*29480*/  LDL.LU R252, [R1+0x1cd8] ;  /* 0x001cd80001fc7983 */ /* 0x000f220000300800 */
[----:B------:R-:W-:-:S02]  /*29490*/  IMAD.MOV.U32 R243, RZ, RZ, R157 ;  /* 0x000000fffff37224 */ /* 0x000fc400078e009d */
[----:B-1----:R-:W-:Y:S01]  /*294a0*/  IMAD.MOV.U32 R48, RZ, RZ, R156 ;  /* 0x000000ffff307224 */ /* 0x002fe200078e009c */
        /* <DEDUP_REMOVED lines=8> */
[----:B------:R-:W-:Y:S01]  /*29530*/  IMAD.MOV.U32 R248, RZ, RZ, R20 ;  /* 0x000000fffff87224 */ /* 0x000fe200078e0014 */
[----:B------:R-:W-:Y:S01]  /*29540*/  MOV R249, R13 ;  /* 0x0000000d00f97202 */ /* 0x000fe20000000f00 */
[----:B------:R-:W-:-:S02]  /*29550*/  IMAD.MOV.U32 R250, RZ, RZ, R12 ;  /* 0x000000fffffa7224 */ /* 0x000fc400078e000c */
[----:B------:R-:W-:Y:S01]  /*29560*/  IMAD.MOV.U32 R251, RZ, RZ, R0 ;  /* 0x000000fffffb7224 */ /* 0x000fe200078e0000 */
[----:B------:R-:W-:Y:S01]  /*29570*/  MOV R49, R25 ;  /* 0x0000001900317202 */ /* 0x000fe20000000f00 */
[----:B------:R-:W-:Y:S01]  /*29580*/  IMAD.MOV.U32 R50, RZ, RZ, R24 ;  /* 0x000000ffff327224 */ /* 0x000fe200078e0018 */
[----:B------:R-:W-:Y:S01]  /*29590*/  LDS R216, [R2+0x8180] ;  /* 0x0081800002d87984 */ /* 0x000fe20000000800 */
[----:B------:R-:W-:-:S03]  /*295a0*/  IMAD.MOV.U32 R51, RZ, RZ, R21 ;  /* 0x000000ffff337224 */ /* 0x000fc600078e0015 */
        /* <DEDUP_REMOVED lines=13> */
[----:B--2---:R-:W-:-:S03]  /*29680*/  IMAD.MOV.U32 R240, RZ, RZ, R178 ;  /* 0x000000fffff07224 */ /* 0x004fc600078e00b2 */
[----:B------:R-:W-:Y:S01]  /*29690*/  LDS R178, [R2+0x9080] ;  /* 0x0090800002b27984 */ /* 0x000fe20000000800 */
[----:B---3--:R-:W-:Y:S01]  /*296a0*/  MOV R241, R177 ;  /* 0x000000b100f17202 */ /* 0x008fe20000000f00 */
[----:B------:R-:W-:Y:S02]  /*296b0*/  IMAD.MOV.U32 R242, RZ, RZ, R176 ;  /* 0x000000fffff27224 */ /* 0x000fe400078e00b0 */
[----:B------:R-:W-:Y:S04]  /*296c0*/  LDS R177, [R3+0x8080] ;  /* 0x0080800003b17984 */ /* 0x000fe80000000800 */
[----:B------:R-:W-:Y:S04]  /*296d0*/  LDS R176, [R2+0x8080] ;  /* 0x0080800002b07984 */ /* 0x000fe80000000800 */
[----:B----4-:R-:W1:Y:S04]  /*296e0*/  LDSM.16.M88.4 R16, [R252+0x20080] ;  /* 0x02008000fc10783b */ /* 0x010e680000000200 */
[----:B------:R-:W2:Y:S04]  /*296f0*/  LDSM.16.M88.4 R20, [R252+0x20880] ;  /* 0x02088000fc14783b */ /* 0x000ea80000000200 */
[----:B------:R-:W3:Y:S01]  /*29700*/  LDSM.16.M88.4 R24, [R252+0x21080] ;  /* 0x02108000fc18783b */ /* 0x000ee20000000200 */
[-C--:B-1----:R-:W-:Y:S08]  /*29710*/  HMMA.1688.F32.TF32 R248, R156, R16.reuse, R248 ;  /* 0x000000109cf8723c */ /* 0x082ff000000810f8 */
[-C--:B------:R-:W-:Y:S08]  /*29720*/  HMMA.1688.F32.TF32 R48, R176, R16.reuse, R48 ;  /* 0x00000010b030723c */ /* 0x080ff00000081030 */
[-C--:B------:R-:W-:Y:S07]  /*29730*/  HMMA.1688.F32.TF32 R240, R196, R16.reuse, R240 ;  /* 0x00000010c4f0723c */ /* 0x080fee00000810f0 */
[----:B------:R-:W-:Y:S04]  /*29740*/  STL.64 [R1+0x2e0], R248 ;  /* 0x0002e0f801007387 */ /* 0x000fe80000100a00 */
[----:B------:R1:W-:Y:S05]  /*29750*/  STL.64 [R1+0x2e8], R250 ;  /* 0x0002e8fa01007387 */ /* 0x0003ea0000100a00 */
[----:B------:R-:W-:Y:S01]  /*29760*/  IMAD.MOV.U32 R0, RZ, RZ, R51 ;  /* 0x000000ffff007224 */ /* 0x000fe200078e0033 */
[----:B-1----:R-:W4:Y:S04]  /*29770*/  LDL.LU.64 R250, [R1+0x1cd0] ;  /* 0x001cd00001fa7983 */ /* 0x002f280000300a00 */
[----:B------:R-:W4:Y:S04]  /*29780*/  LDL.LU.64 R248, [R1+0x1cc8] ;  /* 0x001cc80001f87983 */ /* 0x000f280000300a00 */
[----:B------:R-:W-:Y:S04]  /*29790*/  STL.64 [R1+0x2d0], R48 ;  /* 0x0002d03001007387 */ /* 0x000fe80000100a00 */
[----:B------:R1:W-:Y:S04]  /*297a0*/  STL [R1+0x2d8], R50 ;  /* 0x0002d83201007387 */ /* 0x0003e80000100800 */
[----:B-1----:R-:W3:Y:S04]  /*297b0*/  LDL.LU.64 R50, [R1+0x1cc0] ;  /* 0x001cc00001327983 */ /* 0x002ee80000300a00 */
[----:B------:R-:W3:Y:S04]  /*297c0*/  LDL.LU.64 R48, [R1+0x1cb8] ;  /* 0x001cb80001307983 */ /* 0x000ee80000300a00 */
[----:B------:R-:W-:Y:S04]  /*297d0*/  STL [R1+0x1ad8], R0 ;  /* 0x001ad80001007387 */ /* 0x000fe80000100800 */
[----:B------:R-:W-:Y:S04]  /*297e0*/  STL.64 [R1+0x390], R240 ;  /* 0x000390f001007387 */ /* 0x000fe80000100a00 */
[----:B------:R1:W-:Y:S04]  /*297f0*/  STL.64 [R1+0x398], R242 ;  /* 0x000398f201007387 */ /* 0x0003e80000100a00 */
[----:B-1----:R-:W3:Y:S04]  /*29800*/  LDL.LU.64 R242, [R1+0x1cb0] ;  /* 0x001cb00001f27983 */ /* 0x002ee80000300a00 */
[----:B------:R-:W3:Y:S01]  /*29810*/  LDL.LU.64 R240, [R1+0x1ca8] ;  /* 0x001ca80001f07983 */ /* 0x000ee20000300a00 */
[-C--:B------:R-:W-:Y:S08]  /*29820*/  HMMA.1688.F32.TF32 R124, R236, R16.reuse, R124 ;  /* 0x00000010ec7c723c */ /* 0x080ff0000008107c */
[-C--:B------:R-:W-:Y:S08]  /*29830*/  HMMA.1688.F32.TF32 R180, R4, R16.reuse, R180 ;  /* 0x0000001004b4723c */ /* 0x080ff000000810b4 */
[-C--:B------:R-:W-:Y:S08]  /*29840*/  HMMA.1688.F32.TF32 R188, R8, R16.reuse, R188 ;  /* 0x0000001008bc723c */ /* 0x080ff000000810bc */
[----:B------:R-:W-:Y:S08]  /*29850*/  HMMA.1688.F32.TF32 R204, R12, R16, R204 ;  /* 0x000000100ccc723c */ /* 0x000ff000000810cc */
[----:B--2---:R-:W-:Y:S08]  /*29860*/  HMMA.1688.F32.TF32 R52, R156, R20, R52 ;  /* 0x000000149c34723c */ /* 0x004ff00000081034 */
[----:B---3--:R-:W-:Y:S11]  /*29870*/  HMMA.1688.F32.TF32 R240, R216, R16, R240 ;  /* 0x00000010d8f0723c */ /* 0x008ff600000810f0 */
        /* <DEDUP_REMOVED lines=35> */
[----:B------:R-:W2:Y:S01]  /*29ab0*/  LDL.LU.64 R52, [R1+0x1c98] ;  /* 0x001c980001347983 */ /* 0x000ea20000300a00 */
[----:B------:R-:W-:Y:S08]  /*29ac0*/  HMMA.1688.F32.TF32 R100, R236, R20, R100 ;  /* 0x00000014ec64723c */ /* 0x000ff00000081064 */
[C---:B---3--:R-:W-:Y:S08]  /*29ad0*/  HMMA.1688.F32.TF32 R124, R176.reuse, R24, R124 ;  /* 0x00000018b07c723c */ /* 0x048ff0000008107c */
[-C--:B----4-:R-:W-:Y:S11]  /*29ae0*/  HMMA.1688.F32.TF32 R204, R176, R20.reuse, R204 ;  /* 0x00000014b0cc723c */ /* 0x090ff600000810cc */
[----:B------:R-:W-:Y:S11]  /*29af0*/  @!UPT UIADD3 URZ, URZ, URZ, URZ ;  /* 0x0000003f3f3ff290 */ /* 0x000ff6000fffe03f */
[----:B------:R-:W-:Y:S01]  /*29b00*/  @!UPT UIADD3 URZ, URZ, URZ, URZ ;  /* 0x0000003f3f3ff290 */ /* 0x000fe2000fffe03f */
[----:B------:R-:W-:Y:S04]  /*29b10*/  STL.64 [R1+0x250], R204 ;  /* 0x000250cc01007387 */ /* 0x000fe80000100a00 */
[----:B------:R1:W-:Y:S02]  /*29b20*/  STL.64 [R1+0x258], R206 ;  /* 0x000258ce01007387 */ /* 0x0003e40000100a00 */
[-C--:B-1----:R-:W-:Y:S08]  /*29b30*/  HMMA.1688.F32.TF32 R204, R196, R20.reuse, R188 ;  /* 0x00000014c4cc723c */ /* 0x082ff000000810bc */
[-C--:B--2---:R-:W-:Y:S08]  /*29b40*/  HMMA.1688.F32.TF32 R188, R216, R20.reuse, R52 ;  /* 0x00000014d8bc723c */ /* 0x084ff00000081034 */
        /* <DEDUP_REMOVED lines=10> */
[----:B-1----:R-:W-:Y:S08]  /*29bf0*/  HMMA.1688.F32.TF32 R100, R12, R20, R220 ;  /* 0x000000140c64723c */ /* 0x002ff000000810dc */
[-C--:B--2---:R-:W-:Y:S01]  /*29c00*/  HMMA.1688.F32.TF32 R52, R156, R24.reuse, R180 ;  /* 0x000000189c34723c */ /* 0x084fe200000810b4 */
[----:B------:R-:W-:Y:S04]  /*29c10*/  STL.64 [R1+0x800], R168 ;  /* 0x000800a801007387 */ /* 0x000fe80000100a00 */
[----:B------:R-:W-:Y:S10]  /*29c20*/  STL.64 [R1+0x808], R170 ;  /* 0x000808aa01007387 */ /* 0x000ff40000100a00 */
[----:B------:R-:W-:Y:S04]  /*29c30*/  STL.64 [R1+0x900], R100 ;  /* 0x0009006401007387 */ /* 0x000fe80000100a00 */
[----:B------:R1:W-:Y:S04]  /*29c40*/  STL.64 [R1+0x908], R102 ;  /* 0x0009086601007387 */ /* 0x0003e80000100a00 */
[----:B------:R-:W-:Y:S04]  /*29c50*/  STL.64 [R1+0x180], R52 ;  /* 0x0001803401007387 */ /* 0x000fe80000100a00 */
[----:B------:R2:W-:Y:S01]  /*29c60*/  STL.64 [R1+0x188], R54 ;  /* 0x0001883601007387 */ /* 0x0005e20000100a00 */
[-C--:B-1----:R-:W-:Y:S08]  /*29c70*/  HMMA.1688.F32.TF32 R100, R196, R24.reuse, R240 ;  /* 0x00000018c464723c */ /* 0x082ff000000810f0 */
[-C--:B--2---:R-:W-:Y:S08]  /*29c80*/  HMMA.1688.F32.TF32 R52, R216, R24.reuse, R48 ;  /* 0x00000018d834723c */ /* 0x084ff00000081030 */
[-C--:B------:R-:W-:Y:S01]  /*29c90*/  HMMA.1688.F32.TF32 R48, R236, R24.reuse, R160 ;  /* 0x00000018ec30723c */ /* 0x080fe200000810a0 */
[----:B------:R-:W-:Y:S04]  /*29ca0*/  STL.64 [R1+0x190], R124 ;  /* 0x0001907c01007387 */ /* 0x000fe80000100a00 */
[----:B------:R-:W-:Y:S04]  /*29cb0*/  STL.64 [R1+0x198], R126 ;  /* 0x0001987e01007387 */ /* 0x000fe80000100a00 */
[----:B------:R1:W-:Y:S04]  /*29cc0*/  STL.64 [R1+0x220], R100 ;  /* 0x0002206401007387 */ /* 0x0003e80000100a00 */
[----:B------:R2:W-:Y:S04]  /*29cd0*/  STL.64 [R1+0x228], R102 ;  /* 0x0002286601007387 */ /* 0x0005e80000100a00 */
[----:B-1----:R-:W3:Y:S04]  /*29ce0*/  LDL.LU R100, [R1+0x160] ;  /* 0x0001600001647983 */ /* 0x002ee80000300800 */
[----:B------:R-:W-:Y:S04]  /*29cf0*/  STL.64 [R1+0x2b0], R52 ;  /* 0x0002b03401007387 */ /* 0x000fe80000100a00 */
[----:B------:R-:W-:Y:S04]  /*29d00*/  STL.64 [R1+0x2b8], R54 ;  /* 0x0002b83601007387 */ /* 0x000fe80000100a00 */
[----:B------:R-:W-:Y:S04]  /*29d10*/  STL.64 [R1+0x420], R48 ;  /* 0x0004203001007387 */ /* 0x000fe80000100a00 */
[----:B------:R1:W-:Y:S04]  /*29d20*/  STL.64 [R1+0x428], R50 ;  /* 0x0004283201007387 */ /* 0x0003e80000100a00 */
[----:B------:R-:W3:Y:S04]  /*29d30*/  LDL.LU R101, [R1+0x164] ;  /* 0x0001640001657983 */ /* 0x000ee80000300800 */
[----:B--2---:R-:W3:Y:S01]  /*29d40*/  LDL.LU R102, [R1+0x168] ;  /* 0x0001680001667983 */ /* 0x004ee20000300800 */
[----:B-1----:R-:W-:Y:S03]  /*29d50*/  HMMA.1688.F32.TF32 R48, R4, R24, R172 ;  /* 0x000000180430723c */ /* 0x002fe600000810ac */
[----:B------:R-:W3:Y:S04]  /*29d60*/  LDL.LU R103, [R1+0x16c] ;  /* 0x00016c0001677983 */ /* 0x000ee80000300800 */
[----:B------:R-:W2:Y:S04]  /*29d70*/  LDL.LU R168, [R1+0x210] ;  /* 0x0002100001a87983 */ /* 0x000ea80000300800 */
[----:B------:R-:W2:Y:S04]  /*29d80*/  LDL.LU R169, [R1+0x214] ;  /* 0x0002140001a97983 */ /* 0x000ea80000300800 */
[----:B------:R-:W2:Y:S04]  /*29d90*/  LDL.LU R170, [R1+0x218] ;  /* 0x0002180001aa7983 */ /* 0x000ea80000300800 */
[----:B------:R-:W2:Y:S01]  /*29da0*/  LDL.LU R171, [R1+0x21c] ;  /* 0x00021c0001ab7983 */ /* 0x000ea20000300800 */
[----:B------:R-:W-:-:S03]  /*29db0*/  MOV R180, R36 ;  /* 0x0000002400b47202 */ /* 0x000fc60000000f00 */
[----:B------:R-:W4:Y:S01]  /*29dc0*/  LDL.LU R192, [R1+0x4f0] ;  /* 0x0004f00001c07983 */ /* 0x000f220000300800 */
[----:B------:R-:W-:-:S03]  /*29dd0*/  IMAD.MOV.U32 R181, RZ, RZ, R37 ;  /* 0x000000ffffb57224 */ /* 0x000fc600078e0025 */
[----:B------:R-:W4:Y:S01]  /*29de0*/  LDL.LU R193, [R1+0x4f4] ;  /* 0x0004f40001c17983 */ /* 0x000f220000300800 */
[----:B------:R-:W-:-:S03]  /*29df0*/  IMAD.MOV.U32 R182, RZ, RZ, R40 ;  /* 0x000000ffffb67224 */ /* 0x000fc600078e0028 */
[----:B------:R-:W4:Y:S01]  /*29e00*/  LDL.LU R194, [R1+0x4f8] ;  /* 0x0004f80001c27983 */ /* 0x000f220000300800 */
[----:B------:R-:W-:-:S03]  /*29e10*/  IMAD.MOV.U32 R183, RZ, RZ, R41 ;  /* 0x000000ffffb77224 */ /* 0x000fc600078e0029 */
[----:B------:R-:W4:Y:S04]  /*29e20*/  LDL.LU R195, [R1+0x4fc] ;  /* 0x0004fc0001c37983 */ /* 0x000f280000300800 */
[----:B------:R-:W2:Y:S04]  /*29e30*/  LDL.LU R36, [R1+0x1c90] ;  /* 0x001c900001247983 */ /* 0x000ea80000300800 */
[----:B------:R-:W2:Y:S04]  /*29e40*/  LDL.LU R37, [R1+0x1c8c] ;  /* 0x001c8c0001257983 */ /* 0x000ea80000300800 */
[----:B------:R-:W2:Y:S04]  /*29e50*/  LDL.LU R40, [R1+0x1c88] ;  /* 0x001c880001287983 */ /* 0x000ea80000300800 */
[----:B------:R-:W2:Y:S04]  /*29e60*/  LDL.LU R41, [R1+0x1c84] ;  /* 0x001c840001297983 */ /* 0x000ea80000300800 */
[----:B------:R-:W2:Y:S04]  /*29e70*/  LDL.LU R204, [R1+0x340] ;  /* 0x0003400001cc7983 */ /* 0x000ea80000300800 */
[----:B------:R-:W-:Y:S04]  /*29e80*/  STL.64 [R1+0x530], R48 ;  /* 0x0005303001007387 */ /* 0x000fe80000100a00 */
[----:B------:R1:W-:Y:S04]  /*29e90*/  STL.64 [R1+0x538], R50 ;  /* 0x0005383201007387 */ /* 0x0003e80000100a00 */
[----:B------:R-:W2:Y:S04]  /*29ea0*/  LDL.LU R205, [R1+0x344] ;  /* 0x0003440001cd7983 */ /* 0x000ea80000300800 */
[----:B------:R-:W2:Y:S04]  /*29eb0*/  LDL.LU R206, [R1+0x348] ;  /* 0x0003480001ce7983 */ /* 0x000ea80000300800 */
[----:B------:R-:W2:Y:S01]  /*29ec0*/  LDL.LU R207, [R1+0x34c] ;  /* 0x00034c0001cf7983 */ /* 0x000ea20000300800 */
[----:B------:R-:W-:-:S03]  /*29ed0*/  MOV R124, R28 ;  /* 0x0000001c007c7202 */ /* 0x000fc60000000f00 */
[----:B------:R-:W2:Y:S01]  /*29ee0*/  LDL.LU R52, [R1+0x5b0] ;  /* 0x0005b00001347983 */ /* 0x000ea20000300800 */
[----:B------:R-:W-:-:S03]  /*29ef0*/  IMAD.MOV.U32 R125, RZ, RZ, R29 ;  /* 0x000000ffff7d7224 */ /* 0x000fc600078e001d */
[----:B------:R-:W2:Y:S04]  /*29f00*/  LDL.LU R53, [R1+0x5b4] ;  /* 0x0005b40001357983 */ /* 0x000ea80000300800 */
[----:B------:R-:W2:Y:S04]  /*29f10*/  LDL.LU R54, [R1+0x5b8] ;  /* 0x0005b80001367983 */ /* 0x000ea80000300800 */
[----:B------:R-:W2:Y:S04]  /*29f20*/  LDL.LU R55, [R1+0x5bc] ;  /* 0x0005bc0001377983 */ /* 0x000ea80000300800 */
[----:B------:R-:W2:Y:S04]  /*29f30*/  LDL.LU R28, [R1+0x1c80] ;  /* 0x001c8000011c7983 */ /* 0x000ea80000300800 */
[----:B------:R-:W3:Y:S01]  /*29f40*/  LDL.LU R29, [R1+0x1c7c] ;  /* 0x001c7c00011d7983 */ /* 0x000ee20000300800 */
[----:B------:R-:W-:-:S02]  /*29f50*/  IMAD.MOV.U32 R126, RZ, RZ, R32 ;  /* 0x000000ffff7e7224 */ /* 0x000fc400078e0020 */
[----:B------:R-:W-:Y:S01]  /*29f60*/  IMAD.MOV.U32 R127, RZ, RZ, R33 ;  /* 0x000000ffff7f7224 */ /* 0x000fe200078e0021 */
[----:B------:R-:W4:Y:S04]  /*29f70*/  LDL.LU R32, [R1+0x1c78] ;  /* 0x001c780001207983 */ /* 0x000f280000300800 */
[----:B------:R-:W4:Y:S01]  /*29f80*/  LDL.LU R33, [R1+0x1c74] ;  /* 0x001c740001217983 */ /* 0x000f220000300800 */
[-C--:B------:R-:W-:Y:S08]  /*29f90*/  HMMA.1688.F32.TF32 R160, R8, R24.reuse, R184 ;  /* 0x0000001808a0723c */ /* 0x080ff000000810b8 */
[----:B-1----:R-:W-:Y:S11]  /*29fa0*/  HMMA.1688.F32.TF32 R48, R12, R24, R224 ;  /* 0x000000180c30723c */ /* 0x002ff600000810e0 */
[----:B------:R-:W-:Y:S04]  /*29fb0*/  @!UPT UIADD3 URZ, URZ, URZ, URZ ;  /* 0x0000003f3f3ff290 */ /* 0x000fe8000fffe03f */
[----:B------:R-:W-:Y:S04]  /*29fc0*/  STL.64 [R1+0x750], R160 ;  /* 0x000750a001007387 */ /* 0x000fe80000100a00 */
[----:B------:R-:W-:Y:S04]  /*29fd0*/  STL.64 [R1+0x758], R162 ;  /* 0x000758a201007387 */ /* 0x000fe80000100a00 */
[----:B------:R-:W-:Y:S04]  /*29fe0*/  STL.64 [R1+0x8a0], R48 ;  /* 0x0008a03001007387 */ /* 0x000fe80000100a00 */
[----:B------:R-:W-:Y:S01]  /*29ff0*/  STL.64 [R1+0x8a8], R50 ;  /* 0x0008a83201007387 */ /* 0x000fe20000100a00 */
[----:B--2---:R-:W-:-:S02]  /*2a000*/  IMAD.MOV.U32 R191, RZ, RZ, R28 ;  /* 0x000000ffffbf7224 */ /* 0x004fc400078e001c */
[----:B---3--:R-:W-:Y:S02]  /*2a010*/  IMAD.MOV.U32 R190, RZ, RZ, R29 ;  /* 0x000000ffffbe7224 */ /* 0x008fe400078e001d */
[----:B------:R-:W4:Y:S02]  /*2a020*/  LDSM.16.M88.4 R28, [R252+0x21880] ;  /* 0x02188000fc1c783b */ /* 0x000f240000000200 */
[-C--:B----4-:R-:W-:Y:S08]  /*2a030*/  HMMA.1688.F32.TF32 R48, R156, R28.reuse, R192 ;  /* 0x0000001c9c30723c */ /* 0x090ff000000810c0 */
[-C--:B------:R-:W-:Y:S08]  /*2a040*/  HMMA.1688.F32.TF32 R168, R176, R28.reuse, R168 ;  /* 0x0000001cb0a8723c */ /* 0x080ff000000810a8 */
[-C--:B------:R-:W-:Y:S07]  /*2a050*/  HMMA.1688.F32.TF32 R160, R196, R28.reuse, R100 ;  /* 0x0000001cc4a0723c */ /* 0x080fee0000081064 */
[----:B------:R-:W-:Y:S04]  /*2a060*/  STL.64 [R1+0x120], R48 ;  /* 0x0001203001007387 */ /* 0x000fe80000100a00 */
[----:B------:R1:W-:Y:S02]  /*2a070*/  STL.64 [R1+0x128], R50 ;  /* 0x0001283201007387 */ /* 0x0003e40000100a00 */
[-C--:B-1----:R-:W-:Y:S02]  /*2a080*/  HMMA.1688.F32.TF32 R48, R216, R28.reuse, R180 ;  /* 0x0000001cd830723c */ /* 0x082fe400000810b4 */
[----:B------:R-:W-:Y:S04]  /*2a090*/  STL.64 [R1+0x130], R168 ;  /* 0x000130a801007387 */ /* 0x000fe80000100a00 */
[----:B------:R-:W-:Y:S02]  /*2a0a0*/  STL.64 [R1+0x138], R170 ;  /* 0x000138aa01007387 */ /* 0x000fe40000100a00 */
[-C--:B------:R-:W-:Y:S02]  /*2a0b0*/  HMMA.1688.F32.TF32 R100, R236, R28.reuse, R56 ;  /* 0x0000001cec64723c */ /* 0x080fe40000081038 */
[----:B------:R-:W-:Y:S04]  /*2a0c0*/  STL.64 [R1+0x170], R160 ;  /* 0x000170a001007387 */ /* 0x000fe80000100a00 */
[----:B------:R-:W-:Y:S02]  /*2a0d0*/  STL.64 [R1+0x178], R162 ;  /* 0x000178a201007387 */ /* 0x000fe40000100a00 */
[-C--:B------:R-:W-:Y:S07]  /*2a0e0*/  HMMA.1688.F32.TF32 R56, R4, R28.reuse, R108 ;  /* 0x0000001c0438723c */ /* 0x080fee000008106c */
[----:B------:R-:W-:Y:S04]  /*2a0f0*/  STL.64 [R1+0x230], R48 ;  /* 0x0002303001007387 */ /* 0x000fe80000100a00 */
[----:B------:R1:W-:Y:S02]  /*2a100*/  STL.64 [R1+0x238], R50 ;  /* 0x0002383201007387 */ /* 0x0003e40000100a00 */
[----:B-1----:R-:W-:Y:S02]  /*2a110*/  HMMA.1688.F32.TF32 R48, R8, R28, R128 ;  /* 0x0000001c0830723c */ /* 0x002fe40000081080 */
[----:B------:R-:W-:Y:S04]  /*2a120*/  STL.64 [R1+0x370], R100 ;  /* 0x0003706401007387 */ /* 0x000fe80000100a00 */
[----:B------:R-:W-:Y:S04]  /*2a130*/  STL.64 [R1+0x378], R102 ;  /* 0x0003786601007387 */ /* 0x000fe80000100a00 */
[----:B------:R-:W2:Y:S04]  /*2a140*/  LDL.LU R180, [R1+0x1f0] ;  /* 0x0001f00001b47983 */ /* 0x000ea80000300800 */
[----:B------:R-:W-:Y:S04]  /*2a150*/  STL.64 [R1+0x4a0], R56 ;  /* 0x0004a03801007387 */ /* 0x000fe80000100a00 */
[----:B------:R1:W-:Y:S05]  /*2a160*/  STL.64 [R1+0x4a8], R58 ;  /* 0x0004a83a01007387 */ /* 0x0003ea0000100a00 */
[----:B------:R-:W-:Y:S04]  /*2a170*/  STL.64 [R1+0x620], R48 ;  /* 0x0006203001007387 */ /* 0x000fe80000100a00 */
[----:B------:R-:W-:Y:S04]  /*2a180*/  STL.64 [R1+0x628], R50 ;  /* 0x0006283201007387 */ /* 0x000fe80000100a00 */
[----:B------:R-:W2:Y:S04]  /*2a190*/  LDL.LU R181, [R1+0x1f4] ;  /* 0x0001f40001b57983 */ /* 0x000ea80000300800 */
[----:B------:R-:W2:Y:S04]  /*2a1a0*/  LDL.LU R182, [R1+0x1f8] ;  /* 0x0001f80001b67983 */ /* 0x000ea80000300800 */
[----:B------:R-:W2:Y:S01]  /*2a1b0*/  LDL.LU R183, [R1+0x1fc] ;  /* 0x0001fc0001b77983 */ /* 0x000ea20000300800 */
[----:B------:R-:W-:Y:S01]  /*2a1c0*/  MOV R188, R33 ;  /* 0x0000002100bc7202 */ /* 0x000fe20000000f00 */
[----:B------:R-:W-:-:S02]  /*2a1d0*/  IMAD.MOV.U32 R189, RZ, RZ, R32 ;  /* 0x000000ffffbd7224 */ /* 0x000fc400078e0020 */
[----:B------:R-:W3:Y:S01]  /*2a1e0*/  LDSM.16.M88.4 R32, [R252+0x22080] ;  /* 0x02208000fc20783b */ /* 0x000ee20000000200 */
[----:B-1----:R-:W-:Y:S01]  /*2a1f0*/  HMMA.1688.F32.TF32 R56, R12, R28, R200 ;  /* 0x0000001c0c38723c */ /* 0x002fe200000810c8 */
[----:B------:R-:W-:-:S07]  /*2a200*/  IMAD.MOV.U32 R242, RZ, RZ, R37 ;  /* 0x000000fffff27224 */ /* 0x000fce00078e0025 */
[-C--:B---3--:R-:W-:Y:S08]  /*2a210*/  HMMA.1688.F32.TF32 R48, R176, R32.reuse, R204 ;  /* 0x00000020b030723c */ /* 0x088ff000000810cc */
[----:B------:R-:W-:Y:S07]  /*2a220*/  HMMA.1688.F32.TF32 R52, R156, R32, R52 ;  /* 0x000000209c34723c */ /* 0x000fee0000081034 */
[----:B------:R-:W-:Y:S04]  /*2a230*/  STL.64 [R1+0x820], R56 ;  /* 0x0008203801007387 */ /* 0x000fe80000100a00 */
[----:B------:R-:W-:Y:S04]  /*2a240*/  STL.64 [R1+0x828], R58 ;  /* 0x0008283a01007387 */ /* 0x000fe80000100a00 */
[----:B------:R-:W-:Y:S01]  /*2a250*/  STL.64 [R1+0x100], R48 ;  /* 0x0001003001007387 */ /* 0x000fe20000100a00 */
[----:B------:R-:W-:-:S07]  /*2a260*/  MOV R0, R51 ;  /* 0x0000003300007202 */ /* 0x000fce0000000f00 */
[----:B------:R-:W-:Y:S04]  /*2a270*/  STL.64 [R1+0xe0], R52 ;  /* 0x0000e03401007387 */ /* 0x000fe80000100a00 */
[----:B------:R1:W-:Y:S04]  /*2a280*/  STL.64 [R1+0xe8], R54 ;  /* 0x0000e83601007387 */ /* 0x0003e80000100a00 */
[----:B------:R3:W-:Y:S01]  /*2a290*/  STL [R1+0x108], R50 ;  /* 0x0001083201007387 */ /* 0x0007e20000100800 */
[-C--:B-1----:R-:W-:Y:S08]  /*2a2a0*/  HMMA.1688.F32.TF32 R52, R196, R32.reuse, R124 ;  /* 0x00000020c434723c */ /* 0x082ff0000008107c */
[----:B---3--:R-:W-:Y:S01]  /*2a2b0*/  HMMA.1688.F32.TF32 R48, R216, R32, R248 ;  /* 0x00000020d830723c */ /* 0x008fe200000810f8 */
[----:B------:R-:W-:-:S02]  /*2a2c0*/  IMAD.MOV.U32 R243, RZ, RZ, R36 ;  /* 0x000000fffff37224 */ /* 0x000fc400078e0024 */
[----:B------:R-:W1:Y:S04]  /*2a2d0*/  LDSM.16.M88.4 R36, [R252+0x22880] ;  /* 0x02288000fc24783b */ /* 0x000e680000000200 */
[----:B------:R-:W-:Y:S04]  /*2a2e0*/  STL [R1+0x1ba8], R0 ;  /* 0x001ba80001007387 */ /* 0x000fe80000100800 */
[----:B------:R-:W3:Y:S04]  /*2a2f0*/  LDL.LU R124, [R1+0x680] ;  /* 0x00068000017c7983 */ /* 0x000ee80000300800 */
[----:B------:R-:W-:Y:S04]  /*2a300*/  STL.64 [R1+0x110], R52 ;  /* 0x0001103401007387 */ /* 0x000fe80000100a00 */
[----:B------:R4:W-:Y:S04]  /*2a310*/  STL.64 [R1+0x118], R54 ;  /* 0x0001183601007387 */ /* 0x0009e80000100a00 */
[----:B------:R-:W-:Y:S04]  /*2a320*/  STL.64 [R1+0x160], R48 ;  /* 0x0001603001007387 */ /* 0x000fe80000100a00 */
[----:B------:R1:W-:Y:S01]  /*2a330*/  STL.64 [R1+0x168], R50 ;  /* 0x0001683201007387 */ /* 0x0003e20000100a00 */
[-C--:B----4-:R-:W-:Y:S03]  /*2a340*/  HMMA.1688.F32.TF32 R52, R236, R32.reuse, R60 ;  /* 0x00000020ec34723c */ /* 0x090fe6000008103c */
[----:B------:R-:W3:Y:S04]  /*2a350*/  LDL.LU R125, [R1+0x684] ;  /* 0x00068400017d7983 */ /* 0x000ee80000300800 */
[----:B------:R-:W3:Y:S01]  /*2a360*/  LDL.LU R126, [R1+0x688] ;  /* 0x00068800017e7983 */ /* 0x000ee20000300800 */
[-C--:B-1----:R-:W-:Y:S03]  /*2a370*/  HMMA.1688.F32.TF32 R48, R4, R32.reuse, R112 ;  /* 0x000000200430723c */ /* 0x082fe60000081070 */
[----:B------:R-:W3:Y:S05]  /*2a380*/  LDL.LU R127, [R1+0x68c] ;  /* 0x00068c00017f7983 */ /* 0x000eea0000300800 */
[-C--:B------:R-:W-:Y:S07]  /*2a390*/  HMMA.1688.F32.TF32 R56, R8, R32.reuse, R132 ;  /* 0x000000200838723c */ /* 0x080fee0000081084 */
[----:B------:R-:W-:Y:S04]  /*2a3a0*/  STL.64 [R1+0x290], R52 ;  /* 0x0002903401007387 */ /* 0x000fe80000100a00 */
[----:B------:R1:W-:Y:S04]  /*2a3b0*/  STL.64 [R1+0x298], R54 ;  /* 0x0002983601007387 */ /* 0x0003e80000100a00 */
[----:B------:R-:W-:Y:S04]  /*2a3c0*/  STL.64 [R1+0x410], R48 ;  /* 0x0004103001007387 */ /* 0x000fe80000100a00 */
[----:B------:R4:W-:Y:S01]  /*2a3d0*/  STL.64 [R1+0x418], R50 ;  /* 0x0004183201007387 */ /* 0x0009e20000100a00 */
[----:B-1----:R-:W-:Y:S08]  /*2a3e0*/  HMMA.1688.F32.TF32 R52, R12, R32, R208 ;  /* 0x000000200c34723c */ /* 0x002ff000000810d0 */
[----:B----4-:R-:W-:Y:S01]  /*2a3f0*/  HMMA.1688.F32.TF32 R48, R156, R36, R188 ;  /* 0x000000249c30723c */ /* 0x010fe200000810bc */
[----:B------:R-:W-:Y:S01]  /*2a400*/  MOV R240, R41 ;  /* 0x0000002900f07202 */ /* 0x000fe20000000f00 */
[----:B------:R-:W-:Y:S01]  /*2a410*/  IMAD.MOV.U32 R241, RZ, RZ, R40 ;  /* 0x000000fffff17224 */ /* 0x000fe200078e0028 */
[----:B------:R-:W-:Y:S04]  /*2a420*/  STL.64 [R1+0x500], R56 ;  /* 0x0005003801007387 */ /* 0x000fe80000100a00 */
[----:B------:R-:W-:Y:S01]  /*2a430*/  STL.64 [R1+0x508], R58 ;  /* 0x0005083a01007387 */ /* 0x000fe20000100a00 */
[----:B------:R-:W-:-:S03]  /*2a440*/  MOV R47, R73 ;  /* 0x00000049002f7202 */ /* 0x000fc60000000f00 */
[----:B------:R-:W3:Y:S01]  /*2a450*/  LDSM.16.M88.4 R40, [R252+0x23080] ;  /* 0x02308000fc28783b */ /* 0x000ee20000000200 */
[----:B------:R-:W-:Y:S01]  /*2a460*/  IMAD.MOV.U32 R70, RZ, RZ, R72 ;  /* 0x000000ffff467224 */ /* 0x000fe200078e0048 */
[----:B------:R-:W-:Y:S01]  /*2a470*/  MOV R172, R149 ;  /* 0x0000009500ac7202 */ /* 0x000fe20000000f00 */
[----:B------:R-:W-:Y:S01]  /*2a480*/  IMAD.MOV.U32 R173, RZ, RZ, R80 ;  /* 0x000000ffffad7224 */ /* 0x000fe200078e0050 */
[----:B------:R-:W-:Y:S08]  /*2a490*/  LDSM.16.M88.4 R56, [R252+0x25080] ;  /* 0x02508000fc38783b */ /* 0x000ff00000000200 */
[----:B------:R-:W-:Y:S01]  /*2a4a0*/  STL.64 [R1+0x80], R48 ;  /* 0x0000803001007387 */ /* 0x000fe20000100a00 */
[----:B------:R-:W-:-:S03]  /*2a4b0*/  IMAD.MOV.U32 R0, RZ, RZ, R51 ;  /* 0x000000ffff007224 */ /* 0x000fc600078e0033 */
[----:B------:R-:W-:Y:S04]  /*2a4c0*/  STL.64 [R1+0x770], R52 ;  /* 0x0007703401007387 */ /* 0x000fe80000100a00 */
[----:B------:R-:W-:Y:S04]  /*2a4d0*/  STL.64 [R1+0x778], R54 ;  /* 0x0007783601007387 */ /* 0x000fe80000100a00 */
[----:B------:R1:W-:Y:S01]  /*2a4e0*/  STL [R1+0x88], R50 ;  /* 0x0000883201007387 */ /* 0x0003e20000100800 */
[----:B------:R-:W-:Y:S02]  /*2a4f0*/  IMAD.MOV.U32 R174, RZ, RZ, R81 ;  /* 0x000000ffffae7224 */ /* 0x000fe400078e0051 */
[----:B------:R-:W-:Y:S01]  /*2a500*/  IMAD.MOV.U32 R175, RZ, RZ, R148 ;  /* 0x000000ffffaf7224 */ /* 0x000fe200078e0094 */
[----:B------:R-:W-:Y:S01]  /*2a510*/  LDSM.16.M88.4 R52, [R252+0x24880] ;  /* 0x02488000fc34783b */ /* 0x000fe20000000200 */
[----:B-1----:R-:W-:Y:S03]  /*2a520*/  HMMA.1688.F32.TF32 R48, R176, R36, R240 ;  /* 0x00000024b030723c */ /* 0x002fe600000810f0 */
[----:B------:R-:W4:Y:S04]  /*2a530*/  LDL.LU R240, [R1+0x520] ;  /* 0x0005200001f07983 */ /* 0x000f280000300800 */
[----:B------:R-:W4:Y:S04]  /*2a540*/  LDL.LU R241, [R1+0x524] ;  /* 0x0005240001f17983 */ /* 0x000f280000300800 */
[----:B------:R-:W4:Y:S04]  /*2a550*/  LDL.LU R242, [R1+0x528] ;  /* 0x0005280001f27983 */ /* 0x000f280000300800 */
[----:B------:R-:W4:Y:S09]  /*2a560*/  LDL.LU R243, [R1+0x52c] ;  /* 0x00052c0001f37983 */ /* 0x000f320000300800 */
[----:B------:R-:W-:Y:S01]  /*2a570*/  IMAD.MOV.U32 R33, RZ, RZ, R48 ;  /* 0x000000ffff217224 */ /* 0x000fe200078e0030 */
[----:B------:R-:W-:Y:S01]  /*2a580*/  MOV R25, R50 ;  /* 0x0000003200197202 */ /* 0x000fe20000000f00 */
[----:B------:R-:W-:-:S02]  /*2a590*/  IMAD.MOV.U32 R32, RZ, RZ, R49 ;  /* 0x000000ffff207224 */ /* 0x000fc400078e0031 */
[----:B------:R-:W-:Y:S01]  /*2a5a0*/  IMAD.MOV.U32 R24, RZ, RZ, R51 ;  /* 0x000000ffff187224 */ /* 0x000fe200078e0033 */
[----:B------:R-:W-:Y:S04]  /*2a5b0*/  STL.64 [R1+0x1b28], R26 ;  /* 0x001b281a01007387 */ /* 0x000fe80000100a00 */
[----:B------:R1:W-:Y:S04]  /*2a5c0*/  STL.64 [R1+0x1b20], R24 ;  /* 0x001b201801007387 */ /* 0x0003e80000100a00 */
[----:B------:R-:W-:Y:S04]  /*2a5d0*/  STL.64 [R1+0x1b08], R34 ;  /* 0x001b082201007387 */ /* 0x000fe80000100a00 */
[----:B------:R2:W-:Y:S01]  /*2a5e0*/  STL.64 [R1+0x1b00], R32 ;  /* 0x001b002001007387 */ /* 0x0005e20000100a00 */
[-C--:B-1----:R-:W-:Y:S08]  /*2a5f0*/  HMMA.1688.F32.TF32 R24, R216, R36.reuse, R244 ;  /* 0x00000024d818723c */ /* 0x082ff000000810f4 */
[-C--:B--2---:R-:W-:Y:S11]  /*2a600*/  HMMA.1688.F32.TF32 R48, R196, R36.reuse, R180 ;  /* 0x00000024c430723c */ /* 0x084ff600000810b4 */
[----:B------:R-:W-:Y:S11]  /*2a610*/  @!UPT UIADD3 URZ, URZ, URZ, URZ ;  /* 0x0000003f3f3ff290 */ /* 0x000ff6000fffe03f */
[----:B------:R-:W-:Y:S02]  /*2a620*/  @!UPT UIADD3 URZ, URZ, URZ, URZ ;  /* 0x0000003f3f3ff290 */ /* 0x000fe4000fffe03f */
[----:B------:R-:W-:Y:S02]  /*2a630*/  IMAD.MOV.U32 R29, RZ, RZ, R50 ;  /* 0x000000ffff1d7224 */ /* 0x000fe400078e0032 */
[----:B------:R-:W-:Y:S01]  /*2a640*/  IMAD.MOV.U32 R28, RZ, RZ, R51 ;  /* 0x000000ffff1c7224 */ /* 0x000fe200078e0033 */
[----:B------:R-:W-:Y:S04]  /*2a650*/  STL.64 [R1+0xa0], R48 ;  /* 0x0000a03001007387 */ /* 0x000fe80000100a00 */
[----:B------:R-:W-:Y:S04]  /*2a660*/  STL.64 [R1+0x1b18], R30 ;  /* 0x001b181e01007387 */ /* 0x000fe80000100a00 */
[----:B------:R1:W-:Y:S01]  /*2a670*/  STL.64 [R1+0x1b10], R28 ;  /* 0x001b101c01007387 */ /* 0x0003e20000100a00 */
[----:B------:R-:W-:Y:S01]  /*2a680*/  HMMA.1688.F32.TF32 R32, R4, R36, R116 ;  /* 0x000000240420723c */ /* 0x000fe20000081074 */
[----:B------:R-:W-:-:S02]  /*2a690*/  IMAD.MOV.U32 R114, RZ, RZ, R77 ;  /* 0x000000ffff727224 */ /* 0x000fc400078e004d */
[----:B------:R-:W-:Y:S01]  /*2a6a0*/  IMAD.MOV.U32 R115, RZ, RZ, R76 ;  /* 0x000000ffff737224 */ /* 0x000fe200078e004c */
[----:B------:R-:W-:Y:S04]  /*2a6b0*/  LDSM.16.M88.4 R48, [R252+0x24080] ;  /* 0x02408000fc30783b */ /* 0x000fe80000000200 */
[-C--:B-1----:R-:W-:Y:S01]  /*2a6c0*/  HMMA.1688.F32.TF32 R28, R236, R36.reuse, R64 ;  /* 0x00000024ec1c723c */ /* 0x082fe20000081040 */
[----:B------:R-:W-:Y:S04]  /*2a6d0*/  STL.64 [R1+0xf0], R24 ;  /* 0x0000f01801007387 */ /* 0x000fe80000100a00 */
[----:B------:R1:W-:Y:S03]  /*2a6e0*/  STL.64 [R1+0xf8], R26 ;  /* 0x0000f81a01007387 */ /* 0x0003e60000100a00 */
[-C--:B-1----:R-:W-:Y:S01]  /*2a6f0*/  HMMA.1688.F32.TF32 R24, R8, R36.reuse, R136 ;  /* 0x000000240818723c */ /* 0x082fe20000081088 */
[----:B------:R-:W-:Y:S11]  /*2a700*/  LDSM.16.M88.4 R136, [R252+0x27880] ;  /* 0x02788000fc88783b */ /* 0x000ff60000000200 */
[----:B------:R-:W-:Y:S03]  /*2a710*/  @!UPT UIADD3 URZ, URZ, URZ, URZ ;  /* 0x0000003f3f3ff290 */ /* 0x000fe6000fffe03f */
[----:B------:R-:W-:Y:S04]  /*2a720*/  STL.64 [R1+0x210], R28 ;  /* 0x0002101c01007387 */ /* 0x000fe80000100a00 */
[----:B------:R1:W-:Y:S02]  /*2a730*/  STL.64 [R1+0x218], R30 ;  /* 0x0002181e01007387 */ /* 0x0003e40000100a00 */
[----:B-1----:R-:W-:Y:S02]  /*2a740*/  HMMA.1688.F32.TF32 R28, R12, R36, R212 ;  /* 0x000000240c1c723c */ /* 0x002fe400000810d4 */
[----:B------:R-:W-:Y:S04]  /*2a750*/  STL.64 [R1+0x380], R32 ;  /* 0x0003802001007387 */ /* 0x000fe80000100a00 */
[----:B------:R-:W-:Y:S04]  /*2a760*/  STL.64 [R1+0x388], R34 ;  /* 0x0003882201007387 */ /* 0x000fe80000100a00 */
[----:B------:R-:W-:Y:S04]  /*2a770*/  STL.64 [R1+0x1b30], R38 ;  /* 0x001b302601007387 */ /* 0x000fe80000100a00 */
[----:B------:R-:W-:Y:S04]  /*2a780*/  STL.64 [R1+0x480], R24 ;  /* 0x0004801801007387 */ /* 0x000fe80000100a00 */
[----:B------:R3:W-:Y:S05]  /*2a790*/  STL.64 [R1+0x488], R26 ;  /* 0x0004881a01007387 */ /* 0x0007ea0000100a00 */
[----:B------:R-:W-:Y:S04]  /*2a7a0*/  STL.64 [R1+0x5b0], R28 ;  /* 0x0005b01c01007387 */ /* 0x000fe80000100a00 */
[----:B------:R-:W-:Y:S04]  /*2a7b0*/  STL.64 [R1+0x5b8], R30 ;  /* 0x0005b81e01007387 */ /* 0x000fe80000100a00 */
[----:B------:R-:W2:Y:S04]  /*2a7c0*/  LDL.LU R46, [R1+0xc8] ;  /* 0x0000c800012e7983 */ /* 0x000ea80000300800 */
[----:B------:R-:W2:Y:S04]  /*2a7d0*/  LDL.LU R73, [R1+0x1c70] ;  /* 0x001c700001497983 */ /* 0x000ea80000300800 */
[----:B------:R-:W4:Y:S04]  /*2a7e0*/  LDL.LU R204, [R1+0x240] ;  /* 0x0002400001cc7983 */ /* 0x000f280000300800 */
[----:B------:R-:W4:Y:S04]  /*2a7f0*/  LDL.LU R205, [R1+0x244] ;  /* 0x0002440001cd7983 */ /* 0x000f280000300800 */
[----:B------:R-:W4:Y:S04]  /*2a800*/  LDL.LU R206, [R1+0x248] ;  /* 0x0002480001ce7983 */ /* 0x000f280000300800 */
[----:B------:R-:W4:Y:S01]  /*2a810*/  LDL.LU R207, [R1+0x24c] ;  /* 0x00024c0001cf7983 */ /* 0x000f220000300800 */
[----:B---3--:R-:W-:Y:S03]  /*2a820*/  HMMA.1688.F32.TF32 R24, R156, R40, R124 ;  /* 0x000000289c18723c */ /* 0x008fe6000008107c */
[----:B------:R-:W-:Y:S11]  /*2a830*/  STL.64 [R1+0x1b50], R18 ;  /* 0x001b501201007387 */ /* 0x000ff60000100a00 */
[----:B------:R-:W-:Y:S10]  /*2a840*/  @!UPT UIADD3 URZ, URZ, URZ, URZ ;  /* 0x0000003f3f3ff290 */ /* 0x000ff4000fffe03f */
[----:B------:R-:W-:Y:S02]  /*2a850*/  IMAD.MOV.U32 R17, RZ, RZ, R26 ;  /* 0x000000ffff117224 */ /* 0x000fe400078e001a */
[----:B------:R-:W-:Y:S01]  /*2a860*/  IMAD.MOV.U32 R16, RZ, RZ, R27 ;  /* 0x000000ffff107224 */ /* 0x000fe200078e001b */
[----:B------:R-:W-:Y:S01]  /*2a870*/  MOV R21, R24 ;  /* 0x0000001800157202 */ /* 0x000fe20000000f00 */
[----:B------:R-:W-:-:S03]  /*2a880*/  IMAD.MOV.U32 R20, RZ, RZ, R25 ;  /* 0x000000ffff147224 */ /* 0x000fc600078e0019 */
[----:B------:R-:W-:Y:S04]  /*2a890*/  STL.64 [R1+0x1b48], R16 ;  /* 0x001b481001007387 */ /* 0x000fe80000100a00 */
[----:B------:R-:W-:Y:S04]  /*2a8a0*/  STL.64 [R1+0x1b40], R22 ;  /* 0x001b401601007387 */ /* 0x000fe80000100a00 */
[----:B------:R1:W-:Y:S04]  /*2a8b0*/  STL.64 [R1+0x1b38], R20 ;  /* 0x001b381401007387 */ /* 0x0003e80000100a00 */
[----:B------:R-:W3:Y:S04]  /*2a8c0*/  LDL.LU R180, [R1+0x450] ;  /* 0x0004500001b47983 */ /* 0x000ee80000300800 */
[----:B------:R-:W3:Y:S04]  /*2a8d0*/  LDL.LU R181, [R1+0x454] ;  /* 0x0004540001b57983 */ /* 0x000ee80000300800 */
[----:B------:R-:W3:Y:S01]  /*2a8e0*/  LDL.LU R182, [R1+0x458] ;  /* 0x0004580001b67983 */ /* 0x000ee20000300800 */
[----:B--2---:R-:W-:-:S03]  /*2a8f0*/  IMAD.MOV.U32 R183, RZ, RZ, R73 ;  /* 0x000000ffffb77224 */ /* 0x004fc600078e0049 */
[----:B------:R-:W2:Y:S01]  /*2a900*/  LDL.LU R73, [R1+0x1c6c] ;  /* 0x001c6c0001497983 */ /* 0x000ea20000300800 */
[-C--:B----4-:R-:W-:Y:S03]  /*2a910*/  HMMA.1688.F32.TF32 R248, R176, R40.reuse, R240 ;  /* 0x00000028b0f8723c */ /* 0x090fe600000810f0 */
[----:B------:R-:W4:Y:S04]  /*2a920*/  LDL.LU R240, [R1+0x720] ;  /* 0x0007200001f07983 */ /* 0x000f280000300800 */
[----:B------:R-:W4:Y:S04]  /*2a930*/  LDL.LU R241, [R1+0x724] ;  /* 0x0007240001f17983 */ /* 0x000f280000300800 */
[----:B------:R-:W4:Y:S04]  /*2a940*/  LDL.LU R242, [R1+0x728] ;  /* 0x0007280001f27983 */ /* 0x000f280000300800 */
[----:B------:R-:W4:Y:S04]  /*2a950*/  LDL.LU R243, [R1+0x72c] ;  /* 0x00072c0001f37983 */ /* 0x000f280000300800 */
[----:B------:R-:W3:Y:S04]  /*2a960*/  LDL.LU R188, [R1+0x600] ;  /* 0x0006000001bc7983 */ /* 0x000ee80000300800 */
[----:B------:R-:W3:Y:S04]  /*2a970*/  LDL.LU R189, [R1+0x604] ;  /* 0x0006040001bd7983 */ /* 0x000ee80000300800 */
[----:B------:R-:W3:Y:S01]  /*2a980*/  LDL.LU R190, [R1+0x608] ;  /* 0x0006080001be7983 */ /* 0x000ee20000300800 */
[-C--:B------:R-:W-:Y:S08]  /*2a990*/  HMMA.1688.F32.TF32 R244, R196, R40.reuse, R204 ;  /* 0x00000028c4f4723c */ /* 0x080ff000000810cc */
[----:B-1----:R-:W-:Y:S01]  /*2a9a0*/  HMMA.1688.F32.TF32 R20, R216, R40, R44 ;  /* 0x00000028d814723c */ /* 0x002fe2000008102c */
[----:B------:R-:W4:Y:S01]  /*2a9b0*/  LDSM.16.M88.4 R44, [R252+0x23880] ;  /* 0x02388000fc2c783b */ /* 0x000f220000000200 */
[----:B--2---:R-:W-:-:S03]  /*2a9c0*/  IMAD.MOV.U32 R191, RZ, RZ, R73 ;  /* 0x000000ffffbf7224 */ /* 0x004fc600078e0049 */
[----:B------:R-:W2:Y:S04]  /*2a9d0*/  LDL.LU R73, [R1+0x1c68] ;  /* 0x001c680001497983 */ /* 0x000ea80000300800 */
[----:B------:R-:W2:Y:S04]  /*2a9e0*/  LDL.LU R72, [R1+0x1c64] ;  /* 0x001c640001487983 */ /* 0x000ea80000300800 */
[----:B------:R-:W2:Y:S04]  /*2a9f0*/  LDL.LU R71, [R1+0x1ec] ;  /* 0x0001ec0001477983 */ /* 0x000ea80000300800 */
[----:B------:R-:W2:Y:S04]  /*2aa00*/  LDL.LU R124, [R1+0x30] ;  /* 0x00003000017c7983 */ /* 0x000ea80000300800 */
[----:B------:R-:W2:Y:S04]  /*2aa10*/  LDL.LU R125, [R1+0x34] ;  /* 0x00003400017d7983 */ /* 0x000ea80000300800 */
[----:B------:R-:W2:Y:S04]  /*2aa20*/  LDL.LU R126, [R1+0x38] ;  /* 0x00003800017e7983 */ /* 0x000ea80000300800 */
[----:B------:R-:W2:Y:S01]  /*2aa30*/  LDL.LU R127, [R1+0x3c] ;  /* 0x00003c00017f7983 */ /* 0x000ea20000300800 */
[-C--:B------:R-:W-:Y:S03]  /*2aa40*/  HMMA.1688.F32.TF32 R16, R236, R40.reuse, R92 ;  /* 0x00000028ec10723c */ /* 0x080fe6000008105c */
[----:B------:R-:W2:Y:S04]  /*2aa50*/  LDL.LU R74, [R1+0x768] ;  /* 0x00076800014a7983 */ /* 0x000ea80000300800 */
[----:B------:R-:W2:Y:S01]  /*2aa60*/  LDL.LU R75, [R1+0x76c] ;  /* 0x00076c00014b7983 */ /* 0x000ea20000300800 */
[-C--:B------:R-:W-:Y:S03]  /*2aa70*/  HMMA.1688.F32.TF32 R24, R4, R40.reuse, R120 ;  /* 0x000000280418723c */ /* 0x080fe60000081078 */
        /* <DEDUP_REMOVED lines=8> */
[-C--:B-1----:R-:W-:Y:S03]  /*2ab00*/  HMMA.1688.F32.TF32 R20, R8, R40.reuse, R140 ;  /* 0x000000280814723c */ /* 0x082fe6000008108c */
[----:B------:R-:W1:Y:S05]  /*2ab10*/  LDSM.16.M88.4 R120, [R252+0x25880] ;  /* 0x02588000fc78783b */ /* 0x000e6a0000000200 */
[----:B---3--:R-:W-:Y:S01]  /*2ab20*/  HMMA.1688.F32.TF32 R16, R12, R40, R228 ;  /* 0x000000280c10723c */ /* 0x008fe200000810e4 */
[----:B------:R-:W-:Y:S04]  /*2ab30*/  STL.64 [R1+0x340], R24 ;  /* 0x0003401801007387 */ /* 0x000fe80000100a00 */
[----:B------:R3:W-:Y:S03]  /*2ab40*/  STL.64 [R1+0x348], R26 ;  /* 0x0003481a01007387 */ /* 0x0007e60000100a00 */
[-C--:B----4-:R-:W-:Y:S01]  /*2ab50*/  HMMA.1688.F32.TF32 R240, R156, R44.reuse, R240 ;  /* 0x0000002c9cf0723c */ /* 0x090fe200000810f0 */
[----:B------:R-:W-:Y:S07]  /*2ab60*/  STL.64 [R1+0x1b58], R42 ;  /* 0x001b582a01007387 */ /* 0x000fee0000100a00 */
[-C--:B------:R-:W-:Y:S01]  /*2ab70*/  HMMA.1688.F32.TF32 R60, R176, R44.reuse, R188 ;  /* 0x0000002cb03c723c */ /* 0x080fe200000810bc */
[----:B------:R-:W-:Y:S04]  /*2ab80*/  STL.64 [R1+0x3f0], R20 ;  /* 0x0003f01401007387 */ /* 0x000fe80000100a00 */
[----:B------:R4:W-:Y:S03]  /*2ab90*/  STL.64 [R1+0x3f8], R22 ;  /* 0x0003f81601007387 */ /* 0x0009e60000100a00 */
[-C--:B------:R-:W-:Y:S01]  /*2aba0*/  HMMA.1688.F32.TF32 R64, R196, R44.reuse, R180 ;  /* 0x0000002cc440723c */ /* 0x080fe200000810b4 */
[----:B------:R-:W-:Y:S04]  /*2abb0*/  STL.64 [R1+0x4f0], R16 ;  /* 0x0004f01001007387 */ /* 0x000fe80000100a00 */
[----:B------:R1:W-:Y:S04]  /*2abc0*/  STL.64 [R1+0x4f8], R18 ;  /* 0x0004f81201007387 */ /* 0x0003e80000100a00 */
[----:B------:R-:W-:Y:S04]  /*2abd0*/  STL.64 [R1+0x1b68], R242 ;  /* 0x001b68f201007387 */ /* 0x000fe80000100a00 */
[----:B------:R-:W-:Y:S01]  /*2abe0*/  STL.64 [R1+0x1b60], R240 ;  /* 0x001b60f001007387 */ /* 0x000fe20000100a00 */
[-C--:B---3--:R-:W-:Y:S03]  /*2abf0*/  HMMA.1688.F32.TF32 R24, R4, R44.reuse, R84 ;  /* 0x0000002c0418723c */ /* 0x088fe60000081054 */
[----:B------:R-:W-:Y:S04]  /*2ac00*/  STL.64 [R1+0x1b78], R62 ;  /* 0x001b783e01007387 */ /* 0x000fe80000100a00 */
[----:B------:R-:W-:Y:S04]  /*2ac10*/  STL.64 [R1+0x1b70], R60 ;  /* 0x001b703c01007387 */ /* 0x000fe80000100a00 */
[----:B------:R-:W-:Y:S01]  /*2ac20*/  STL.64 [R1+0x1b88], R66 ;  /* 0x001b884201007387 */ /* 0x000fe20000100a00 */
[-C--:B----4-:R-:W-:Y:S03]  /*2ac30*/  HMMA.1688.F32.TF32 R20, R8, R44.reuse, R88 ;  /* 0x0000002c0814723c */ /* 0x090fe60000081058 */
[----:B------:R-:W-:Y:S05]  /*2ac40*/  STL.64 [R1+0x1b80], R64 ;  /* 0x001b804001007387 */ /* 0x000fea0000100a00 */
[-C--:B--2---:R-:W-:Y:S08]  /*2ac50*/  HMMA.1688.F32.TF32 R68, R216, R44.reuse, R68 ;  /* 0x0000002cd844723c */ /* 0x084ff00000081044 */
[-C--:B-1----:R-:W-:Y:S11]  /*2ac60*/  HMMA.1688.F32.TF32 R16, R236, R44.reuse, R124 ;  /* 0x0000002cec10723c */ /* 0x082ff6000008107c */
[----:B------:R-:W-:Y:S04]  /*2ac70*/  @!UPT UIADD3 URZ, URZ, URZ, URZ ;  /* 0x0000003f3f3ff290 */ /* 0x000fe8000fffe03f */
[----:B------:R-:W-:Y:S04]  /*2ac80*/  STL.64 [R1+0x1b98], R70 ;  /* 0x001b984601007387 */ /* 0x000fe80000100a00 */
[----:B------:R-:W-:Y:S04]  /*2ac90*/  STL.64 [R1+0x1b90], R68 ;  /* 0x001b904401007387 */ /* 0x000fe80000100a00 */
[----:B------:R-:W-:Y:S04]  /*2aca0*/  STL.64 [R1+0xd0], R16 ;  /* 0x0000d01001007387 */ /* 0x000fe80000100a00 */
[----:B------:R1:W-:Y:S02]  /*2acb0*/  STL.64 [R1+0xd8], R18 ;  /* 0x0000d81201007387 */ /* 0x0003e40000100a00 */
[----:B-1----:R-:W-:Y:S02]  /*2acc0*/  HMMA.1688.F32.TF32 R16, R12, R44, R164 ;  /* 0x0000002c0c10723c */ /* 0x002fe400000810a4 */
[----:B------:R1:W-:Y:S04]  /*2acd0*/  STL.64 [R1+0x240], R24 ;  /* 0x0002401801007387 */ /* 0x0003e80000100a00 */
[----:B------:R2:W-:Y:S04]  /*2ace0*/  STL.64 [R1+0x248], R26 ;  /* 0x0002481a01007387 */ /* 0x0005e80000100a00 */
[----:B------:R-:W-:Y:S01]  /*2acf0*/  STL.64 [R1+0x1ba0], R46 ;  /* 0x001ba02e01007387 */ /* 0x000fe20000100a00 */
[----:B------:R-:W-:-:S03]  /*2ad00*/  MOV R124, R144 ;  /* 0x00000090007c7202 */ /* 0x000fc60000000f00 */
[----:B------:R-:W-:Y:S01]  /*2ad10*/  STL.64 [R1+0x3b0], R20 ;  /* 0x0003b01401007387 */ /* 0x000fe20000100a00 */
[----:B------:R-:W-:-:S03]  /*2ad20*/  IMAD.MOV.U32 R125, RZ, RZ, R145 ;  /* 0x000000ffff7d7224 */ /* 0x000fc600078e0091 */
[----:B------:R-:W-:Y:S05]  /*2ad30*/  STL.64 [R1+0x3b8], R22 ;  /* 0x0003b81601007387 */ /* 0x000fea0000100a00 */
[----:B------:R-:W-:Y:S04]  /*2ad40*/  STL.64 [R1+0x440], R16 ;  /* 0x0004401001007387 */ /* 0x000fe80000100a00 */
[----:B------:R3:W-:Y:S04]  /*2ad50*/  STL.64 [R1+0x448], R18 ;  /* 0x0004481201007387 */ /* 0x0007e80000100a00 */
[----:B------:R-:W4:Y:S04]  /*2ad60*/  LDL.LU R144, [R1+0x1c60] ;  /* 0x001c600001907983 */ /* 0x000f280000300800 */
[----:B------:R-:W2:Y:S01]  /*2ad70*/  LDL.LU R145, [R1+0x1c5c] ;  /* 0x001c5c0001917983 */ /* 0x000ea20000300800 */
[----:B------:R-:W-:-:S02]  /*2ad80*/  IMAD.MOV.U32 R126, RZ, RZ, R152 ;  /* 0x000000ffff7e7224 */ /* 0x000fc400078e0098 */
[----:B------:R-:W-:Y:S01]  /*2ad90*/  IMAD.MOV.U32 R127, RZ, RZ, R153 ;  /* 0x000000ffff7f7224 */ /* 0x000fe200078e0099 */
        /* <DEDUP_REMOVED lines=38> */
[----:B----4-:R-:W-:Y:S01]  /*2b000*/  IMAD.MOV.U32 R113, RZ, RZ, R144 ;  /* 0x000000ffff717224 */ /* 0x010fe200078e0090 */
[----:B--2---:R-:W-:-:S02]  /*2b010*/  MOV R112, R145 ;  /* 0x0000009100707202 */ /* 0x004fc40000000f00 */
[----:B------:R-:W2:Y:S04]  /*2b020*/  LDL.LU R145, [R1+0x1c40] ;  /* 0x001c400001917983 */ /* 0x000ea80000300800 */
[----:B------:R-:W4:Y:S04]  /*2b030*/  LDL.LU R144, [R1+0x1c3c] ;  /* 0x001c3c0001907983 */ /* 0x000f280000300800 */
[----:B------:R-:W4:Y:S04]  /*2b040*/  LDL.LU R77, [R1+0x1c38] ;  /* 0x001c3800014d7983 */ /* 0x000f280000300800 */
[----:B------:R-:W4:Y:S01]  /*2b050*/  LDL.LU R76, [R1+0x1c34] ;  /* 0x001c3400014c7983 */ /* 0x000f220000300800 */
[----:B---3--:R-:W-:-:S02]  /*2b060*/  IMAD.MOV.U32 R135, RZ, RZ, R149 ;  /* 0x000000ffff877224 */ /* 0x008fc400078e0095 */
[----:B------:R-:W-:Y:S02]  /*2b070*/  IMAD.MOV.U32 R134, RZ, RZ, R80 ;  /* 0x000000ffff867224 */ /* 0x000fe400078e0050 */
[----:B------:R-:W-:Y:S01]  /*2b080*/  IMAD.MOV.U32 R133, RZ, RZ, R81 ;  /* 0x000000ffff857224 */ /* 0x000fe200078e0051 */
[----:B------:R-:W-:Y:S02]  /*2b090*/  MOV R132, R148 ;  /* 0x0000009400847202 */ /* 0x000fe40000000f00 */
[----:B------:R-:W3:Y:S04]  /*2b0a0*/  LDL.LU R148, [R1+0x1c30] ;  /* 0x001c300001947983 */ /* 0x000ee80000300800 */
[----:B------:R-:W3:Y:S04]  /*2b0b0*/  LDL.LU R81, [R1+0x1c2c] ;  /* 0x001c2c0001517983 */ /* 0x000ee80000300800 */
[----:B------:R-:W3:Y:S04]  /*2b0c0*/  LDL.LU R80, [R1+0x1c28] ;  /* 0x001c280001507983 */ /* 0x000ee80000300800 */
[----:B------:R-:W3:Y:S01]  /*2b0d0*/  LDL.LU R149, [R1+0x1c24] ;  /* 0x001c240001957983 */ /* 0x000ee20000300800 */
[----:B--2---:R-:W-:-:S02]  /*2b0e0*/  IMAD.MOV.U32 R211, RZ, RZ, R145 ;  /* 0x000000ffffd37224 */ /* 0x004fc400078e0091 */
[----:B----4-:R-:W-:Y:S01]  /*2b0f0*/  IMAD.MOV.U32 R210, RZ, RZ, R144 ;  /* 0x000000ffffd27224 */ /* 0x010fe200078e0090 */
[----:B------:R-:W-:Y:S02]  /*2b100*/  MOV R208, R77 ;  /* 0x0000004d00d07202 */ /* 0x000fe40000000f00 */
[----:B------:R-:W2:Y:S01]  /*2b110*/  LDL.LU R77, [R1+0x1c20] ;  /* 0x001c2000014d7983 */ /* 0x000ea20000300800 */
[----:B------:R-:W-:-:S03]  /*2b120*/  IMAD.MOV.U32 R209, RZ, RZ, R76 ;  /* 0x000000ffffd17224 */ /* 0x000fc600078e004c */
[----:B------:R-:W2:Y:S04]  /*2b130*/  LDL.LU R76, [R1+0x1c1c] ;  /* 0x001c1c00014c7983 */ /* 0x000ea80000300800 */
[----:B------:R-:W4:Y:S04]  /*2b140*/  LDL.LU R144, [R1+0x1c18] ;  /* 0x001c180001907983 */ /* 0x000f280000300800 */
[----:B------:R-:W2:Y:S04]  /*2b150*/  LDL.LU R145, [R1+0x1c14] ;  /* 0x001c140001917983 */ /* 0x000ea80000300800 */
[----:B------:R-:W2:Y:S04]  /*2b160*/  LDL.LU R82, [R1+0x598] ;  /* 0x0005980001527983 */ /* 0x000ea80000300800 */
[----:B------:R-:W2:Y:S04]  /*2b170*/  LDL.LU R83, [R1+0x59c] ;  /* 0x00059c0001537983 */ /* 0x000ea80000300800 */
[----:B------:R-:W2:Y:S04]  /*2b180*/  LDL.LU R78, [R1+0x698] ;  /* 0x00069800014e7983 */ /* 0x000ea80000300800 */
[----:B------:R-:W2:Y:S04]  /*2b190*/  LDL.LU R79, [R1+0x69c] ;  /* 0x00069c00014f7983 */ /* 0x000ea80000300800 */
[----:B-1----:R-:W2:Y:S04]  /*2b1a0*/  LDL.LU R24, [R1+0x280] ;  /* 0x0002800001187983 */ /* 0x002ea80000300800 */
[----:B------:R-:W2:Y:S04]  /*2b1b0*/  LDL.LU R25, [R1+0x284] ;  /* 0x0002840001197983 */ /* 0x000ea80000300800 */
[----:B------:R-:W2:Y:S04]  /*2b1c0*/  LDL.LU R26, [R1+0x288] ;  /* 0x00028800011a7983 */ /* 0x000ea80000300800 */
[----:B------:R-:W2:Y:S01]  /*2b1d0*/  LDL.LU R27, [R1+0x28c] ;  /* 0x00028c00011b7983 */ /* 0x000ea20000300800 */
[-C--:B------:R-:W-:Y:S03]  /*2b1e0*/  HMMA.1688.F32.TF32 R16, R236, R48.reuse, R208 ;  /* 0x00000030ec10723c */ /* 0x080fe600000810d0 */
[----:B------:R-:W2:Y:S04]  /*2b1f0*/  LDL.LU R200, [R1+0x7e0] ;  /* 0x0007e00001c87983 */ /* 0x000ea80000300800 */
[----:B------:R-:W2:Y:S04]  /*2b200*/  LDL.LU R201, [R1+0x7e4] ;  /* 0x0007e40001c97983 */ /* 0x000ea80000300800 */
[----:B------:R-:W2:Y:S04]  /*2b210*/  LDL.LU R202, [R1+0x7e8] ;  /* 0x0007e80001ca7983 */ /* 0x000ea80000300800 */
[----:B------:R-:W2:Y:S04]  /*2b220*/  LDL.LU R203, [R1+0x7ec] ;  /* 0x0007ec0001cb7983 */ /* 0x000ea80000300800 */
[----:B------:R-:W2:Y:S04]  /*2b230*/  LDL.LU R100, [R1+0x3d0] ;  /* 0x0003d00001647983 */ /* 0x000ea80000300800 */
[----:B------:R-:W2:Y:S01]  /*2b240*/  LDL.LU R101, [R1+0x3d4] ;  /* 0x0003d40001657983 */ /* 0x000ea20000300800 */
[----:B---3--:R-:W-:Y:S01]  /*2b250*/  IMAD.MOV.U32 R171, RZ, RZ, R148 ;  /* 0x000000ffffab7224 */ /* 0x008fe200078e0094 */
[----:B------:R-:W-:Y:S01]  /*2b260*/  HMMA.1688.F32.TF32 R20, R8, R48, R112 ;  /* 0x000000300814723c */ /* 0x000fe20000081070 */
[----:B------:R-:W-:Y:S01]  /*2b270*/  IMAD.MOV.U32 R170, RZ, RZ, R149 ;  /* 0x000000ffffaa7224 */ /* 0x000fe200078e0095 */
[----:B------:R-:W-:Y:S01]  /*2b280*/  MOV R30, R153 ;  /* 0x00000099001e7202 */ /* 0x000fe20000000f00 */
[----:B------:R-:W-:-:S02]  /*2b290*/  IMAD.MOV.U32 R31, RZ, RZ, R152 ;  /* 0x000000ffff1f7224 */ /* 0x000fc400078e0098 */
[----:B----4-:R-:W-:Y:S01]  /*2b2a0*/  IMAD.MOV.U32 R103, RZ, RZ, R144 ;  /* 0x000000ffff677224 */ /* 0x010fe200078e0090 */
[----:B--2---:R-:W-:Y:S02]  /*2b2b0*/  MOV R102, R145 ;  /* 0x0000009100667202 */ /* 0x004fe40000000f00 */
        /* <DEDUP_REMOVED lines=8> */
[----:B------:R-:W2:Y:S04]  /*2b340*/  LDL.LU R149, [R1+0x1c08] ;  /* 0x001c080001957983 */ /* 0x000ea80000300800 */
[----:B------:R-:W2:Y:S04]  /*2b350*/  LDL.LU R148, [R1+0x1c04] ;  /* 0x001c040001947983 */ /* 0x000ea80000300800 */
[----:B------:R-:W2:Y:S04]  /*2b360*/  LDL.LU R146, [R1+0x8e8] ;  /* 0x0008e80001927983 */ /* 0x000ea80000300800 */
[----:B------:R-:W2:Y:S01]  /*2b370*/  LDL.LU R147, [R1+0x8ec] ;  /* 0x0008ec0001937983 */ /* 0x000ea20000300800 */
[-C--:B------:R-:W-:Y:S03]  /*2b380*/  HMMA.1688.F32.TF32 R84, R216, R48.reuse, R24 ;  /* 0x00000030d854723c */ /* 0x080fe60000081018 */
[----:B------:R-:W2:Y:S04]  /*2b390*/  LDL.LU R180, [R1+0x8f0] ;  /* 0x0008f00001b47983 */ /* 0x000ea80000300800 */
[----:B------:R-:W2:Y:S01]  /*2b3a0*/  LDL.LU R181, [R1+0x8f4] ;  /* 0x0008f40001b57983 */ /* 0x000ea20000300800 */
[----:B------:R-:W-:Y:S03]  /*2b3b0*/  HMMA.1688.F32.TF32 R24, R4, R48, R132 ;  /* 0x000000300418723c */ /* 0x000fe60000081084 */
[----:B------:R-:W2:Y:S04]  /*2b3c0*/  LDL.LU R182, [R1+0x8f8] ;  /* 0x0008f80001b67983 */ /* 0x000ea80000300800 */
[----:B------:R-:W2:Y:S04]  /*2b3d0*/  LDL.LU R183, [R1+0x8fc] ;  /* 0x0008fc0001b77983 */ /* 0x000ea80000300800 */
[----:B------:R-:W2:Y:S04]  /*2b3e0*/  LDL.LU R150, [R1+0x8d8] ;  /* 0x0008d80001967983 */ /* 0x000ea80000300800 */
[----:B------:R-:W2:Y:S04]  /*2b3f0*/  LDL.LU R151, [R1+0x8dc] ;  /* 0x0008dc0001977983 */ /* 0x000ea80000300800 */
[----:B------:R-:W-:Y:S04]  /*2b400*/  STL.64 [R1+0x90], R16 ;  /* 0x0000901001007387 */ /* 0x000fe80000100a00 */
[----:B------:R1:W-:Y:S01]  /*2b410*/  STL.64 [R1+0x98], R18 ;  /* 0x0000981201007387 */ /* 0x0003e20000100a00 */
[----:B------:R-:W-:Y:S03]  /*2b420*/  HMMA.1688.F32.TF32 R88, R156, R52, R200 ;  /* 0x000000349c58723c */ /* 0x000fe600000810c8 */
[----:B------:R-:W-:Y:S05]  /*2b430*/  LDSM.16.M88.4 R132, [R252+0x27080] ;  /* 0x02708000fc84783b */ /* 0x000fea0000000200 */
[----:B-1----:R-:W-:Y:S01]  /*2b440*/  HMMA.1688.F32.TF32 R16, R12, R48, R96 ;  /* 0x000000300c10723c */ /* 0x002fe20000081060 */
[----:B------:R-:W-:Y:S04]  /*2b450*/  STL.64 [R1+0x200], R24 ;  /* 0x0002001801007387 */ /* 0x000fe80000100a00 */
[----:B------:R-:W-:Y:S04]  /*2b460*/  STL.64 [R1+0x208], R26 ;  /* 0x0002081a01007387 */ /* 0x000fe80000100a00 */
[----:B------:R-:W-:Y:S04]  /*2b470*/  STL.64 [R1+0x350], R20 ;  /* 0x0003501401007387 */ /* 0x000fe80000100a00 */
[----:B------:R-:W-:Y:S10]  /*2b480*/  STL.64 [R1+0x358], R22 ;  /* 0x0003581601007387 */ /* 0x000ff40000100a00 */
        /* <DEDUP_REMOVED lines=16> */
[-C--:B------:R-:W-:Y:S01]  /*2b590*/  HMMA.1688.F32.TF32 R20, R8, R56.reuse, R124 ;  /* 0x000000380814723c */ /* 0x080fe2000008107c */
[----:B------:R-:W1:Y:S06]  /*2b5a0*/  LDSM.16.M88.4 R124, [R252+0x26080] ;  /* 0x02608000fc7c783b */ /* 0x000e6c0000000200 */
[----:B------:R-:W-:Y:S04]  /*2b5b0*/  STL.64 [R1+0x10], R16 ;  /* 0x0000101001007387 */ /* 0x000fe80000100a00 */
[----:B------:R1:W-:Y:S02]  /*2b5c0*/  STL.64 [R1+0x18], R18 ;  /* 0x0000181201007387 */ /* 0x0003e40000100a00 */
[----:B-1----:R-:W-:Y:S02]  /*2b5d0*/  HMMA.1688.F32.TF32 R16, R12, R56, R232 ;  /* 0x000000380c10723c */ /* 0x002fe400000810e8 */
[----:B------:R-:W-:Y:S04]  /*2b5e0*/  STL.64 [R1+0x140], R24 ;  /* 0x0001401801007387 */ /* 0x000fe80000100a00 */
[----:B------:R-:W-:Y:S04]  /*2b5f0*/  STL.64 [R1+0x148], R26 ;  /* 0x0001481a01007387 */ /* 0x000fe80000100a00 */
[----:B------:R-:W-:Y:S04]  /*2b600*/  STL.64 [R1+0x280], R20 ;  /* 0x0002801401007387 */ /* 0x000fe80000100a00 */
[----:B------:R-:W-:Y:S09]  /*2b610*/  STL.64 [R1+0x288], R22 ;  /* 0x0002881601007387 */ /* 0x000ff20000100a00 */
[----:B------:R1:W-:Y:S04]  /*2b620*/  STL.64 [R1+0x3a0], R16 ;  /* 0x0003a01001007387 */ /* 0x0003e80000100a00 */
[----:B------:R1:W-:Y:S04]  /*2b630*/  STL.64 [R1+0x3a8], R18 ;  /* 0x0003a81201007387 */ /* 0x0003e80000100a00 */
[----:B------:R-:W2:Y:S04]  /*2b640*/  LDL.LU R28, [R1+0x550] ;  /* 0x00055000011c7983 */ /* 0x000ea80000300800 */
[----:B------:R-:W2:Y:S04]  /*2b650*/  LDL.LU R29, [R1+0x554] ;  /* 0x00055400011d7983 */ /* 0x000ea80000300800 */
[----:B------:R-:W1:Y:S04]  /*2b660*/  LDL.LU R153, [R1+0x1c00] ;  /* 0x001c000001997983 */ /* 0x000e680000300800 */
[----:B------:R-:W2:Y:S04]  /*2b670*/  LDL.LU R152, [R1+0x1bfc] ;  /* 0x001bfc0001987983 */ /* 0x000ea80000300800 */
[----:B------:R-:W3:Y:S04]  /*2b680*/  LDL.LU R36, [R1+0x560] ;  /* 0x0005600001247983 */ /* 0x000ee80000300800 */
[----:B------:R-:W3:Y:S04]  /*2b690*/  LDL.LU R37, [R1+0x564] ;  /* 0x0005640001257983 */ /* 0x000ee80000300800 */
[----:B------:R-:W3:Y:S04]  /*2b6a0*/  LDL.LU R38, [R1+0x568] ;  /* 0x0005680001267983 */ /* 0x000ee80000300800 */
[----:B------:R-:W3:Y:S01]  /*2b6b0*/  LDL.LU R39, [R1+0x56c] ;  /* 0x00056c0001277983 */ /* 0x000ee20000300800 */
[----:B-1----:R-:W-:-:S03]  /*2b6c0*/  IMAD.MOV.U32 R16, RZ, RZ, R153 ;  /* 0x000000ffff107224 */ /* 0x002fc600078e0099 */
[----:B------:R-:W3:Y:S01]  /*2b6d0*/  LDL.LU R153, [R1+0x1bf8] ;  /* 0x001bf80001997983 */ /* 0x000ee20000300800 */
[----:B--2---:R-:W-:-:S03]  /*2b6e0*/  IMAD.MOV.U32 R17, RZ, RZ, R152 ;  /* 0x000000ffff117224 */ /* 0x004fc600078e0098 */
[----:B------:R-:W2:Y:S04]  /*2b6f0*/  LDL.LU R152, [R1+0x1bf4] ;  /* 0x001bf40001987983 */ /* 0x000ea80000300800 */
[----:B------:R-:W4:Y:S04]  /*2b700*/  LDL.LU R18, [R1+0x578] ;  /* 0x0005780001127983 */ /* 0x000f280000300800 */
[----:B------:R-:W4:Y:S04]  /*2b710*/  LDL.LU R19, [R1+0x57c] ;  /* 0x00057c0001137983 */ /* 0x000f280000300800 */
[----:B------:R-:W4:Y:S04]  /*2b720*/  LDL.LU R248, [R1+0x5f0] ;  /* 0x0005f00001f87983 */ /* 0x000f280000300800 */
[----:B------:R-:W4:Y:S01]  /*2b730*/  LDL.LU R249, [R1+0x5f4] ;  /* 0x0005f40001f97983 */ /* 0x000f220000300800 */
[----:B---3--:R-:W-:-:S03]  /*2b740*/  MOV R250, R153 ;  /* 0x0000009900fa7202 */ /* 0x008fc60000000f00 */
[----:B------:R-:W3:Y:S01]  /*2b750*/  LDL.LU R153, [R1+0x1bf0] ;  /* 0x001bf00001997983 */ /* 0x000ee20000300800 */
[----:B--2---:R-:W-:-:S03]  /*2b760*/  IMAD.MOV.U32 R251, RZ, RZ, R152 ;  /* 0x000000fffffb7224 */ /* 0x004fc600078e0098 */
[----:B------:R-:W2:Y:S04]  /*2b770*/  LDL.LU R152, [R1+0x1bec] ;  /* 0x001bec0001987983 */ /* 0x000ea80000300800 */
[----:B------:R-:W4:Y:S04]  /*2b780*/  LDL.LU R244, [R1+0x610] ;  /* 0x0006100001f47983 */ /* 0x000f280000300800 */
[----:B------:R-:W4:Y:S04]  /*2b790*/  LDL.LU R245, [R1+0x614] ;  /* 0x0006140001f57983 */ /* 0x000f280000300800 */
[----:B------:R-:W4:Y:S04]  /*2b7a0*/  LDL.LU R246, [R1+0x618] ;  /* 0x0006180001f67983 */ /* 0x000f280000300800 */
[----:B------:R-:W4:Y:S01]  /*2b7b0*/  LDL.LU R247, [R1+0x61c] ;  /* 0x00061c0001f77983 */ /* 0x000f220000300800 */
[----:B---3--:R-:W-:-:S03]  /*2b7c0*/  IMAD.MOV.U32 R228, RZ, RZ, R153 ;  /* 0x000000ffffe47224 */ /* 0x008fc600078e0099 */
[----:B------:R-:W3:Y:S01]  /*2b7d0*/  LDL.LU R153, [R1+0x1be8] ;  /* 0x001be80001997983 */ /* 0x000ee20000300800 */
[----:B--2---:R-:W-:-:S03]  /*2b7e0*/  IMAD.MOV.U32 R229, RZ, RZ, R152 ;  /* 0x000000ffffe57224 */ /* 0x004fc600078e0098 */
[----:B------:R-:W2:Y:S01]  /*2b7f0*/  LDL.LU R152, [R1+0x1be4] ;  /* 0x001be40001987983 */ /* 0x000ea20000300800 */
[----:B------:R-:W-:Y:S03]  /*2b800*/  HMMA.1688.F32.TF32 R96, R196, R52, R108 ;  /* 0x00000034c460723c */ /* 0x000fe6000008106c */
[----:B------:R-:W4:Y:S04]  /*2b810*/  LDL.LU R230, [R1+0x638] ;  /* 0x0006380001e67983 */ /* 0x000f280000300800 */
[----:B------:R-:W4:Y:S01]  /*2b820*/  LDL.LU R231, [R1+0x63c] ;  /* 0x00063c0001e77983 */ /* 0x000f220000300800 */
[----:B------:R-:W-:Y:S03]  /*2b830*/  HMMA.1688.F32.TF32 R108, R176, R56, R220 ;  /* 0x00000038b06c723c */ /* 0x000fe600000810dc */
        /* <DEDUP_REMOVED lines=37> */
[----:B------:R-:W2:Y:S01]  /*2ba90*/  LDL.LU R152, [R1+0x1bbc] ;  /* 0x001bbc0001987983 */ /* 0x000ea20000300800 */
[----:B------:R-:W-:Y:S03]  /*2baa0*/  HMMA.1688.F32.TF32 R140, R156, R120, R180 ;  /* 0x000000789c8c723c */ /* 0x000fe600000810b4 */
[----:B------:R-:W4:Y:S04]  /*2bab0*/  LDL.LU R184, [R1+0x7b0] ;  /* 0x0007b00001b87983 */ /* 0x000f280000300800 */
[----:B------:R-:W4:Y:S04]  /*2bac0*/  LDL.LU R185, [R1+0x7b4] ;  /* 0x0007b40001b97983 */ /* 0x000f280000300800 */
[----:B------:R-:W4:Y:S04]  /*2bad0*/  LDL.LU R186, [R1+0x7b8] ;  /* 0x0007b80001ba7983 */ /* 0x000f280000300800 */
[----:B------:R-:W4:Y:S04]  /*2bae0*/  LDL.LU R187, [R1+0x7bc] ;  /* 0x0007bc0001bb7983 */ /* 0x000f280000300800 */
[----:B------:R-:W4:Y:S04]  /*2baf0*/  LDL.LU R180, [R1+0x7c0] ;  /* 0x0007c00001b47983 */ /* 0x000f280000300800 */
[----:B------:R-:W4:Y:S01]  /*2bb00*/  LDL.LU R181, [R1+0x7c4] ;  /* 0x0007c40001b57983 */ /* 0x000f220000300800 */
[----:B---3--:R-:W-:-:S02]  /*2bb10*/  IMAD.MOV.U32 R183, RZ, RZ, R153 ;  /* 0x000000ffffb77224 */ /* 0x008fc400078e0099 */
[----:B--2---:R-:W-:Y:S02]  /*2bb20*/  IMAD.MOV.U32 R182, RZ, RZ, R152 ;  /* 0x000000ffffb67224 */ /* 0x004fe400078e0098 */
[----:B------:R-:W2:Y:S04]  /*2bb30*/  LDL.LU R152, [R1+0x1bb8] ;  /* 0x001bb80001987983 */ /* 0x000ea80000300800 */
[----:B------:R-:W3:Y:S01]  /*2bb40*/  LDL.LU R153, [R1+0x1bb4] ;  /* 0x001bb40001997983 */ /* 0x000ee20000300800 */
[-C--:B----4-:R-:W-:Y:S03]  /*2bb50*/  HMMA.1688.F32.TF32 R116, R216, R56.reuse, R168 ;  /* 0x00000038d874723c */ /* 0x090fe600000810a8 */
[----:B------:R-:W4:Y:S04]  /*2bb60*/  LDL.LU R172, [R1+0x830] ;  /* 0x0008300001ac7983 */ /* 0x000f280000300800 */
[----:B------:R-:W4:Y:S04]  /*2bb70*/  LDL.LU R173, [R1+0x834] ;  /* 0x0008340001ad7983 */ /* 0x000f280000300800 */
[----:B------:R-:W4:Y:S04]  /*2bb80*/  LDL.LU R174, [R1+0x838] ;  /* 0x0008380001ae7983 */ /* 0x000f280000300800 */
[----:B------:R-:W4:Y:S04]  /*2bb90*/  LDL.LU R175, [R1+0x83c] ;  /* 0x00083c0001af7983 */ /* 0x000f280000300800 */
[----:B------:R-:W4:Y:S01]  /*2bba0*/  LDL.LU R168, [R1+0x840] ;  /* 0x0008400001a87983 */ /* 0x000f220000300800 */
[-C--:B------:R-:W-:Y:S08]  /*2bbb0*/  HMMA.1688.F32.TF32 R104, R156, R56.reuse, R160 ;  /* 0x000000389c68723c */ /* 0x080ff000000810a0 */
[----:B------:R-:W-:Y:S01]  /*2bbc0*/  HMMA.1688.F32.TF32 R112, R196, R56, R192 ;  /* 0x00000038c470723c */ /* 0x000fe200000810c0 */
[----:B--2---:R-:W-:Y:S01]  /*2bbd0*/  IMAD.MOV.U32 R170, RZ, RZ, R152 ;  /* 0x000000ffffaa7224 */ /* 0x004fe200078e0098 */
[----:B---3--:R-:W-:-:S02]  /*2bbe0*/  MOV R169, R153 ;  /* 0x0000009900a97202 */ /* 0x008fc40000000f00 */
[----:B------:R-:W2:Y:S04]  /*2bbf0*/  LDL.LU R153, [R1+0x1bb0] ;  /* 0x001bb00001997983 */ /* 0x000ea80000300800 */
        /* <DEDUP_REMOVED lines=44> */
[----:B------:R-:W-:Y:S03]  /*2bec0*/  HMMA.1688.F32.TF32 R92, R176, R52, R128 ;  /* 0x00000034b05c723c */ /* 0x000fe60000081080 */
[----:B------:R-:W1:Y:S05]  /*2bed0*/  LDSM.16.M88.4 R128, [R252+0x26880] ;  /* 0x02688000fc80783b */ /* 0x000e6a0000000200 */
[C---:B------:R-:W-:Y:S08]  /*2bee0*/  HMMA.1688.F32.TF32 R16, R4.reuse, R124, R16 ;  /* 0x0000007c0410723c */ /* 0x040ff00000081010 */
[----:B-1----:R-:W-:Y:S08]  /*2bef0*/  HMMA.1688.F32.TF32 R36, R4, R128, R36 ;  /* 0x000000800424723c */ /* 0x002ff00000081024 */
[----:B------:R-:W-:Y:S08]  /*2bf00*/  HMMA.1688.F32.TF32 R232, R236, R132, R244 ;  /* 0x00000084ece8723c */ /* 0x000ff000000810f4 */
[C---:B------:R-:W-:Y:S08]  /*2bf10*/  HMMA.1688.F32.TF32 R100, R216.reuse, R52, R100 ;  /* 0x00000034d864723c */ /* 0x040ff00000081064 */
[C---:B------:R-:W-:Y:S08]  /*2bf20*/  HMMA.1688.F32.TF32 R200, R216.reuse, R120, R200 ;  /* 0x00000078d8c8723c */ /* 0x040ff000000810c8 */
[C---:B------:R-:W-:Y:S08]  /*2bf30*/  HMMA.1688.F32.TF32 R204, R216.reuse, R124, R204 ;  /* 0x0000007cd8cc723c */ /* 0x040ff000000810cc */
[----:B------:R-:W-:Y:S08]  /*2bf40*/  HMMA.1688.F32.TF32 R212, R216, R132, R212 ;  /* 0x00000084d8d4723c */ /* 0x000ff000000810d4 */
[C---:B------:R-:W-:Y:S08]  /*2bf50*/  HMMA.1688.F32.TF32 R76, R176.reuse, R48, R76 ;  /* 0x00000030b04c723c */ /* 0x040ff0000008104c */
[----:B----4-:R-:W-:Y:S08]  /*2bf60*/  HMMA.1688.F32.TF32 R172, R176, R132, R172 ;  /* 0x00000084b0ac723c */ /* 0x010ff000000810ac */
[C---:B------:R-:W-:Y:S08]  /*2bf70*/  HMMA.1688.F32.TF32 R72, R156.reuse, R48, R72 ;  /* 0x000000309c48723c */ /* 0x040ff00000081048 */
[C---:B------:R-:W-:Y:S08]  /*2bf80*/  HMMA.1688.F32.TF32 R144, R156.reuse, R124, R144 ;  /* 0x0000007c9c90723c */ /* 0x040ff00000081090 */
[-C--:B------:R-:W-:Y:S08]  /*2bf90*/  HMMA.1688.F32.TF32 R148, R156, R128.reuse, R148 ;  /* 0x000000809c94723c */ /* 0x080ff00000081094 */
[C---:B---3--:R-:W-:Y:S08]  /*2bfa0*/  HMMA.1688.F32.TF32 R168, R176.reuse, R128, R168 ;  /* 0x00000080b0a8723c */ /* 0x048ff000000810a8 */
[----:B--2---:R-:W-:Y:S08]  /*2bfb0*/  HMMA.1688.F32.TF32 R164, R176, R124, R64 ;  /* 0x0000007cb0a4723c */ /* 0x004ff00000081040 */
[C---:B------:R-:W-:Y:S08]  /*2bfc0*/  HMMA.1688.F32.TF32 R152, R156.reuse, R132, R152 ;  /* 0x000000849c98723c */ /* 0x040ff00000081098 */
[----:B------:R-:W-:Y:S08]  /*2bfd0*/  HMMA.1688.F32.TF32 R156, R156, R136, R68 ;  /* 0x000000889c9c723c */ /* 0x000ff00000081044 */
[C---:B------:R-:W-:Y:S11]  /*2bfe0*/  HMMA.1688.F32.TF32 R20, R4.reuse, R120, R20 ;  /* 0x000000780414723c */ /* 0x040ff60000081014 */
[----:B------:R-:W-:Y:S11]  /*2bff0*/  @!UPT UIADD3 URZ, URZ, URZ, URZ ;  /* 0x0000003f3f3ff290 */ /* 0x000ff6000fffe03f */
[----:B------:R-:W-:Y:S01]  /*2c000*/  @!UPT UIADD3 URZ, URZ, URZ, URZ ;  /* 0x0000003f3f3ff290 */ /* 0x000fe2000fffe03f */
[----:B------:R-:W-:Y:S04]  /*2c010*/  STL.64 [R1+0x70], R20 ;  /* 0x0000701401007387 */ /* 0x000fe80000100a00 */
[----:B------:R1:W-:Y:S04]  /*2c020*/  STL.64 [R1+0x78], R22 ;  /* 0x0000781601007387 */ /* 0x0003e80000100a00 */
[----:B------:R-:W-:Y:S04]  /*2c030*/  STL.64 [R1+0x60], R16 ;  /* 0x0000601001007387 */ /* 0x000fe80000100a00 */
[----:B------:R2:W-:Y:S01]  /*2c040*/  STL.64 [R1+0x68], R18 ;  /* 0x0000681201007387 */ /* 0x0005e20000100a00 */
[C---:B-1----:R-:W-:Y:S08]  /*2c050*/  HMMA.1688.F32.TF32 R20, R4.reuse, R132, R28 ;  /* 0x000000840414723c */ /* 0x042ff0000008101c */
[----:B--2---:R-:W-:Y:S01]  /*2c060*/  HMMA.1688.F32.TF32 R16, R4, R136, R32 ;  /* 0x000000880410723c */ /* 0x004fe20000081020 */
[----:B------:R-:W-:Y:S04]  /*2c070*/  STL.64 [R1+0x50], R36 ;  /* 0x0000502401007387 */ /* 0x000fe80000100a00 */
[----:B------:R-:W-:Y:S03]  /*2c080*/  STL.64 [R1+0x58], R38 ;  /* 0x0000582601007387 */ /* 0x000fe60000100a00 */
[----:B------:R-:W-:Y:S01]  /*2c090*/  HMMA.1688.F32.TF32 R208, R216, R128, R208 ;  /* 0x00000080d8d0723c */ /* 0x000fe200000810d0 */
[----:B------:R-:W-:Y:S04]  /*2c0a0*/  LDS R4, [R2+0xa000] ;  /* 0x00a0000002047984 */ /* 0x000fe80000000800 */
[----:B------:R-:W-:Y:S04]  /*2c0b0*/  LDS R6, [R2+0xb000] ;  /* 0x00b0000002067984 */ /* 0x000fe80000000800 */
[----:B------:R-:W-:Y:S04]  /*2c0c0*/  STL.64 [R1+0x40], R20 ;  /* 0x0000401401007387 */ /* 0x000fe80000100a00 */
[----:B------:R-:W-:Y:S04]  /*2c0d0*/  STL.64 [R1+0x48], R22 ;  /* 0x0000481601007387 */ /* 0x000fe80000100a00 */
[----:B------:R-:W-:Y:S04]  /*2c0e0*/  STL.64 [R1+0x20], R16 ;  /* 0x0000201001007387 */ /* 0x000fe80000100a00 */
[----:B------:R1:W-:Y:S04]  /*2c0f0*/  STL.64 [R1+0x28], R18 ;  /* 0x0000281201007387 */ /* 0x0003e80000100a00 */
[----:B------:R-:W2:Y:S01]  /*2c100*/  LDL.LU R244, [R1+0xe0] ;  /* 0x0000e00001f47983 */ /* 0x000ea20000300800 */
[-C--:B------:R-:W-:Y:S03]  /*2c110*/  HMMA.1688.F32.TF32 R160, R176, R120.reuse, R160 ;  /* 0x00000078b0a0723c */ /* 0x080fe600000810a0 */
[----:B------:R-:W-:Y:S04]  /*2c120*/  LDS R5, [R3+0xa000] ;  /* 0x00a0000003057984 */ /* 0x000fe80000000800 */
[----:B------:R-:W3:Y:S01]  /*2c130*/  LDS R7, [R3+0xb000] ;  /* 0x00b0000003077984 */ /* 0x000ee20000000800 */
[----:B-1----:R-:W-:Y:S08]  /*2c140*/  HMMA.1688.F32.TF32 R16, R8, R120, R24 ;  /* 0x000000780810723c */ /* 0x002ff00000081018 */
[-C--:B------:R-:W-:Y:S11]  /*2c150*/  HMMA.1688.F32.TF32 R216, R216, R136.reuse, R40 ;  /* 0x00000088d8d8723c */ /* 0x080ff60000081028 */
[----:B------:R-:W-:Y:S04]  /*2c160*/  @!UPT UIADD3 URZ, URZ, URZ, URZ ;  /* 0x0000003f3f3ff290 */ /* 0x000fe8000fffe03f */
[----:B------:R1:W-:Y:S04]  /*2c170*/  STL.64 [R1+0x1f0], R16 ;  /* 0x0001f01001007387 */ /* 0x0003e80000100a00 */
[----:B------:R4:W-:Y:S04]  /*2c180*/  STL.64 [R1+0x1f8], R18 ;  /* 0x0001f81201007387 */ /* 0x0009e80000100a00 */
        /* <DEDUP_REMOVED lines=28> */
[C---:B------:R-:W-:Y:S08]  /*2c350*/  HMMA.1688.F32.TF32 R80, R196.reuse, R48, R80 ;  /* 0x00000030c450723c */ /* 0x040ff00000081050 */
[C---:B------:R-:W-:Y:S08]  /*2c360*/  HMMA.1688.F32.TF32 R180, R196.reuse, R120, R180 ;  /* 0x00000078c4b4723c */ /* 0x040ff000000810b4 */
[C---:B------:R-:W-:Y:S08]  /*2c370*/  HMMA.1688.F32.TF32 R184, R196.reuse, R124, R184 ;  /* 0x0000007cc4b8723c */ /* 0x040ff000000810b8 */
[C---:B------:R-:W-:Y:S08]  /*2c380*/  HMMA.1688.F32.TF32 R188, R196.reuse, R128, R188 ;  /* 0x00000080c4bc723c */ /* 0x040ff000000810bc */
[C---:B------:R-:W-:Y:S08]  /*2c390*/  HMMA.1688.F32.TF32 R192, R196.reuse, R132, R192 ;  /* 0x00000084c4c0723c */ /* 0x040ff000000810c0 */
[----:B------:R-:W-:Y:S01]  /*2c3a0*/  HMMA.1688.F32.TF32 R196, R196, R136, R240 ;  /* 0x00000088c4c4723c */ /* 0x000fe200000810f0 */
[----:B------:R-:W3:Y:S04]  /*2c3b0*/  LDL.LU R240, [R1+0x330] ;  /* 0x0003300001f07983 */ /* 0x000ee80000300800 */
[----:B------:R-:W3:Y:S04]  /*2c3c0*/  LDL.LU R241, [R1+0x334] ;  /* 0x0003340001f17983 */ /* 0x000ee80000300800 */
[----:B------:R-:W3:Y:S04]  /*2c3d0*/  LDL.LU R242, [R1+0x338] ;  /* 0x0003380001f27983 */ /* 0x000ee80000300800 */
[----:B------:R-:W3:Y:S04]  /*2c3e0*/  LDL.LU R243, [R1+0x33c] ;  /* 0x00033c0001f37983 */ /* 0x000ee80000300800 */
[----:B-1----:R-:W3:Y:S04]  /*2c3f0*/  LDL.LU R16, [R1+0x310] ;  /* 0x0003100001107983 */ /* 0x002ee80000300800 */
[----:B------:R-:W3:Y:S04]  /*2c400*/  LDL.LU R17, [R1+0x314] ;  /* 0x0003140001117983 */ /* 0x000ee80000300800 */
[----:B----4-:R-:W4:Y:S04]  /*2c410*/  LDL.LU R18, [R1+0x318] ;  /* 0x0003180001127983 */ /* 0x010f280000300800 */
        /* <DEDUP_REMOVED lines=14> */
[----:B------:R-:W4:Y:S01]  /*2c500*/  LDL.LU R32, [R1+0x120] ;  /* 0x0001200001207983 */ /* 0x000f220000300800 */
[C---:B------:R-:W-:Y:S03]  /*2c510*/  HMMA.1688.F32.TF32 R224, R236.reuse, R124, R224 ;  /* 0x0000007cece0723c */ /* 0x040fe600000810e0 */
[----:B------:R-:W4:Y:S04]  /*2c520*/  LDL.LU R33, [R1+0x124] ;  /* 0x0001240001217983 */ /* 0x000f280000300800 */
[----:B------:R-:W4:Y:S01]  /*2c530*/  LDL.LU R34, [R1+0x128] ;  /* 0x0001280001227983 */ /* 0x000f220000300800 */
[C---:B------:R-:W-:Y:S03]  /*2c540*/  HMMA.1688.F32.TF32 R228, R236.reuse, R128, R228 ;  /* 0x00000080ece4723c */ /* 0x040fe600000810e4 */
[----:B------:R-:W4:Y:S05]  /*2c550*/  LDL.LU R35, [R1+0x12c] ;  /* 0x00012c0001237983 */ /* 0x000f2a0000300800 */
[----:B------:R-:W-:Y:S01]  /*2c560*/  HMMA.1688.F32.TF32 R236, R236, R136, R248 ;  /* 0x00000088ecec723c */ /* 0x000fe200000810f8 */
[----:B------:R-:W4:Y:S04]  /*2c570*/  LDL.LU R248, [R1+0x80] ;  /* 0x0000800001f87983 */ /* 0x000f280000300800 */
[----:B------:R-:W4:Y:S02]  /*2c580*/  LDL.LU R249, [R1+0x84] ;  /* 0x0000840001f97983 */ /* 0x000f240000300800 */
[----:B------:R-:W-:-:S02]  /*2c590*/  IMAD.MOV.U32 R251, RZ, RZ, R0 ;  /* 0x000000fffffb7224 */ /* 0x000fc400078e0000 */
[----:B------:R-:W4:Y:S04]  /*2c5a0*/  LDL.LU R250, [R1+0x88] ;  /* 0x0000880001fa7983 */ /* 0x000f280000300800 */
[----:B------:R-:W4:Y:S01]  /*2c5b0*/  LDL.LU R0, [R1+0x1ba8] ;  /* 0x001ba80001007983 */ /* 0x000f220000300800 */
[C---:B--2---:R-:W-:Y:S08]  /*2c5c0*/  HMMA.1688.F32.TF32 R20, R12.reuse, R132, R20 ;  /* 0x000000840c14723c */ /* 0x044ff00000081014 */
[----:B---3--:R-:W-:Y:S08]  /*2c5d0*/  HMMA.1688.F32.TF32 R40, R12, R124, R40 ;  /* 0x0000007c0c28723c */ /* 0x008ff00000081028 */
[C---:B------:R-:W-:Y:S08]  /*2c5e0*/  HMMA.1688.F32.TF32 R68, R8.reuse, R128, R68 ;  /* 0x000000800844723c */ /* 0x040ff00000081044 */
[C---:B------:R-:W-:Y:S08]  /*2c5f0*/  HMMA.1688.F32.TF32 R44, R8.reuse, R124, R44 ;  /* 0x0000007c082c723c */ /* 0x040ff0000008102c */
[C---:B------:R-:W-:Y:S08]  /*2c600*/  HMMA.1688.F32.TF32 R64, R8.reuse, R132, R64 ;  /* 0x000000840840723c */ /* 0x040ff00000081040 */
[----:B------:R-:W-:Y:S07]  /*2c610*/  HMMA.1688.F32.TF32 R8, R8, R136, R60 ;  /* 0x000000880808723c */ /* 0x000fee000008103c */
[----:B------:R-:W-:Y:S04]  /*2c620*/  STL.64 [R1+0x1e0], R44 ;  /* 0x0001e02c01007387 */ /* 0x000fe80000100a00 */
[----:B------:R1:W-:Y:S04]  /*2c630*/  STL.64 [R1+0x1e8], R46 ;  /* 0x0001e82e01007387 */ /* 0x0003e80000100a00 */
[----:B-1----:R-:W2:Y:S04]  /*2c640*/  LDL.LU.64 R46, [R1+0x1ba0] ;  /* 0x001ba000012e7983 */ /* 0x002ea80000300a00 */
[----:B------:R-:W-:Y:S04]  /*2c650*/  STL.64 [R1+0x1d0], R68 ;  /* 0x0001d04401007387 */ /* 0x000fe80000100a00 */
[----:B------:R1:W-:Y:S04]  /*2c660*/  STL.64 [R1+0x1d8], R70 ;  /* 0x0001d84601007387 */ /* 0x0003e80000100a00 */
[----:B-1----:R-:W3:Y:S04]  /*2c670*/  LDL.LU.64 R70, [R1+0x1b98] ;  /* 0x001b980001467983 */ /* 0x002ee80000300a00 */
[----:B------:R-:W3:Y:S01]  /*2c680*/  LDL.LU.64 R68, [R1+0x1b90] ;  /* 0x001b900001447983 */ /* 0x000ee20000300a00 */
[C---:B------:R-:W-:Y:S03]  /*2c690*/  HMMA.1688.F32.TF32 R240, R12.reuse, R120, R240 ;  /* 0x000000780cf0723c */ /* 0x040fe600000810f0 */
[----:B------:R-:W-:Y:S04]  /*2c6a0*/  STL.64 [R1+0x1c0], R64 ;  /* 0x0001c04001007387 */ /* 0x000fe80000100a00 */
[----:B------:R1:W-:Y:S01]  /*2c6b0*/  STL.64 [R1+0x1c8], R66 ;  /* 0x0001c84201007387 */ /* 0x0003e20000100a00 */
[C---:B----4-:R-:W-:Y:S03]  /*2c6c0*/  HMMA.1688.F32.TF32 R16, R12.reuse, R128, R16 ;  /* 0x000000800c10723c */ /* 0x050fe60000081010 */
[----:B-1----:R-:W4:Y:S04]  /*2c6d0*/  LDL.LU.64 R66, [R1+0x1b88] ;  /* 0x001b880001427983 */ /* 0x002f280000300a00 */
[----:B------:R-:W4:Y:S04]  /*2c6e0*/  LDL.LU.64 R64, [R1+0x1b80] ;  /* 0x001b800001407983 */ /* 0x000f280000300a00 */
[----:B------:R-:W2:Y:S04]  /*2c6f0*/  LDL.LU.64 R62, [R1+0x1b78] ;  /* 0x001b7800013e7983 */ /* 0x000ea80000300a00 */
[----:B------:R-:W2:Y:S04]  /*2c700*/  LDL.LU.64 R60, [R1+0x1b70] ;  /* 0x001b7000013c7983 */ /* 0x000ea80000300a00 */
[----:B------:R1:W-:Y:S04]  /*2c710*/  STL.64 [R1+0x1b0], R8 ;  /* 0x0001b00801007387 */ /* 0x0003e80000100a00 */
[----:B------:R1:W-:Y:S04]  /*2c720*/  STL.64 [R1+0x1b8], R10 ;  /* 0x0001b80a01007387 */ /* 0x0003e80000100a00 */
[----:B-1----:R-:W2:Y:S04]  /*2c730*/  LDL.LU R8, [R1+0x2c0] ;  /* 0x0002c00001087983 */ /* 0x002ea80000300800 */
[----:B------:R-:W2:Y:S04]  /*2c740*/  LDL.LU R9, [R1+0x2c4] ;  /* 0x0002c40001097983 */ /* 0x000ea80000300800 */
[----:B------:R-:W2:Y:S04]  /*2c750*/  LDL.LU R10, [R1+0x2c8] ;  /* 0x0002c800010a7983 */ /* 0x000ea80000300800 */
[----:B------:R-:W2:Y:S04]  /*2c760*/  LDL.LU R11, [R1+0x2cc] ;  /* 0x0002cc00010b7983 */ /* 0x000ea80000300800 */
[----:B------:R-:W-:Y:S04]  /*2c770*/  STL.64 [R1+0x330], R240 ;  /* 0x000330f001007387 */ /* 0x000fe80000100a00 */
[----:B------:R1:W-:Y:S04]  /*2c780*/  STL.64 [R1+0x338], R242 ;  /* 0x000338f201007387 */ /* 0x0003e80000100a00 */
[----:B-1----:R-:W3:Y:S04]  /*2c790*/  LDL.LU.64 R242, [R1+0x1b68] ;  /* 0x001b680001f27983 */ /* 0x002ee80000300a00 */
[----:B------:R-:W3:Y:S04]  /*2c7a0*/  LDL.LU.64 R240, [R1+0x1b60] ;  /* 0x001b600001f07983 */ /* 0x000ee80000300a00 */
[----:B------:R-:W-:Y:S04]  /*2c7b0*/  STL.64 [R1+0x320], R40 ;  /* 0x0003202801007387 */ /* 0x000fe80000100a00 */
[----:B------:R1:W-:Y:S04]  /*2c7c0*/  STL.64 [R1+0x328], R42 ;  /* 0x0003282a01007387 */ /* 0x0003e80000100a00 */
[----:B-1----:R-:W3:Y:S04]  /*2c7d0*/  LDL.LU.64 R42, [R1+0x1b58] ;  /* 0x001b5800012a7983 */ /* 0x002ee80000300a00 */
[----:B------:R-:W-:Y:S04]  /*2c7e0*/  STL.64 [R1+0x310], R16 ;  /* 0x0003101001007387 */ /* 0x000fe80000100a00 */
[----:B------:R1:W-:Y:S04]  /*2c7f0*/  STL.64 [R1+0x318], R18 ;  /* 0x0003181201007387 */ /* 0x0003e80000100a00 */
[----:B-1----:R-:W3:Y:S04]  /*2c800*/  LDL.LU.64 R18, [R1+0x1b50] ;  /* 0x001b500001127983 */ /* 0x002ee80000300a00 */
[----:B------:R-:W4:Y:S04]  /*2c810*/  LDL.LU.64 R16, [R1+0x1b48] ;  /* 0x001b480001107983 */ /* 0x000f280000300a00 */
[----:B------:R-:W-:Y:S04]  /*2c820*/  STL.64 [R1+0x300], R20 ;  /* 0x0003001401007387 */ /* 0x000fe80000100a00 */
[----:B------:R1:W-:Y:S04]  /*2c830*/  STL.64 [R1+0x308], R22 ;  /* 0x0003081601007387 */ /* 0x0003e80000100a00 */
[----:B-1----:R-:W4:Y:S04]  /*2c840*/  LDL.LU.64 R22, [R1+0x1b40] ;  /* 0x001b400001167983 */ /* 0x002f280000300a00 */
[----:B------:R-:W4:Y:S01]  /*2c850*/  LDL.LU.64 R20, [R1+0x1b38] ;  /* 0x001b380001147983 */ /* 0x000f220000300a00 */
[----:B--2---:R-:W-:Y:S11]  /*2c860*/  HMMA.1688.F32.TF32 R8, R12, R136, R8 ;  /* 0x000000880c08723c */ /* 0x004ff60000081008 */
[----:B------:R-:W-:Y:S11]  /*2c870*/  @!UPT UIADD3 URZ, URZ, URZ, URZ ;  /* 0x0000003f3f3ff290 */ /* 0x000ff6000fffe03f */
[----:B------:R-:W-:Y:S01]  /*2c880*/  @!UPT UIADD3 URZ, URZ, URZ, URZ ;  /* 0x0000003f3f3ff290 */ /* 0x000fe2000fffe03f */
[----:B------:R-:W-:Y:S04]  /*2c890*/  STL.64 [R1+0x2c0], R8 ;  /* 0x0002c00801007387 */ /* 0x000fe80000100a00 */
[----:B------:R-:W-:Y:S01]  /*2c8a0*/  STL.64 [R1+0x2c8], R10 ;  /* 0x0002c80a01007387 */ /* 0x000fe20000100a00 */
[C---:B------:R-:W-:Y:S03]  /*2c8b0*/  HMMA.1688.F32.TF32 R140, R4.reuse, R122, R140 ;  /* 0x0000007a048c723c */ /* 0x040fe6000008108c */
[----:B------:R-:W-:Y:S04]  /*2c8c0*/  LDS R8, [R2+0xa080] ;  /* 0x00a0800002087984 */ /* 0x000fe80000000800 */
[----:B------:R-:W-:Y:S01]  /*2c8d0*/  LDS R10, [R2+0xb080] ;  /* 0x00b08000020a7984 */ /* 0x000fe20000000800 */
[C---:B------:R-:W-:Y:S03]  /*2c8e0*/  HMMA.1688.F32.TF32 R144, R4.reuse, R126, R144 ;  /* 0x0000007e0490723c */ /* 0x040fe60000081090 */
[----:B------:R-:W-:Y:S04]  /*2c8f0*/  LDS R9, [R3+0xa080] ;  /* 0x00a0800003097984 */ /* 0x000fe80000000800 */
[----:B------:R-:W1:Y:S01]  /*2c900*/  LDS R11, [R3+0xb080] ;  /* 0x00b08000030b7984 */ /* 0x000e620000000800 */
[----:B---3--:R-:W-:Y:S01]  /*2c910*/  HMMA.1688.F32.TF32 R36, R4, R18, R36 ;  /* 0x000000120424723c */ /* 0x008fe20000081024 */
[----:B----4-:R-:W-:-:S07]  /*2c920*/  IMAD.MOV.U32 R14, RZ, RZ, R17 ;  /* 0x000000ffff0e7224 */ /* 0x010fce00078e0011 */
[C---:B------:R-:W-:Y:S01]  /*2c930*/  HMMA.1688.F32.TF32 R24, R4.reuse, R22, R24 ;  /* 0x000000160418723c */ /* 0x040fe20000081018 */
[----:B------:R-:W-:Y:S11]  /*2c940*/  IMAD.MOV.U32 R15, RZ, RZ, R16 ;  /* 0x000000ffff0f7224 */ /* 0x000ff600078e0010 */
[----:B------:R-:W-:Y:S04]  /*2c950*/  @!UPT UIADD3 URZ, URZ, URZ, URZ ;  /* 0x0000003f3f3ff290 */ /* 0x000fe8000fffe03f */
[----:B------:R-:W-:Y:S02]  /*2c960*/  IMAD.MOV.U32 R17, RZ, RZ, R38 ;  /* 0x000000ffff117224 */ /* 0x000fe400078e0026 */
[----:B------:R-:W-:Y:S02]  /*2c970*/  IMAD.MOV.U32 R16, RZ, RZ, R39 ;  /* 0x000000ffff107224 */ /* 0x000fe400078e0027 */
[----:B------:R-:W2:Y:S04]  /*2c980*/  LDL.LU.64 R38, [R1+0x1b30] ;  /* 0x001b300001267983 */ /* 0x000ea80000300a00 */
[----:B------:R-:W-:Y:S04]  /*2c990*/  STL.64 [R1+0x400], R24 ;  /* 0x0004001801007387 */ /* 0x000fe80000100a00 */
[----:B------:R3:W-:Y:S04]  /*2c9a0*/  STL.64 [R1+0x408], R26 ;  /* 0x0004081a01007387 */ /* 0x0007e80000100a00 */
[----:B---3--:R-:W3:Y:S04]  /*2c9b0*/  LDL.LU.64 R26, [R1+0x1b28] ;  /* 0x001b2800011a7983 */ /* 0x008ee80000300a00 */
[----:B------:R-:W4:Y:S01]  /*2c9c0*/  LDL.LU.64 R24, [R1+0x1b20] ;  /* 0x001b200001187983 */ /* 0x000f220000300a00 */
[----:B---3--:R-:W-:Y:S11]  /*2c9d0*/  HMMA.1688.F32.TF32 R28, R4, R26, R28 ;  /* 0x0000001a041c723c */ /* 0x008ff6000008101c */
[----:B------:R-:W-:Y:S11]  /*2c9e0*/  @!UPT UIADD3 URZ, URZ, URZ, URZ ;  /* 0x0000003f3f3ff290 */ /* 0x000ff6000fffe03f */
[----:B------:R-:W-:Y:S01]  /*2c9f0*/  @!UPT UIADD3 URZ, URZ, URZ, URZ ;  /* 0x0000003f3f3ff290 */ /* 0x000fe2000fffe03f */
[----:B------:R3:W-:Y:S04]  /*2ca00*/  STL.64 [R1+0x478], R30 ;  /* 0x0004781e01007387 */ /* 0x0007e80000100a00 */
[----:B---3--:R-:W3:Y:S01]  /*2ca10*/  LDL.LU.64 R30, [R1+0x1b18] ;  /* 0x001b1800011e7983 */ /* 0x008ee20000300a00 */
[----:B------:R-:W-:Y:S01]  /*2ca20*/  MOV R13, R20 ;  /* 0x00000014000d7202 */ /* 0x000fe20000000f00 */
[----:B------:R-:W-:Y:S01]  /*2ca30*/  IMAD.MOV.U32 R12, RZ, RZ, R21 ;  /* 0x000000ffff0c7224 */ /* 0x000fe200078e0015 */
[----:B------:R-:W-:Y:S01]  /*2ca40*/  MOV R20, R37 ;  /* 0x0000002500147202 */ /* 0x000fe20000000f00 */
[----:B------:R-:W-:Y:S01]  /*2ca50*/  IMAD.MOV.U32 R21, RZ, RZ, R36 ;  /* 0x000000ffff157224 */ /* 0x000fe200078e0024 */
[----:B------:R-:W-:Y:S01]  /*2ca60*/  MOV R37, R29 ;  /* 0x0000001d00257202 */ /* 0x000fe20000000f00 */
[----:B------:R-:W-:-:S02]  /*2ca70*/  IMAD.MOV.U32 R36, RZ, RZ, R28 ;  /* 0x000000ffff247224 */ /* 0x000fc400078e001c */
[----:B------:R-:W2:Y:S04]  /*2ca80*/  LDL.LU.64 R28, [R1+0x1b10] ;  /* 0x001b1000011c7983 */ /* 0x000ea80000300a00 */
[----:B------:R-:W-:Y:S04]  /*2ca90*/  STL [R1+0x1a94], R37 ;  /* 0x001a942501007387 */ /* 0x000fe80000100800 */
[----:B------:R-:W-:Y:S01]  /*2caa0*/  STL [R1+0x1a90], R36 ;  /* 0x001a902401007387 */ /* 0x000fe20000100800 */
[C---:B---3--:R-:W-:Y:S11]  /*2cab0*/  HMMA.1688.F32.TF32 R32, R4.reuse, R30, R32 ;  /* 0x0000001e0420723c */ /* 0x048ff60000081020 */
[----:B------:R-:W-:Y:S11]  /*2cac0*/  @!UPT UIADD3 URZ, URZ, URZ, URZ ;  /* 0x0000003f3f3ff290 */ /* 0x000ff6000fffe03f */
[----:B------:R-:W-:Y:S01]  /*2cad0*/  @!UPT UIADD3 URZ, URZ, URZ, URZ ;  /* 0x0000003f3f3ff290 */ /* 0x000fe2000fffe03f */
[----:B------:R-:W-:Y:S04]  /*2cae0*/  STL.64 [R1+0x4c0], R32 ;  /* 0x0004c02001007387 */ /* 0x000fe80000100a00 */
[----:B------:R3:W-:Y:S04]  /*2caf0*/  STL.64 [R1+0x4c8], R34 ;  /* 0x0004c82201007387 */ /* 0x0007e80000100a00 */
[----:B---3--:R-:W3:Y:S01]  /*2cb00*/  LDL.LU.64 R34, [R1+0x1b08] ;  /* 0x001b080001227983 */ /* 0x008ee20000300a00 */
[C---:B--2---:R-:W-:Y:S03]  /*2cb10*/  HMMA.1688.F32.TF32 R248, R4.reuse, R38, R248 ;  /* 0x0000002604f8723c */ /* 0x044fe600000810f8 */
[----:B------:R-:W2:Y:S05]  /*2cb20*/  LDL.LU.64 R32, [R1+0x1b00] ;  /* 0x001b000001207983 */ /* 0x000eaa0000300a00 */
[C---:B------:R-:W-:Y:S08]  /*2cb30*/  HMMA.1688.F32.TF32 R12, R4.reuse, R42, R12 ;  /* 0x0000002a040c723c */ /* 0x040ff0000008100c */
[C---:B---3--:R-:W-:Y:S11]  /*2cb40*/  HMMA.1688.F32.TF32 R244, R4.reuse, R34, R244 ;  /* 0x0000002204f4723c */ /* 0x048ff600000810f4 */
[----:B------:R-:W-:Y:S11]  /*2cb50*/  @!UPT UIADD3 URZ, URZ, URZ, URZ ;  /* 0x0000003f3f3ff290 */ /* 0x000ff6000fffe03f */
[----:B------:R-:W-:Y:S01]  /*2cb60*/  @!UPT UIADD3 URZ, URZ, URZ, URZ ;  /* 0x0000003f3f3ff290 */ /* 0x000fe2000fffe03f */
[----:B------:R-:W-:Y:S04]  /*2cb70*/  STL.64 [R1+0x610], R244 ;  /* 0x000610f401007387 */ /* 0x000fe80000100a00 */
[----:B------:R3:W-:Y:S04]  /*2cb80*/  STL.64 [R1+0x618], R246 ;  /* 0x000618f601007387 */ /* 0x0007e80000100a00 */
[----:B---3--:R-:W3:Y:S04]  /*2cb90*/  LDL.LU.64 R246, [R1+0x1af8] ;  /* 0x001af80001f67983 */ /* 0x008ee80000300a00 */
[----:B------:R-:W3:Y:S04]  /*2cba0*/  LDL.LU.64 R244, [R1+0x1af0] ;  /* 0x001af00001f47983 */ /* 0x000ee80000300a00 */
[----:B------:R-:W-:Y:S04]  /*2cbb0*/  STL.64 [R1+0x650], R248 ;  /* 0x000650f801007387 */ /* 0x000fe80000100a00 */
[----:B------:R1:W-:Y:S04]  /*2cbc0*/  STL.64 [R1+0x658], R250 ;  /* 0x000658fa01007387 */ /* 0x0003e80000100a00 */
[----:B-1----:R-:W3:Y:S04]  /*2cbd0*/  LDL.LU.64 R250, [R1+0x1ae8] ;  /* 0x001ae80001fa7983 */ /* 0x002ee80000300a00 */
[----:B------:R-:W3:Y:S04]  /*2cbe0*/  LDL.LU.64 R248, [R1+0x1ae0] ;  /* 0x001ae00001f87983 */ /* 0x000ee80000300a00 */
[----:B------:R-:W-:Y:S04]  /*2cbf0*/  STL.64 [R1+0x6e0], R12 ;  /* 0x0006e00c01007387 */ /* 0x000fe80000100a00 */
[----:B------:R1:W-:Y:S02]  /*2cc00*/  STL.64 [R1+0x6e8], R14 ;  /* 0x0006e80e01007387 */ /* 0x0003e40000100a00 */
[C---:B-1----:R-:W-:Y:S08]  /*2cc10*/  HMMA.1688.F32.TF32 R12, R4.reuse, R46, R240 ;  /* 0x0000002e040c723c */ /* 0x042ff000000810f0 */
[C---:B------:R-:W-:Y:S08]  /*2cc20*/  HMMA.1688.F32.TF32 R240, R4.reuse, R50, R72 ;  /* 0x0000003204f0723c */ /* 0x040ff00000081048 */
[C---:B------:R-:W-:Y:S07]  /*2cc30*/  HMMA.1688.F32.TF32 R72, R4.reuse, R54, R88 ;  /* 0x000000360448723c */ /* 0x040fee0000081058 */
[----:B------:R-:W-:Y:S04]  /*2cc40*/  STL.64 [R1+0x780], R12 ;  /* 0x0007800c01007387 */ /* 0x000fe80000100a00 */
[----:B------:R1:W-:Y:S02]  /*2cc50*/  STL.64 [R1+0x788], R14 ;  /* 0x0007880e01007387 */ /* 0x0003e40000100a00 */
[----:B-1----:R-:W-:Y:S02]  /*2cc60*/  HMMA.1688.F32.TF32 R12, R4, R58, R104 ;  /* 0x0000003a040c723c */ /* 0x002fe40000081068 */
[----:B------:R-:W-:Y:S04]  /*2cc70*/  STL.64 [R1+0x7a0], R240 ;  /* 0x0007a0f001007387 */ /* 0x000fe80000100a00 */
[----:B------:R-:W-:Y:S04]  /*2cc80*/  STL.64 [R1+0x7a8], R242 ;  /* 0x0007a8f201007387 */ /* 0x000fe80000100a00 */
[----:B------:R-:W3:Y:S04]  /*2cc90*/  LDL.LU R104, [R1+0x250] ;  /* 0x0002500001687983 */ /* 0x000ee80000300800 */
[----:B------:R1:W-:Y:S04]  /*2cca0*/  STL.64 [R1+0x810], R72 ;  /* 0x0008104801007387 */ /* 0x0003e80000100a00 */
[----:B------:R1:W-:Y:S05]  /*2ccb0*/  STL.64 [R1+0x818], R74 ;  /* 0x0008184a01007387 */ /* 0x0003ea0000100a00 */
        /* <DEDUP_REMOVED lines=9> */
[----:B-1----:R-:W3:Y:S04]  /*2cd50*/  LDL.LU R72, [R1+0x130] ;  /* 0x0001300001487983 */ /* 0x002ee80000300800 */
[----:B------:R-:W3:Y:S04]  /*2cd60*/  LDL.LU R73, [R1+0x134] ;  /* 0x0001340001497983 */ /* 0x000ee80000300800 */
[----:B------:R-:W3:Y:S04]  /*2cd70*/  LDL.LU R74, [R1+0x138] ;  /* 0x00013800014a7983 */ /* 0x000ee80000300800 */
[----:B------:R-:W3:Y:S01]  /*2cd80*/  LDL.LU R75, [R1+0x13c] ;  /* 0x00013c00014b7983 */ /* 0x000ee20000300800 */
[----:B------:R-:W-:-:S03]  /*2cd90*/  IMAD.MOV.U32 R243, RZ, RZ, R0 ;  /* 0x000000fffff37224 */ /* 0x000fc600078e0000 */
[----:B------:R-:W3:Y:S04]  /*2cda0*/  LDL.LU R240, [R1+0x100] ;  /* 0x0001000001f07983 */ /* 0x000ee80000300800 */
[----:B------:R-:W3:Y:S04]  /*2cdb0*/  LDL.LU R241, [R1+0x104] ;  /* 0x0001040001f17983 */ /* 0x000ee80000300800 */
[----:B------:R-:W3:Y:S04]  /*2cdc0*/  LDL.LU R242, [R1+0x108] ;  /* 0x0001080001f27983 */ /* 0x000ee80000300800 */
[----:B------:R-:W3:Y:S04]  /*2cdd0*/  LDL.LU R0, [R1+0x1ad8] ;  /* 0x001ad80001007983 */ /* 0x000ee80000300800 */
[----:B------:R1:W-:Y:S04]  /*2cde0*/  STL.64 [R1+0x8f0], R140 ;  /* 0x0008f08c01007387 */ /* 0x0003e80000100a00 */
[----:B------:R2:W-:Y:S04]  /*2cdf0*/  STL.64 [R1+0x8f8], R142 ;  /* 0x0008f88e01007387 */ /* 0x0005e80000100a00 */
[----:B-1----:R-:W3:Y:S04]  /*2ce00*/  LDL.LU R140, [R1+0x2d0] ;  /* 0x0002d000018c7983 */ /* 0x002ee80000300800 */
[----:B------:R-:W3:Y:S04]  /*2ce10*/  LDL.LU R141, [R1+0x2d4] ;  /* 0x0002d400018d7983 */ /* 0x000ee80000300800 */
[----:B--2---:R-:W2:Y:S04]  /*2ce20*/  LDL.LU R142, [R1+0x2d8] ;  /* 0x0002d800018e7983 */ /* 0x004ea80000300800 */
[----:B------:R-:W-:Y:S04]  /*2ce30*/  STL.64 [R1+0x8e0], R144 ;  /* 0x0008e09001007387 */ /* 0x000fe80000100a00 */
[----:B------:R1:W-:Y:S02]  /*2ce40*/  STL.64 [R1+0x8e8], R146 ;  /* 0x0008e89201007387 */ /* 0x0003e40000100a00 */
[C---:B-1----:R-:W-:Y:S08]  /*2ce50*/  HMMA.1688.F32.TF32 R144, R4.reuse, R130, R148 ;  /* 0x000000820490723c */ /* 0x042ff00000081094 */
[C---:B------:R-:W-:Y:S11]  /*2ce60*/  HMMA.1688.F32.TF32 R148, R4.reuse, R134, R152 ;  /* 0x000000860494723c */ /* 0x040ff60000081098 */
[----:B------:R-:W-:Y:S04]  /*2ce70*/  @!UPT UIADD3 URZ, URZ, URZ, URZ ;  /* 0x0000003f3f3ff290 */ /* 0x000fe8000fffe03f */
[----:B------:R-:W-:Y:S04]  /*2ce80*/  STL.64 [R1+0x8d0], R144 ;  /* 0x0008d09001007387 */ /* 0x000fe80000100a00 */
[----:B------:R1:W-:Y:S02]  /*2ce90*/  STL.64 [R1+0x8d8], R146 ;  /* 0x0008d89201007387 */ /* 0x0003e40000100a00 */
[----:B-1----:R-:W-:Y:S02]  /*2cea0*/  HMMA.1688.F32.TF32 R144, R4, R138, R156 ;  /* 0x0000008a0490723c */ /* 0x002fe4000008109c */
[----:B------:R-:W-:Y:S01]  /*2ceb0*/  STL.64 [R1+0x8c0], R148 ;  /* 0x0008c09401007387 */ /* 0x000fe20000100a00 */
[----:B------:R-:W-:-:S03]  /*2cec0*/  IMAD.MOV.U32 R12, RZ, RZ, R33 ;  /* 0x000000ffff0c7224 */ /* 0x000fc600078e0021 */
[----:B------:R-:W-:Y:S01]  /*2ced0*/  STL.64 [R1+0x8c8], R150 ;  /* 0x0008c89601007387 */ /* 0x000fe20000100a00 */
[----:B------:R-:W-:Y:S01]  /*2cee0*/  IMAD.MOV.U32 R13, RZ, RZ, R32 ;  /* 0x000000ffff0d7224 */ /* 0x000fe200078e0020 */
[----:B----4-:R-:W-:Y:S01]  /*2cef0*/  MOV R14, R25 ;  /* 0x00000019000e7202 */ /* 0x010fe20000000f00 */
[----:B------:R-:W-:Y:S01]  /*2cf00*/  IMAD.MOV.U32 R15, RZ, RZ, R24 ;  /* 0x000000ffff0f7224 */ /* 0x000fe200078e0018 */
[----:B------:R-:W-:Y:S04]  /*2cf10*/  LDS R4, [R2+0xa100] ;  /* 0x00a1000002047984 */ /* 0x000fe80000000800 */
[----:B------:R-:W-:Y:S04]  /*2cf20*/  LDS R6, [R2+0xb100] ;  /* 0x00b1000002067984 */ /* 0x000fe80000000800 */
[----:B------:R-:W-:Y:S04]  /*2cf30*/  LDS R5, [R3+0xa100] ;  /* 0x00a1000003057984 */ /* 0x000fe80000000800 */
[----:B------:R-:W1:Y:S04]  /*2cf40*/  LDS R7, [R3+0xb100] ;  /* 0x00b1000003077984 */ /* 0x000e680000000800 */
[----:B------:R-:W-:Y:S04]  /*2cf50*/  STL.64 [R1+0x8b0], R144 ;  /* 0x0008b09001007387 */ /* 0x000fe80000100a00 */
[----:B------:R-:W-:Y:S01]  /*2cf60*/  STL.64 [R1+0x8b8], R146 ;  /* 0x0008b89201007387 */ /* 0x000fe20000100a00 */
[C---:B---3--:R-:W-:Y:S08]  /*2cf70*/  HMMA.1688.F32.TF32 R104, R8.reuse, R22, R104 ;  /* 0x000000160868723c */ /* 0x048ff00000081068 */
[C---:B------:R-:W-:Y:S08]  /*2cf80*/  HMMA.1688.F32.TF32 R88, R8.reuse, R26, R88 ;  /* 0x0000001a0858723c */ /* 0x040ff00000081058 */
[----:B------:R-:W-:Y:S08]  /*2cf90*/  HMMA.1688.F32.TF32 R72, R8, R30, R72 ;  /* 0x0000001e0848723c */ /* 0x000ff00000081048 */
[----:B------:R-:W-:Y:S01]  /*2cfa0*/  IMAD.MOV.U32 R252, RZ, RZ, R106 ;  /* 0x000000fffffc7224 */ /* 0x000fe200078e006a */
[----:B------:R-:W-:Y:S07]  /*2cfb0*/  STL.64 [R1+0x260], R104 ;  /* 0x0002606801007387 */ /* 0x000fee0000100a00 */
[----:B------:R-:W-:-:S02]  /*2cfc0*/  IMAD.MOV.U32 R33, RZ, RZ, R89 ;  /* 0x000000ffff217224 */ /* 0x000fc400078e0059 */
[----:B------:R-:W-:Y:S02]  /*2cfd0*/  IMAD.MOV.U32 R32, RZ, RZ, R88 ;  /* 0x000000ffff207224 */ /* 0x000fe400078e0058 */
[----:B------:R-:W-:Y:S01]  /*2cfe0*/  IMAD.MOV.U32 R143, RZ, RZ, R0 ;  /* 0x000000ffff8f7224 */ /* 0x000fe200078e0000 */
[----:B------:R-:W-:-:S05]  /*2cff0*/  MOV R0, R107 ;  /* 0x0000006b00007202 */ /* 0x000fca0000000f00 */
[----:B------:R3:W-:Y:S04]  /*2d000*/  STL [R1+0x1a38], R0 ;  /* 0x001a380001007387 */ /* 0x0007e80000100800 */
[----:B------:R4:W-:Y:S04]  /*2d010*/  STL [R1+0x1a34], R252 ;  /* 0x001a34fc01007387 */ /* 0x0009e80000100800 */
[----:B------:R1:W-:Y:S01]  /*2d020*/  STL.64 [R1+0x258], R90 ;  /* 0x0002585a01007387 */ /* 0x0003e20000100a00 */
[----:B---3--:R-:W-:-:S03]  /*2d030*/  IMAD.MOV.U32 R0, RZ, RZ, R74 ;  /* 0x000000ffff007224 */ /* 0x008fc600078e004a */
[----:B------:R-:W-:Y:S01]  /*2d040*/  STL [R1+0x1a58], R33 ;  /* 0x001a582101007387 */ /* 0x000fe20000100800 */
[----:B----4-:R-:W-:-:S03]  /*2d050*/  MOV R252, R75 ;  /* 0x0000004b00fc7202 */ /* 0x010fc60000000f00 */
[----:B------:R-:W-:Y:S01]  /*2d060*/  STL [R1+0x1a54], R32 ;  /* 0x001a542001007387 */ /* 0x000fe20000100800 */
[C---:B-1----:R-:W-:Y:S03]  /*2d070*/  HMMA.1688.F32.TF32 R88, R8.reuse, R34, R240 ;  /* 0x000000220858723c */ /* 0x042fe600000810f0 */
[----:B------:R1:W-:Y:S05]  /*2d080*/  STL.64 [R1+0x360], R72 ;  /* 0x0003604801007387 */ /* 0x0003ea0000100a00 */
[C---:B-1----:R-:W-:Y:S08]  /*2d090*/  HMMA.1688.F32.TF32 R72, R8.reuse, R38, R12 ;  /* 0x000000260848723c */ /* 0x042ff0000008100c */
[C---:B------:R-:W-:Y:S01]  /*2d0a0*/  HMMA.1688.F32.TF32 R12, R8.reuse, R42, R248 ;  /* 0x0000002a080c723c */ /* 0x040fe200000810f8 */
[----:B------:R-:W-:Y:S04]  /*2d0b0*/  STL [R1+0x1a40], R0 ;  /* 0x001a400001007387 */ /* 0x000fe80000100800 */
[----:B------:R-:W-:Y:S04]  /*2d0c0*/  STL [R1+0x1a3c], R252 ;  /* 0x001a3cfc01007387 */ /* 0x000fe80000100800 */
[----:B------:R-:W-:Y:S01]  /*2d0d0*/  STL.64 [R1+0x460], R88 ;  /* 0x0004605801007387 */ /* 0x000fe20000100a00 */
[C---:B--2---:R-:W-:Y:S03]  /*2d0e0*/  HMMA.1688.F32.TF32 R140, R8.reuse, R18, R140 ;  /* 0x00000012088c723c */ /* 0x044fe6000008108c */
[----:B------:R-:W-:Y:S04]  /*2d0f0*/  STL.64 [R1+0x468], R90 ;  /* 0x0004685a01007387 */ /* 0x000fe80000100a00 */
[----:B------:R-:W-:Y:S04]  /*2d100*/  STL.64 [R1+0x4e0], R72 ;  /* 0x0004e04801007387 */ /* 0x000fe80000100a00 */
[----:B------:R1:W-:Y:S03]  /*2d110*/  STL.64 [R1+0x4e8], R74 ;  /* 0x0004e84a01007387 */ /* 0x0003e60000100a00 */
[----:B------:R-:W-:Y:S01]  /*2d120*/  IMAD.MOV.U32 R44, RZ, RZ, R12 ;  /* 0x000000ffff2c7224 */ /* 0x000fe200078e000c */
[----:B------:R2:W-:Y:S01]  /*2d130*/  STL.64 [R1+0x598], R14 ;  /* 0x0005980e01007387 */ /* 0x0005e20000100a00 */
[----:B------:R-:W-:Y:S01]  /*2d140*/  IMAD.MOV.U32 R45, RZ, RZ, R13 ;  /* 0x000000ffff2d7224 */ /* 0x000fe200078e000d */
[C---:B-1----:R-:W-:Y:S08]  /*2d150*/  HMMA.1688.F32.TF32 R72, R8.reuse, R46, R60 ;  /* 0x0000002e0848723c */ /* 0x042ff0000008103c */
[C---:B------:R-:W-:Y:S08]  /*2d160*/  HMMA.1688.F32.TF32 R60, R8.reuse, R50, R76 ;  /* 0x00000032083c723c */ /* 0x040ff0000008104c */
[----:B--2---:R-:W-:Y:S01]  /*2d170*/  HMMA.1688.F32.TF32 R12, R8, R54, R92 ;  /* 0x00000036080c723c */ /* 0x004fe2000008105c */
[----:B------:R-:W-:Y:S01]  /*2d180*/  STL [R1+0x1a18], R45 ;  /* 0x001a182d01007387 */ /* 0x000fe20000100800 */
[----:B------:R-:W-:-:S03]  /*2d190*/  IMAD.MOV.U32 R37, RZ, RZ, R140 ;  /* 0x000000ffff257224 */ /* 0x000fc600078e008c */
[----:B------:R-:W-:Y:S04]  /*2d1a0*/  STL [R1+0x1a14], R44 ;  /* 0x001a142c01007387 */ /* 0x000fe80000100800 */
[----:B------:R-:W-:Y:S04]  /*2d1b0*/  STL.64 [R1+0x670], R72 ;  /* 0x0006704801007387 */ /* 0x000fe80000100a00 */
[----:B------:R-:W-:Y:S04]  /*2d1c0*/  STL.64 [R1+0x678], R74 ;  /* 0x0006784a01007387 */ /* 0x000fe80000100a00 */
[----:B------:R-:W2:Y:S01]  /*2d1d0*/  LDL.LU R140, [R1+0x390] ;  /* 0x00039000018c7983 */ /* 0x000ea20000300800 */
[----:B------:R-:W-:-:S03]  /*2d1e0*/  MOV R36, R141 ;  /* 0x0000008d00247202 */ /* 0x000fc60000000f00 */
[----:B------:R-:W-:Y:S01]  /*2d1f0*/  STL.64 [R1+0x6f0], R60 ;  /* 0x0006f03c01007387 */ /* 0x000fe20000100a00 */
[----:B------:R-:W-:-:S03]  /*2d200*/  IMAD.MOV.U32 R25, RZ, RZ, R142 ;  /* 0x000000ffff197224 */ /* 0x000fc600078e008e */
[----:B------:R-:W-:Y:S01]  /*2d210*/  STL.64 [R1+0x6f8], R62 ;  /* 0x0006f83e01007387 */ /* 0x000fe20000100a00 */
[----:B------:R-:W-:-:S03]  /*2d220*/  IMAD.MOV.U32 R24, RZ, RZ, R143 ;  /* 0x000000ffff187224 */ /* 0x000fc600078e008f */
[----:B------:R-:W-:Y:S04]  /*2d230*/  STL.64 [R1+0x760], R12 ;  /* 0x0007600c01007387 */ /* 0x000fe80000100a00 */
[----:B------:R1:W-:Y:S04]  /*2d240*/  STL.64 [R1+0x768], R14 ;  /* 0x0007680e01007387 */ /* 0x0003e80000100a00 */
[----:B------:R-:W2:Y:S04]  /*2d250*/  LDL.LU R141, [R1+0x394] ;  /* 0x00039400018d7983 */ /* 0x000ea80000300800 */
[----:B------:R-:W2:Y:S01]  /*2d260*/  LDL.LU R142, [R1+0x398] ;  /* 0x00039800018e7983 */ /* 0x000ea20000300800 */
[C---:B-1----:R-:W-:Y:S03]  /*2d270*/  HMMA.1688.F32.TF32 R12, R8.reuse, R58, R108 ;  /* 0x0000003a080c723c */ /* 0x042fe6000008106c */
[----:B------:R-:W2:Y:S04]  /*2d280*/  LDL.LU R143, [R1+0x39c] ;  /* 0x00039c00018f7983 */ /* 0x000ea80000300800 */
[----:B------:R-:W3:Y:S11]  /*2d290*/  LDL.LU R104, [R1+0x2a0] ;  /* 0x0002a00001687983 */ /* 0x000ef60000300800 */
[----:B------:R-:W-:Y:S05]  /*2d2a0*/  @!UPT UIADD3 URZ, URZ, URZ, URZ ;  /* 0x0000003f3f3ff290 */ /* 0x000fea000fffe03f */
[----:B------:R1:W-:Y:S04]  /*2d2b0*/  STL.64 [R1+0x790], R12 ;  /* 0x0007900c01007387 */ /* 0x0003e80000100a00 */
[----:B------:R-:W-:Y:S04]  /*2d2c0*/  STL.64 [R1+0x798], R14 ;  /* 0x0007980e01007387 */ /* 0x000fe80000100a00 */
        /* <DEDUP_REMOVED lines=16> */
[----:B------:R-:W4:Y:S01]  /*2d3d0*/  LDL.LU R13, [R1+0xa4] ;  /* 0x0000a400010d7983 */ /* 0x000f220000300800 */
[C---:B------:R-:W-:Y:S08]  /*2d3e0*/  HMMA.1688.F32.TF32 R76, R8.reuse, R122, R160 ;  /* 0x0000007a084c723c */ /* 0x040ff000000810a0 */
[C---:B------:R-:W-:Y:S08]  /*2d3f0*/  HMMA.1688.F32.TF32 R60, R8.reuse, R126, R164 ;  /* 0x0000007e083c723c */ /* 0x040ff000000810a4 */
        /* <DEDUP_REMOVED lines=8> */
[----:B------:R-:W-:Y:S01]  /*2d480*/  STL.64 [R1+0x858], R94 ;  /* 0x0008585e01007387 */ /* 0x000fe20000100a00 */
[----:B------:R-:W-:Y:S01]  /*2d490*/  IMAD.MOV.U32 R14, RZ, RZ, R29 ;  /* 0x000000ffff0e7224 */ /* 0x000fe200078e001d */
[----:B------:R-:W-:-:S02]  /*2d4a0*/  MOV R15, R28 ;  /* 0x0000001c000f7202 */ /* 0x000fc40000000f00 */
[----:B------:R-:W-:Y:S04]  /*2d4b0*/  LDS R8, [R2+0xa180] ;  /* 0x00a1800002087984 */ /* 0x000fe80000000800 */
[----:B------:R-:W-:Y:S04]  /*2d4c0*/  LDS R10, [R2+0xb180] ;  /* 0x00b18000020a7984 */ /* 0x000fe80000000800 */
[----:B------:R-:W-:Y:S04]  /*2d4d0*/  STL.64 [R1+0x840], R76 ;  /* 0x0008404c01007387 */ /* 0x000fe80000100a00 */
[----:B------:R-:W-:Y:S04]  /*2d4e0*/  STL.64 [R1+0x848], R78 ;  /* 0x0008484e01007387 */ /* 0x000fe80000100a00 */
[----:B------:R-:W-:Y:S04]  /*2d4f0*/  STL.64 [R1+0x830], R60 ;  /* 0x0008303c01007387 */ /* 0x000fe80000100a00 */
[----:B------:R2:W-:Y:S04]  /*2d500*/  STL.64 [R1+0x838], R62 ;  /* 0x0008383e01007387 */ /* 0x0005e80000100a00 */
[----:B------:R-:W-:Y:S04]  /*2d510*/  LDS R9, [R3+0xa180] ;  /* 0x00a1800003097984 */ /* 0x000fe80000000800 */
[----:B------:R-:W2:Y:S02]  /*2d520*/  LDS R11, [R3+0xb180] ;  /* 0x00b18000030b7984 */ /* 0x000ea40000000800 */
[C---:B--2---:R-:W-:Y:S11]  /*2d530*/  HMMA.1688.F32.TF32 R60, R4.reuse, R18, R140 ;  /* 0x00000012043c723c */ /* 0x044ff6000008108c */
[----:B------:R-:W-:Y:S11]  /*2d540*/  @!UPT UIADD3 URZ, URZ, URZ, URZ ;  /* 0x0000003f3f3ff290 */ /* 0x000ff6000fffe03f */
[----:B------:R-:W-:Y:S02]  /*2d550*/  @!UPT UIADD3 URZ, URZ, URZ, URZ ;  /* 0x0000003f3f3ff290 */ /* 0x000fe4000fffe03f */
[----:B------:R-:W-:Y:S01]  /*2d560*/  IMAD.MOV.U32 R163, RZ, RZ, R60 ;  /* 0x000000ffffa37224 */ /* 0x000fe200078e003c */
[----:B------:R-:W-:Y:S01]  /*2d570*/  MOV R160, R63 ;  /* 0x0000003f00a07202 */ /* 0x000fe20000000f00 */
[----:B------:R-:W-:Y:S02]  /*2d580*/  IMAD.MOV.U32 R162, RZ, RZ, R61 ;  /* 0x000000ffffa27224 */ /* 0x000fe400078e003d */
[----:B------:R-:W-:Y:S02]  /*2d590*/  IMAD.MOV.U32 R161, RZ, RZ, R62 ;  /* 0x000000ffffa17224 */ /* 0x000fe400078e003e */
[C---:B---3--:R-:W-:Y:S01]  /*2d5a0*/  HMMA.1688.F32.TF32 R60, R4.reuse, R22, R104 ;  /* 0x00000016043c723c */ /* 0x048fe20000081068 */
[----:B------:R-:W-:Y:S04]  /*2d5b0*/  STL.64 [R1+0x1aa0], R162 ;  /* 0x001aa0a201007387 */ /* 0x000fe80000100a00 */
[----:B------:R-:W-:Y:S11]  /*2d5c0*/  STL.64 [R1+0x1a98], R160 ;  /* 0x001a98a001007387 */ /* 0x000ff60000100a00 */
[----:B------:R-:W-:Y:S07]  /*2d5d0*/  @!UPT UIADD3 URZ, URZ, URZ, URZ ;  /* 0x0000003f3f3ff290 */ /* 0x000fee000fffe03f */
[----:B------:R4:W-:Y:S01]  /*2d5e0*/  STL.64 [R1+0x128], R62 ;  /* 0x0001283e01007387 */ /* 0x0009e20000100a00 */
[----:B------:R-:W-:Y:S02]  /*2d5f0*/  IMAD.MOV.U32 R40, RZ, RZ, R60 ;  /* 0x000000ffff287224 */ /* 0x000fe400078e003c */
[----:B------:R-:W-:Y:S02]  /*2d600*/  IMAD.MOV.U32 R41, RZ, RZ, R61 ;  /* 0x000000ffff297224 */ /* 0x000fe400078e003d */
[C---:B----4-:R-:W-:Y:S11]  /*2d610*/  HMMA.1688.F32.TF32 R60, R4.reuse, R26, R88 ;  /* 0x0000001a043c723c */ /* 0x050ff60000081058 */
[----:B------:R-:W-:Y:S11]  /*2d620*/  @!UPT UIADD3 URZ, URZ, URZ, URZ ;  /* 0x0000003f3f3ff290 */ /* 0x000ff6000fffe03f */
[----:B------:R-:W-:Y:S02]  /*2d630*/  @!UPT UIADD3 URZ, URZ, URZ, URZ ;  /* 0x0000003f3f3ff290 */ /* 0x000fe4000fffe03f */
[----:B------:R-:W-:Y:S01]  /*2d640*/  IMAD.MOV.U32 R28, RZ, RZ, R60 ;  /* 0x000000ffff1c7224 */ /* 0x000fe200078e003c */
[----:B------:R-:W-:Y:S01]  /*2d650*/  MOV R29, R61 ;  /* 0x0000003d001d7202 */ /* 0x000fe20000000f00 */
[----:B------:R-:W-:Y:S02]  /*2d660*/  IMAD.MOV.U32 R33, RZ, RZ, R62 ;  /* 0x000000ffff217224 */ /* 0x000fe400078e003e */
[----:B------:R-:W-:Y:S02]  /*2d670*/  IMAD.MOV.U32 R32, RZ, RZ, R63 ;  /* 0x000000ffff207224 */ /* 0x000fe400078e003f */
[C---:B------:R-:W-:Y:S08]  /*2d680*/  HMMA.1688.F32.TF32 R60, R4.reuse, R30, R72 ;  /* 0x0000001e043c723c */ /* 0x040ff00000081048 */
[C---:B------:R-:W-:Y:S11]  /*2d690*/  HMMA.1688.F32.TF32 R12, R4.reuse, R38, R12 ;  /* 0x00000026040c723c */ /* 0x040ff6000008100c */
[----:B------:R-:W-:Y:S04]  /*2d6a0*/  @!UPT UIADD3 URZ, URZ, URZ, URZ ;  /* 0x0000003f3f3ff290 */ /* 0x000fe8000fffe03f */
[----:B------:R-:W-:Y:S01]  /*2d6b0*/  STL [R1+0x170], R60 ;  /* 0x0001703c01007387 */ /* 0x000fe20000100800 */
[----:B------:R-:W-:Y:S01]  /*2d6c0*/  IMAD.MOV.U32 R0, RZ, RZ, R61 ;  /* 0x000000ffff007224 */ /* 0x000fe200078e003d */
[----:B------:R-:W-:Y:S02]  /*2d6d0*/  MOV R252, R62 ;  /* 0x0000003e00fc7202 */ /* 0x000fe40000000f00 */
[----:B------:R2:W-:Y:S02]  /*2d6e0*/  STL [R1+0x17c], R63 ;  /* 0x00017c3f01007387 */ /* 0x0005e40000100800 */
[----:B--2---:R-:W-:Y:S02]  /*2d6f0*/  HMMA.1688.F32.TF32 R60, R4, R34, R240 ;  /* 0x00000022043c723c */ /* 0x004fe400000810f0 */
[----:B------:R-:W-:Y:S01]  /*2d700*/  STL [R1+0x1a50], R0 ;  /* 0x001a500001007387 */ /* 0x000fe20000100800 */
[----:B------:R-:W-:-:S03]  /*2d710*/  IMAD.MOV.U32 R45, RZ, RZ, R14 ;  /* 0x000000ffff2d7224 */ /* 0x000fc600078e000e */
[----:B------:R-:W-:Y:S01]  /*2d720*/  STL [R1+0x1a4c], R252 ;  /* 0x001a4cfc01007387 */ /* 0x000fe20000100800 */
[----:B------:R-:W-:Y:S11]  /*2d730*/  IMAD.MOV.U32 R44, RZ, RZ, R15 ;  /* 0x000000ffff2c7224 */ /* 0x000ff600078e000f */
[----:B------:R-:W-:Y:S05]  /*2d740*/  @!UPT UIADD3 URZ, URZ, URZ, URZ ;  /* 0x0000003f3f3ff290 */ /* 0x000fea000fffe03f */
[----:B------:R-:W-:Y:S04]  /*2d750*/  STL.64 [R1+0x110], R60 ;  /* 0x0001103c01007387 */ /* 0x000fe80000100a00 */
[----:B------:R-:W-:Y:S04]  /*2d760*/  STL.64 [R1+0x118], R62 ;  /* 0x0001183e01007387 */ /* 0x000fe80000100a00 */
[----:B------:R2:W-:Y:S02]  /*2d770*/  STL.64 [R1+0x190], R12 ;  /* 0x0001900c01007387 */ /* 0x0005e40000100a00 */
[C---:B--2---:R-:W-:Y:S02]  /*2d780*/  HMMA.1688.F32.TF32 R12, R4.reuse, R42, R244 ;  /* 0x0000002a040c723c */ /* 0x044fe400000810f4 */
[----:B------:R-:W-:Y:S04]  /*2d790*/  STL [R1+0x1a20], R44 ;  /* 0x001a202c01007387 */ /* 0x000fe80000100800 */
[----:B------:R-:W-:Y:S11]  /*2d7a0*/  STL [R1+0x1a1c], R45 ;  /* 0x001a1c2d01007387 */ /* 0x000ff60000100800 */
[----:B------:R-:W-:Y:S06]  /*2d7b0*/  @!UPT UIADD3 URZ, URZ, URZ, URZ ;  /* 0x0000003f3f3ff290 */ /* 0x000fec000fffe03f */
[----:B------:R2:W-:Y:S01]  /*2d7c0*/  STL.64 [R1+0x2a8], R14 ;  /* 0x0002a80e01007387 */ /* 0x0005e20000100a00 */
[----:B------:R-:W-:Y:S01]  /*2d7d0*/  IMAD.MOV.U32 R48, RZ, RZ, R12 ;  /* 0x000000ffff307224 */ /* 0x000fe200078e000c */
[----:B------:R-:W-:Y:S02]  /*2d7e0*/  MOV R49, R13 ;  /* 0x0000000d00317202 */ /* 0x000fe40000000f00 */
[C---:B--2---:R-:W-:Y:S03]  /*2d7f0*/  HMMA.1688.F32.TF32 R12, R4.reuse, R46, R64 ;  /* 0x0000002e040c723c */ /* 0x044fe60000081040 */
[----:B------:R-:W-:Y:S04]  /*2d800*/  STL [R1+0x1a48], R49 ;  /* 0x001a483101007387 */ /* 0x000fe80000100800 */
[----:B------:R-:W-:Y:S01]  /*2d810*/  STL [R1+0x1a44], R48 ;  /* 0x001a443001007387 */ /* 0x000fe20000100800 */
[C---:B------:R-:W-:Y:S08]  /*2d820*/  HMMA.1688.F32.TF32 R64, R4.reuse, R50, R80 ;  /* 0x000000320440723c */ /* 0x040ff00000081050 */
[C---:B------:R-:W-:Y:S07]  /*2d830*/  HMMA.1688.F32.TF32 R60, R4.reuse, R54, R96 ;  /* 0x00000036043c723c */ /* 0x040fee0000081060 */
[----:B------:R-:W-:Y:S04]  /*2d840*/  STL.64 [R1+0x390], R12 ;  /* 0x0003900c01007387 */ /* 0x000fe80000100a00 */
[----:B------:R2:W-:Y:S02]  /*2d850*/  STL.64 [R1+0x398], R14 ;  /* 0x0003980e01007387 */ /* 0x0005e40000100a00 */
[C---:B--2---:R-:W-:Y:S02]  /*2d860*/  HMMA.1688.F32.TF32 R12, R4.reuse, R58, R112 ;  /* 0x0000003a040c723c */ /* 0x044fe40000081070 */
[----:B------:R-:W-:Y:S04]  /*2d870*/  STL.64 [R1+0x600], R64 ;  /* 0x0006004001007387 */ /* 0x000fe80000100a00 */
[----:B------:R-:W-:Y:S04]  /*2d880*/  STL.64 [R1+0x608], R66 ;  /* 0x0006084201007387 */ /* 0x000fe80000100a00 */
[----:B------:R-:W2:Y:S04]  /*2d890*/  LDL.LU R240, [R1+0x490] ;  /* 0x0004900001f07983 */ /* 0x000ea80000300800 */
[----:B------:R-:W-:Y:S04]  /*2d8a0*/  STL.64 [R1+0x640], R60 ;  /* 0x0006403c01007387 */ /* 0x000fe80000100a00 */
[----:B------:R-:W-:Y:S05]  /*2d8b0*/  STL.64 [R1+0x648], R62 ;  /* 0x0006483e01007387 */ /* 0x000fea0000100a00 */
[----:B------:R-:W-:Y:S04]  /*2d8c0*/  STL.64 [R1+0x6d0], R12 ;  /* 0x0006d00c01007387 */ /* 0x000fe80000100a00 */
[----:B------:R2:W-:Y:S04]  /*2d8d0*/  STL.64 [R1+0x6d8], R14 ;  /* 0x0006d80e01007387 */ /* 0x0005e80000100a00 */
[----:B------:R-:W2:Y:S04]  /*2d8e0*/  LDL.LU R241, [R1+0x494] ;  /* 0x0004940001f17983 */ /* 0x000ea80000300800 */
[----:B------:R-:W2:Y:S04]  /*2d8f0*/  LDL.LU R242, [R1+0x498] ;  /* 0x0004980001f27983 */ /* 0x000ea80000300800 */
[----:B------:R-:W2:Y:S02]  /*2d900*/  LDL.LU R243, [R1+0x49c] ;  /* 0x00049c0001f37983 */ /* 0x000ea40000300800 */
[C---:B--2---:R-:W-:Y:S02]  /*2d910*/  HMMA.1688.F32.TF32 R12, R4.reuse, R122, R180 ;  /* 0x0000007a040c723c */ /* 0x044fe400000810b4 */
        /* <DEDUP_REMOVED lines=24> */
[----:B------:R-:W4:Y:S04]  /*2daa0*/  LDL.LU R14, [R1+0xc8] ;  /* 0x0000c800010e7983 */ /* 0x000f280000300800 */
[----:B------:R-:W4:Y:S01]  /*2dab0*/  LDL.LU R15, [R1+0xcc] ;  /* 0x0000cc00010f7983 */ /* 0x000f220000300800 */
[C---:B------:R-:W-:Y:S08]  /*2dac0*/  HMMA.1688.F32.TF32 R60, R4.reuse, R126, R184 ;  /* 0x0000007e043c723c */ /* 0x040ff000000810b8 */
[C---:B------:R-:W-:Y:S08]  /*2dad0*/  HMMA.1688.F32.TF32 R76, R4.reuse, R130, R188 ;  /* 0x00000082044c723c */ /* 0x040ff000000810bc */
[C---:B------:R-:W-:Y:S07]  /*2dae0*/  HMMA.1688.F32.TF32 R64, R4.reuse, R134, R192 ;  /* 0x000000860440723c */ /* 0x040fee00000810c0 */
[----:B------:R-:W-:Y:S04]  /*2daf0*/  STL.64 [R1+0x7e0], R60 ;  /* 0x0007e03c01007387 */ /* 0x000fe80000100a00 */
[----:B------:R1:W-:Y:S02]  /*2db00*/  STL.64 [R1+0x7e8], R62 ;  /* 0x0007e83e01007387 */ /* 0x0003e40000100a00 */
[----:B-1----:R-:W-:Y:S02]  /*2db10*/  HMMA.1688.F32.TF32 R60, R4, R138, R196 ;  /* 0x0000008a043c723c */ /* 0x002fe400000810c4 */
        /* <DEDUP_REMOVED lines=9> */
[----:B------:R-:W1:Y:S01]  /*2dbb0*/  LDS R7, [R3+0xb200] ;  /* 0x00b2000003077984 */ /* 0x000e620000000800 */
[C---:B--2---:R-:W-:Y:S08]  /*2dbc0*/  HMMA.1688.F32.TF32 R240, R8.reuse, R18, R240 ;  /* 0x0000001208f0723c */ /* 0x044ff000000810f0 */
[C---:B-1----:R-:W-:Y:S08]  /*2dbd0*/  HMMA.1688.F32.TF32 R64, R8.reuse, R22, R144 ;  /* 0x000000160840723c */ /* 0x042ff00000081090 */
[C---:B---3--:R-:W-:Y:S07]  /*2dbe0*/  HMMA.1688.F32.TF32 R60, R8.reuse, R26, R140 ;  /* 0x0000001a083c723c */ /* 0x048fee000008108c */
[----:B------:R-:W-:Y:S04]  /*2dbf0*/  STL.64 [R1+0x1a68], R242 ;  /* 0x001a68f201007387 */ /* 0x000fe80000100a00 */
[----:B------:R-:W-:Y:S04]  /*2dc00*/  STL.64 [R1+0x1a60], R240 ;  /* 0x001a60f001007387 */ /* 0x000fe80000100a00 */
[----:B------:R-:W-:Y:S04]  /*2dc10*/  STL.64 [R1+0x1a78], R66 ;  /* 0x001a784201007387 */ /* 0x000fe80000100a00 */
[----:B------:R-:W-:Y:S04]  /*2dc20*/  STL.64 [R1+0x1a70], R64 ;  /* 0x001a704001007387 */ /* 0x000fe80000100a00 */
[----:B------:R-:W-:Y:S04]  /*2dc30*/  STL.64 [R1+0x1a88], R62 ;  /* 0x001a883e01007387 */ /* 0x000fe80000100a00 */
[----:B------:R1:W-:Y:S01]  /*2dc40*/  STL.64 [R1+0x1a80], R60 ;  /* 0x001a803c01007387 */ /* 0x0003e20000100a00 */
[C---:B----4-:R-:W-:Y:S08]  /*2dc50*/  HMMA.1688.F32.TF32 R248, R8.reuse, R34, R88 ;  /* 0x0000002208f8723c */ /* 0x050ff00000081058 */
[C---:B-1----:R-:W-:Y:S11]  /*2dc60*/  HMMA.1688.F32.TF32 R60, R8.reuse, R38, R72 ;  /* 0x00000026083c723c */ /* 0x042ff60000081048 */
[----:B------:R-:W-:Y:S04]  /*2dc70*/  @!UPT UIADD3 URZ, URZ, URZ, URZ ;  /* 0x0000003f3f3ff290 */ /* 0x000fe8000fffe03f */
[----:B------:R-:W-:Y:S01]  /*2dc80*/  STL [R1+0x1a30], R248 ;  /* 0x001a30f801007387 */ /* 0x000fe20000100800 */
[----:B------:R-:W-:Y:S03]  /*2dc90*/  HMMA.1688.F32.TF32 R12, R8, R42, R12 ;  /* 0x0000002a080c723c */ /* 0x000fe6000008100c */
[----:B------:R-:W-:Y:S04]  /*2dca0*/  STL [R1+0x1a2c], R249 ;  /* 0x001a2cf901007387 */ /* 0x000fe80000100800 */
[----:B------:R-:W-:Y:S01]  /*2dcb0*/  STL [R1+0x1a28], R250 ;  /* 0x001a28fa01007387 */ /* 0x000fe20000100800 */
[----:B------:R-:W-:-:S03]  /*2dcc0*/  IMAD.MOV.U32 R44, RZ, RZ, R62 ;  /* 0x000000ffff2c7224 */ /* 0x000fc600078e003e */
[----:B------:R-:W-:Y:S01]  /*2dcd0*/  STL [R1+0x1a24], R251 ;  /* 0x001a24fb01007387 */ /* 0x000fe20000100800 */
[----:B------:R-:W-:-:S03]  /*2dce0*/  IMAD.MOV.U32 R45, RZ, RZ, R63 ;  /* 0x000000ffff2d7224 */ /* 0x000fc600078e003f */
[----:B------:R1:W-:Y:S02]  /*2dcf0*/  STL.64 [R1+0xa0], R60 ;  /* 0x0000a03c01007387 */ /* 0x0003e40000100a00 */
[----:B-1----:R-:W-:Y:S07]  /*2dd00*/  HMMA.1688.F32.TF32 R60, R8, R46, R68 ;  /* 0x0000002e083c723c */ /* 0x002fee0000081044 */
[----:B------:R-:W-:Y:S01]  /*2dd10*/  IMAD.MOV.U32 R248, RZ, RZ, R12 ;  /* 0x000000fffff87224 */ /* 0x000fe200078e000c */
[----:B------:R-:W-:Y:S01]  /*2dd20*/  MOV R249, R13 ;  /* 0x0000000d00f97202 */ /* 0x000fe20000000f00 */
[----:B------:R-:W-:-:S02]  /*2dd30*/  IMAD.MOV.U32 R250, RZ, RZ, R14 ;  /* 0x000000fffffa7224 */ /* 0x000fc400078e000e */
[----:B------:R-:W-:Y:S02]  /*2dd40*/  IMAD.MOV.U32 R251, RZ, RZ, R15 ;  /* 0x000000fffffb7224 */ /* 0x000fe400078e000f */
[C---:B------:R-:W-:Y:S03]  /*2dd50*/  HMMA.1688.F32.TF32 R12, R8.reuse, R50, R84 ;  /* 0x00000032080c723c */ /* 0x040fe60000081054 */
[----:B------:R-:W-:Y:S04]  /*2dd60*/  STL.64 [R1+0x1ab0], R250 ;  /* 0x001ab0fa01007387 */ /* 0x000fe80000100a00 */
[----:B------:R-:W-:Y:S01]  /*2dd70*/  STL.64 [R1+0x1aa8], R248 ;  /* 0x001aa8f801007387 */ /* 0x000fe20000100a00 */
[C---:B------:R-:W-:Y:S03]  /*2dd80*/  HMMA.1688.F32.TF32 R64, R8.reuse, R30, R104 ;  /* 0x0000001e0840723c */ /* 0x040fe60000081068 */
[----:B------:R-:W-:Y:S04]  /*2dd90*/  STL.64 [R1+0x180], R60 ;  /* 0x0001803c01007387 */ /* 0x000fe80000100a00 */
[----:B------:R1:W-:Y:S02]  /*2dda0*/  STL.64 [R1+0x188], R62 ;  /* 0x0001883e01007387 */ /* 0x0003e40000100a00 */
[----:B-1----:R-:W-:Y:S07]  /*2ddb0*/  HMMA.1688.F32.TF32 R60, R8, R54, R100 ;  /* 0x00000036083c723c */ /* 0x002fee0000081064 */
[----:B------:R-:W-:Y:S01]  /*2ddc0*/  IMAD.MOV.U32 R57, RZ, RZ, R12 ;  /* 0x000000ffff397224 */ /* 0x000fe200078e000c */
[----:B------:R-:W-:Y:S01]  /*2ddd0*/  MOV R56, R13 ;  /* 0x0000000d00387202 */ /* 0x000fe20000000f00 */
[----:B------:R-:W-:-:S02]  /*2dde0*/  IMAD.MOV.U32 R53, RZ, RZ, R14 ;  /* 0x000000ffff357224 */ /* 0x000fc400078e000e */
[----:B------:R-:W-:Y:S02]  /*2ddf0*/  IMAD.MOV.U32 R52, RZ, RZ, R15 ;  /* 0x000000ffff347224 */ /* 0x000fe400078e000f */
[----:B------:R-:W-:Y:S03]  /*2de00*/  HMMA.1688.F32.TF32 R12, R8, R58, R116 ;  /* 0x0000003a080c723c */ /* 0x000fe60000081074 */
[----:B------:R-:W-:Y:S01]  /*2de10*/  STL [R1+0x19f0], R52 ;  /* 0x0019f03401007387 */ /* 0x000fe20000100800 */
[----:B------:R-:W-:Y:S01]  /*2de20*/  IMAD.MOV.U32 R0, RZ, RZ, R64 ;  /* 0x000000ffff007224 */ /* 0x000fe200078e0040 */
[----:B------:R-:W-:Y:S02]  /*2de30*/  MOV R48, R67 ;  /* 0x0000004300307202 */ /* 0x000fe40000000f00 */
[----:B------:R-:W-:Y:S01]  /*2de40*/  STL [R1+0x19ec], R53 ;  /* 0x0019ec3501007387 */ /* 0x000fe20000100800 */
[----:B------:R-:W-:-:S02]  /*2de50*/  IMAD.MOV.U32 R252, RZ, RZ, R65 ;  /* 0x000000fffffc7224 */ /* 0x000fc400078e0041 */
[----:B------:R-:W-:Y:S01]  /*2de60*/  IMAD.MOV.U32 R49, RZ, RZ, R66 ;  /* 0x000000ffff317224 */ /* 0x000fe200078e0042 */
[----:B------:R-:W-:Y:S01]  /*2de70*/  STL [R1+0x19e8], R56 ;  /* 0x0019e83801007387 */ /* 0x000fe20000100800 */
[C---:B------:R-:W-:Y:S03]  /*2de80*/  HMMA.1688.F32.TF32 R64, R8.reuse, R122, R200 ;  /* 0x0000007a0840723c */ /* 0x040fe600000810c8 */
[----:B------:R-:W-:Y:S04]  /*2de90*/  STL [R1+0x19e4], R57 ;  /* 0x0019e43901007387 */ /* 0x000fe80000100800 */
[----:B------:R-:W-:Y:S04]  /*2dea0*/  STL.64 [R1+0x520], R60 ;  /* 0x0005203c01007387 */ /* 0x000fe80000100a00 */
[----:B------:R1:W-:Y:S02]  /*2deb0*/  STL.64 [R1+0x528], R62 ;  /* 0x0005283e01007387 */ /* 0x0003e40000100a00 */
[----:B-1----:R-:W-:Y:S01]  /*2dec0*/  HMMA.1688.F32.TF32 R60, R8, R126, R204 ;  /* 0x0000007e083c723c */ /* 0x002fe200000810cc */
[----:B------:R-:W-:Y:S01]  /*2ded0*/  IMAD.MOV.U32 R120, RZ, RZ, R12 ;  /* 0x000000ffff787224 */ /* 0x000fe200078e000c */
[----:B------:R1:W-:Y:S01]  /*2dee0*/  STL.64 [R1+0x588], R14 ;  /* 0x0005880e01007387 */ /* 0x0003e20000100a00 */
[----:B------:R-:W-:-:S05]  /*2def0*/  MOV R121, R13 ;  /* 0x0000000d00797202 */ /* 0x000fca0000000f00 */
[----:B------:R-:W-:Y:S01]  /*2df00*/  STL [R1+0x19d0], R121 ;  /* 0x0019d07901007387 */ /* 0x000fe20000100800 */
[C---:B-1----:R-:W-:Y:S03]  /*2df10*/  HMMA.1688.F32.TF32 R12, R8.reuse, R130, R208 ;  /* 0x00000082080c723c */ /* 0x042fe600000810d0 */
[----:B------:R-:W-:Y:S04]  /*2df20*/  STL [R1+0x19cc], R120 ;  /* 0x0019cc7801007387 */ /* 0x000fe80000100800 */
[----:B------:R-:W-:Y:S04]  /*2df30*/  STL.64 [R1+0x740], R64 ;  /* 0x0007404001007387 */ /* 0x000fe80000100a00 */
[----:B------:R-:W-:Y:S04]  /*2df40*/  STL.64 [R1+0x748], R66 ;  /* 0x0007484201007387 */ /* 0x000fe80000100a00 */
[----:B------:R-:W-:Y:S04]  /*2df50*/  STL.64 [R1+0x730], R60 ;  /* 0x0007303c01007387 */ /* 0x000fe80000100a00 */
[----:B------:R1:W-:Y:S02]  /*2df60*/  STL.64 [R1+0x738], R62 ;  /* 0x0007383e01007387 */ /* 0x0003e40000100a00 */
[----:B-1----:R-:W-:Y:S03]  /*2df70*/  HMMA.1688.F32.TF32 R60, R8, R134, R212 ;  /* 0x00000086083c723c */ /* 0x002fe600000810d4 */
[----:B------:R-:W-:Y:S01]  /*2df80*/  MOV R132, R15 ;  /* 0x0000000f00847202 */ /* 0x000fe20000000f00 */
[----:B------:R-:W-:-:S02]  /*2df90*/  IMAD.MOV.U32 R133, RZ, RZ, R14 ;  /* 0x000000ffff857224 */ /* 0x000fc400078e000e */
[----:B------:R-:W-:Y:S02]  /*2dfa0*/  IMAD.MOV.U32 R136, RZ, RZ, R13 ;  /* 0x000000ffff887224 */ /* 0x000fe400078e000d */
[----:B------:R-:W-:Y:S01]  /*2dfb0*/  IMAD.MOV.U32 R137, RZ, RZ, R12 ;  /* 0x000000ffff897224 */ /* 0x000fe200078e000c */
[----:B------:R-:W-:Y:S04]  /*2dfc0*/  STL [R1+0x19a0], R132 ;  /* 0x0019a08401007387 */ /* 0x000fe80000100800 */
[----:B------:R1:W-:Y:S04]  /*2dfd0*/  STL [R1+0x199c], R133 ;  /* 0x00199c8501007387 */ /* 0x0003e80000100800 */
[----:B------:R-:W-:Y:S04]  /*2dfe0*/  STL [R1+0x1998], R136 ;  /* 0x0019988801007387 */ /* 0x000fe80000100800 */
[----:B------:R2:W-:Y:S04]  /*2dff0*/  STL [R1+0x1994], R137 ;  /* 0x0019948901007387 */ /* 0x0005e80000100800 */
[----:B------:R-:W-:Y:S04]  /*2e000*/  STL.64 [R1+0x710], R60 ;  /* 0x0007103c01007387 */ /* 0x000fe80000100a00 */
[----:B------:R3:W-:Y:S04]  /*2e010*/  STL.64 [R1+0x718], R62 ;  /* 0x0007183e01007387 */ /* 0x0007e80000100a00 */
        /* <DEDUP_REMOVED lines=44> */
[----:B------:R-:W-:Y:S11]  /*2e2e0*/  HMMA.1688.F32.TF32 R12, R8, R138, R216 ;  /* 0x0000008a080c723c */ /* 0x000ff600000810d8 */
[----:B------:R-:W-:Y:S11]  /*2e2f0*/  @!UPT UIADD3 URZ, URZ, URZ, URZ ;  /* 0x0000003f3f3ff290 */ /* 0x000ff6000fffe03f */
[----:B------:R-:W-:Y:S02]  /*2e300*/  @!UPT UIADD3 URZ, URZ, URZ, URZ ;  /* 0x0000003f3f3ff290 */ /* 0x000fe4000fffe03f */
[----:B-1----:R-:W-:Y:S02]  /*2e310*/  IMAD.MOV.U32 R133, RZ, RZ, R13 ;  /* 0x000000ffff857224 */ /* 0x002fe400078e000d */
[----:B------:R-:W-:Y:S01]  /*2e320*/  IMAD.MOV.U32 R132, RZ, RZ, R12 ;  /* 0x000000ffff847224 */ /* 0x000fe200078e000c */
[----:B--2---:R-:W-:Y:S01]  /*2e330*/  MOV R137, R15 ;  /* 0x0000000f00897202 */ /* 0x004fe20000000f00 */
[----:B------:R-:W-:Y:S01]  /*2e340*/  IMAD.MOV.U32 R136, RZ, RZ, R14 ;  /* 0x000000ffff887224 */ /* 0x000fe200078e000e */
[----:B------:R-:W-:Y:S04]  /*2e350*/  STL [R1+0x19b0], R133 ;  /* 0x0019b08501007387 */ /* 0x000fe80000100800 */
[----:B------:R-:W-:Y:S04]  /*2e360*/  STL [R1+0x19ac], R132 ;  /* 0x0019ac8401007387 */ /* 0x000fe80000100800 */
[----:B------:R-:W-:Y:S04]  /*2e370*/  STL [R1+0x19a8], R136 ;  /* 0x0019a88801007387 */ /* 0x000fe80000100800 */
[----:B------:R-:W-:Y:S04]  /*2e380*/  STL [R1+0x19a4], R137 ;  /* 0x0019a48901007387 */ /* 0x000fe80000100800 */
[----:B------:R-:W-:Y:S04]  /*2e390*/  LDS R12, [R2+0xa280] ;  /* 0x00a28000020c7984 */ /* 0x000fe80000000800 */
[----:B------:R-:W-:Y:S04]  /*2e3a0*/  LDS R14, [R2+0xb280] ;  /* 0x00b28000020e7984 */ /* 0x000fe80000000800 */
[----:B------:R-:W-:Y:S04]  /*2e3b0*/  LDS R13, [R3+0xa280] ;  /* 0x00a28000030d7984 */ /* 0x000fe80000000800 */
[----:B------:R-:W2:Y:S01]  /*2e3c0*/  LDS R15, [R3+0xb280] ;  /* 0x00b28000030f7984 */ /* 0x000ea20000000800 */
[C---:B----4-:R-:W-:Y:S11]  /*2e3d0*/  HMMA.1688.F32.TF32 R8, R4.reuse, R46, R152 ;  /* 0x0000002e0408723c */ /* 0x050ff60000081098 */
[----:B------:R-:W-:Y:S11]  /*2e3e0*/  @!UPT UIADD3 URZ, URZ, URZ, URZ ;  /* 0x0000003f3f3ff290 */ /* 0x000ff6000fffe03f */
[----:B------:R-:W-:Y:S02]  /*2e3f0*/  @!UPT UIADD3 URZ, URZ, URZ, URZ ;  /* 0x0000003f3f3ff290 */ /* 0x000fe4000fffe03f */
[----:B------:R-:W-:Y:S01]  /*2e400*/  IMAD.MOV.U32 R52, RZ, RZ, R8 ;  /* 0x000000ffff347224 */ /* 0x000fe200078e0008 */
[----:B------:R-:W-:Y:S01]  /*2e410*/  MOV R57, R11 ;  /* 0x0000000b00397202 */ /* 0x000fe20000000f00 */
[----:B------:R-:W-:Y:S02]  /*2e420*/  IMAD.MOV.U32 R53, RZ, RZ, R9 ;  /* 0x000000ffff357224 */ /* 0x000fe400078e0009 */
[----:B------:R-:W-:Y:S01]  /*2e430*/  IMAD.MOV.U32 R56, RZ, RZ, R10 ;  /* 0x000000ffff387224 */ /* 0x000fe200078e000a */
[C---:B---3--:R-:W-:Y:S08]  /*2e440*/  HMMA.1688.F32.TF32 R104, R4.reuse, R18, R104 ;  /* 0x000000120468723c */ /* 0x048ff00000081068 */
[C---:B------:R-:W-:Y:S11]  /*2e450*/  HMMA.1688.F32.TF32 R112, R4.reuse, R22, R108 ;  /* 0x000000160470723c */ /* 0x040ff6000008106c */
[----:B------:R-:W-:Y:S04]  /*2e460*/  @!UPT UIADD3 URZ, URZ, URZ, URZ ;  /* 0x0000003f3f3ff290 */ /* 0x000fe8000fffe03f */
[----:B------:R-:W-:Y:S04]  /*2e470*/  STL.64 [R1+0x1ac0], R106 ;  /* 0x001ac06a01007387 */ /* 0x000fe80000100a00 */
[----:B------:R-:W-:Y:S04]  /*2e480*/  STL.64 [R1+0x1ab8], R104 ;  /* 0x001ab86801007387 */ /* 0x000fe80000100a00 */
[----:B------:R-:W-:Y:S04]  /*2e490*/  STL.64 [R1+0x1ad0], R114 ;  /* 0x001ad07201007387 */ /* 0x000fe80000100a00 */
[----:B------:R-:W-:Y:S04]  /*2e4a0*/  STL.64 [R1+0x1ac8], R112 ;  /* 0x001ac87001007387 */ /* 0x000fe80000100a00 */
[----:B------:R-:W-:Y:S01]  /*2e4b0*/  STL [R1+0x1a00], R57 ;  /* 0x001a003901007387 */ /* 0x000fe20000100800 */
[C---:B------:R-:W-:Y:S08]  /*2e4c0*/  HMMA.1688.F32.TF32 R60, R4.reuse, R54, R144 ;  /* 0x00000036043c723c */ /* 0x040ff00000081090 */
[C---:B------:R-:W-:Y:S01]  /*2e4d0*/  HMMA.1688.F32.TF32 R64, R4.reuse, R50, R148 ;  /* 0x000000320440723c */ /* 0x040fe20000081094 */
[----:B------:R-:W-:Y:S07]  /*2e4e0*/  STL [R1+0x19fc], R56 ;  /* 0x0019fc3801007387 */ /* 0x000fee0000100800 */
[C---:B------:R-:W-:Y:S01]  /*2e4f0*/  HMMA.1688.F32.TF32 R8, R4.reuse, R58, R140 ;  /* 0x0000003a0408723c */ /* 0x040fe2000008108c */
[----:B------:R-:W-:Y:S04]  /*2e500*/  STL [R1+0x19f8], R53 ;  /* 0x0019f83501007387 */ /* 0x000fe80000100800 */
[----:B------:R-:W-:Y:S10]  /*2e510*/  STL [R1+0x19f4], R52 ;  /* 0x0019f43401007387 */ /* 0x000ff40000100800 */
[----:B------:R-:W-:Y:S04]  /*2e520*/  STL.64 [R1+0xf0], R64 ;  /* 0x0000f04001007387 */ /* 0x000fe80000100a00 */
[----:B------:R-:W-:Y:S04]  /*2e530*/  STL.64 [R1+0xf8], R66 ;  /* 0x0000f84201007387 */ /* 0x000fe80000100a00 */
[----:B------:R-:W2:Y:S04]  /*2e540*/  LDL.LU R140, [R1+0x240] ;  /* 0x00024000018c7983 */ /* 0x000ea80000300800 */
[----:B------:R-:W-:Y:S04]  /*2e550*/  STL.64 [R1+0x160], R60 ;  /* 0x0001603c01007387 */ /* 0x000fe80000100a00 */
[----:B------:R-:W-:Y:S04]  /*2e560*/  STL.64 [R1+0x168], R62 ;  /* 0x0001683e01007387 */ /* 0x000fe80000100a00 */
[----:B------:R-:W-:Y:S01]  /*2e570*/  STL.64 [R1+0x2d0], R8 ;  /* 0x0002d00801007387 */ /* 0x000fe20000100a00 */
[C---:B------:R-:W-:Y:S03]  /*2e580*/  HMMA.1688.F32.TF32 R68, R4.reuse, R42, R156 ;  /* 0x0000002a0444723c */ /* 0x040fe6000008109c */
[----:B------:R3:W-:Y:S04]  /*2e590*/  STL.64 [R1+0x2d8], R10 ;  /* 0x0002d80a01007387 */ /* 0x0007e80000100a00 */
        /* <DEDUP_REMOVED lines=14> */
[----:B------:R-:W2:Y:S01]  /*2e680*/  LDL.LU R147, [R1+0x4ac] ;  /* 0x0004ac0001937983 */ /* 0x000ea20000300800 */
[C---:B------:R-:W-:Y:S03]  /*2e690*/  HMMA.1688.F32.TF32 R84, R4.reuse, R34, R76 ;  /* 0x000000220454723c */ /* 0x040fe6000008104c */
[----:B------:R-:W2:Y:S04]  /*2e6a0*/  LDL.LU R108, [R1+0x6c0] ;  /* 0x0006c000016c7983 */ /* 0x000ea80000300800 */
[----:B------:R-:W2:Y:S04]  /*2e6b0*/  LDL.LU R109, [R1+0x6c4] ;  /* 0x0006c400016d7983 */ /* 0x000ea80000300800 */
[----:B------:R-:W2:Y:S04]  /*2e6c0*/  LDL.LU R110, [R1+0x6c8] ;  /* 0x0006c800016e7983 */ /* 0x000ea80000300800 */
[----:B------:R-:W2:Y:S04]  /*2e6d0*/  LDL.LU R111, [R1+0x6cc] ;  /* 0x0006cc00016f7983 */ /* 0x000ea80000300800 */
        /* <DEDUP_REMOVED lines=8> */
[----:B------:R-:W4:Y:S01]  /*2e760*/  LDL.LU R95, [R1+0x5cc] ;  /* 0x0005cc00015f7983 */ /* 0x000f220000300800 */
[----:B---3--:R-:W-:Y:S03]  /*2e770*/  HMMA.1688.F32.TF32 R8, R4, R122, R220 ;  /* 0x0000007a0408723c */ /* 0x008fe600000810dc */
[----:B------:R-:W3:Y:S04]  /*2e780*/  LDL.LU R152, [R1+0x380] ;  /* 0x0003800001987983 */ /* 0x000ee80000300800 */
[----:B------:R-:W3:Y:S04]  /*2e790*/  LDL.LU R153, [R1+0x384] ;  /* 0x0003840001997983 */ /* 0x000ee80000300800 */
[----:B------:R-:W3:Y:S04]  /*2e7a0*/  LDL.LU R154, [R1+0x388] ;  /* 0x00038800019a7983 */ /* 0x000ee80000300800 */
[----:B------:R-:W3:Y:S08]  /*2e7b0*/  LDL.LU R155, [R1+0x38c] ;  /* 0x00038c00019b7983 */ /* 0x000ef00000300800 */
[----:B------:R1:W-:Y:S01]  /*2e7c0*/  STL.64 [R1+0x6b8], R10 ;  /* 0x0006b80a01007387 */ /* 0x0003e20000100a00 */
[----:B------:R-:W-:-:S02]  /*2e7d0*/  IMAD.MOV.U32 R136, RZ, RZ, R8 ;  /* 0x000000ffff887224 */ /* 0x000fc400078e0008 */
[----:B------:R-:W-:Y:S02]  /*2e7e0*/  IMAD.MOV.U32 R137, RZ, RZ, R9 ;  /* 0x000000ffff897224 */ /* 0x000fe400078e0009 */
[C---:B-1----:R-:W-:Y:S08]  /*2e7f0*/  HMMA.1688.F32.TF32 R8, R4.reuse, R126, R224 ;  /* 0x0000007e0408723c */ /* 0x042ff000000810e0 */
[C---:B------:R-:W-:Y:S08]  /*2e800*/  HMMA.1688.F32.TF32 R60, R4.reuse, R134, R232 ;  /* 0x00000086043c723c */ /* 0x040ff000000810e8 */
[----:B------:R-:W-:Y:S08]  /*2e810*/  HMMA.1688.F32.TF32 R72, R4, R30, R72 ;  /* 0x0000001e0448723c */ /* 0x000ff00000081048 */
[----:B------:R-:W-:Y:S01]  /*2e820*/  IMAD.MOV.U32 R129, RZ, RZ, R8 ;  /* 0x000000ffff817224 */ /* 0x000fe200078e0008 */
[----:B------:R-:W-:Y:S01]  /*2e830*/  MOV R128, R9 ;  /* 0x0000000900807202 */ /* 0x000fe20000000f00 */
[----:B------:R-:W-:-:S02]  /*2e840*/  IMAD.MOV.U32 R125, RZ, RZ, R10 ;  /* 0x000000ffff7d7224 */ /* 0x000fc400078e000a */
[----:B------:R-:W-:Y:S02]  /*2e850*/  IMAD.MOV.U32 R124, RZ, RZ, R11 ;  /* 0x000000ffff7c7224 */ /* 0x000fe400078e000b */
[C---:B------:R-:W-:Y:S08]  /*2e860*/  HMMA.1688.F32.TF32 R8, R4.reuse, R130, R228 ;  /* 0x000000820408723c */ /* 0x040ff000000810e4 */
[C---:B------:R-:W-:Y:S08]  /*2e870*/  HMMA.1688.F32.TF32 R88, R4.reuse, R38, R88 ;  /* 0x000000260458723c */ /* 0x040ff00000081058 */
[----:B------:R-:W-:Y:S01]  /*2e880*/  HMMA.1688.F32.TF32 R4, R4, R138, R236 ;  /* 0x0000008a0404723c */ /* 0x000fe200000810ec */
[----:B------:R-:W-:Y:S04]  /*2e890*/  STL [R1+0x19b8], R137 ;  /* 0x0019b88901007387 */ /* 0x000fe80000100800 */
[----:B------:R-:W-:Y:S04]  /*2e8a0*/  STL [R1+0x19b4], R136 ;  /* 0x0019b48801007387 */ /* 0x000fe80000100800 */
[----:B------:R-:W-:Y:S04]  /*2e8b0*/  STL [R1+0x19c8], R124 ;  /* 0x0019c87c01007387 */ /* 0x000fe80000100800 */
[----:B------:R-:W-:Y:S04]  /*2e8c0*/  STL [R1+0x19c4], R125 ;  /* 0x0019c47d01007387 */ /* 0x000fe80000100800 */
[----:B------:R-:W-:Y:S04]  /*2e8d0*/  STL [R1+0x19c0], R128 ;  /* 0x0019c08001007387 */ /* 0x000fe80000100800 */
[----:B------:R-:W-:Y:S04]  /*2e8e0*/  STL [R1+0x19bc], R129 ;  /* 0x0019bc8101007387 */ /* 0x000fe80000100800 */
[----:B------:R-:W-:Y:S04]  /*2e8f0*/  STL.64 [R1+0x690], R8 ;  /* 0x0006900801007387 */ /* 0x000fe80000100a00 */
[----:B------:R-:W-:Y:S04]  /*2e900*/  STL.64 [R1+0x698], R10 ;  /* 0x0006980a01007387 */ /* 0x000fe80000100a00 */
[----:B------:R1:W-:Y:S04]  /*2e910*/  STL.64 [R1+0x680], R60 ;  /* 0x0006803c01007387 */ /* 0x0003e80000100a00 */
[----:B------:R1:W-:Y:S04]  /*2e920*/  STL.64 [R1+0x688], R62 ;  /* 0x0006883e01007387 */ /* 0x0003e80000100a00 */
[----:B------:R-:W-:Y:S04]  /*2e930*/  STL.64 [R1+0x660], R4 ;  /* 0x0006600401007387 */ /* 0x000fe80000100a00 */
[----:B------:R-:W-:Y:S04]  /*2e940*/  STL.64 [R1+0x668], R6 ;  /* 0x0006680601007387 */ /* 0x000fe80000100a00 */
[----:B------:R-:W-:Y:S04]  /*2e950*/  LDS R8, [R2+0xa300] ;  /* 0x00a3000002087984 */ /* 0x000fe80000000800 */
[----:B------:R-:W-:Y:S04]  /*2e960*/  LDS R10, [R2+0xb300] ;  /* 0x00b30000020a7984 */ /* 0x000fe80000000800 */
[----:B------:R-:W-:Y:S04]  /*2e970*/  LDS R9, [R3+0xa300] ;  /* 0x00a3000003097984 */ /* 0x000fe80000000800 */
[----:B------:R-:W1:Y:S04]  /*2e980*/  LDS R11, [R3+0xb300] ;  /* 0x00b30000030b7984 */ /* 0x000e680000000800 */
[----:B------:R-:W-:Y:S04]  /*2e990*/  LDS R4, [R2+0xa380] ;  /* 0x00a3800002047984 */ /* 0x000fe80000000800 */
[----:B------:R-:W-:Y:S04]  /*2e9a0*/  LDS R6, [R2+0xb380] ;  /* 0x00b3800002067984 */ /* 0x000fe80000000800 */
[----:B------:R-:W-:Y:S04]  /*2e9b0*/  LDS R5, [R3+0xa380] ;  /* 0x00a3800003057984 */ /* 0x000fe80000000800 */
[----:B------:R-:W1:Y:S01]  /*2e9c0*/  LDS R7, [R3+0xb380] ;  /* 0x00b3800003077984 */ /* 0x000e620000000800 */
[C---:B--2---:R-:W-:Y:S08]  /*2e9d0*/  HMMA.1688.F32.TF32 R96, R12.reuse, R42, R156 ;  /* 0x0000002a0c60723c */ /* 0x044ff0000008109c */
[C---:B------:R-:W-:Y:S08]  /*2e9e0*/  HMMA.1688.F32.TF32 R172, R12.reuse, R18, R108 ;  /* 0x000000120cac723c */ /* 0x040ff0000008106c */
[C---:B----4-:R-:W-:Y:S08]  /*2e9f0*/  HMMA.1688.F32.TF32 R184, R12.reuse, R26, R76 ;  /* 0x0000001a0cb8723c */ /* 0x050ff0000008104c */
[C---:B------:R-:W-:Y:S01]  /*2ea00*/  HMMA.1688.F32.TF32 R76, R12.reuse, R46, R140 ;  /* 0x0000002e0c4c723c */ /* 0x040fe2000008108c */
[----:B------:R-:W2:Y:S04]  /*2ea10*/  LDL.LU R140, [R1+0x350] ;  /* 0x00035000018c7983 */ /* 0x000ea80000300800 */
[----:B------:R-:W2:Y:S03]  /*2ea20*/  LDL.LU R141, [R1+0x354] ;  /* 0x00035400018d7983 */ /* 0x000ea60000300800 */
[C---:B------:R-:W-:Y:S01]  /*2ea30*/  HMMA.1688.F32.TF32 R176, R12.reuse, R22, R92 ;  /* 0x000000160cb0723c */ /* 0x040fe2000008105c */
        /* <DEDUP_REMOVED lines=66> */
[----:B------:R-:W-:Y:S04]  /*2ee60*/  STL [R1+0x1a10], R76 ;  /* 0x001a104c01007387 */ /* 0x000fe80000100800 */
[----:B------:R-:W-:Y:S04]  /*2ee70*/  STL [R1+0x1a0c], R77 ;  /* 0x001a0c4d01007387 */ /* 0x000fe80000100800 */
[----:B------:R-:W-:Y:S04]  /*2ee80*/  STL [R1+0x1a08], R78 ;  /* 0x001a084e01007387 */ /* 0x000fe80000100800 */
[----:B------:R-:W-:Y:S01]  /*2ee90*/  STL [R1+0x1a04], R79 ;  /* 0x001a044f01007387 */ /* 0x000fe20000100800 */
[C---:B------:R-:W-:Y:S08]  /*2eea0*/  HMMA.1688.F32.TF32 R144, R12.reuse, R30, R144 ;  /* 0x0000001e0c90723c */ /* 0x040ff00000081090 */
[C---:B------:R-:W-:Y:S08]  /*2eeb0*/  HMMA.1688.F32.TF32 R148, R12.reuse, R34, R148 ;  /* 0x000000220c94723c */ /* 0x040ff00000081094 */
[C---:B---3--:R-:W-:Y:S08]  /*2eec0*/  HMMA.1688.F32.TF32 R152, R12.reuse, R38, R152 ;  /* 0x000000260c98723c */ /* 0x048ff00000081098 */
[C---:B--2---:R-:W-:Y:S11]  /*2eed0*/  HMMA.1688.F32.TF32 R60, R12.reuse, R54, R60 ;  /* 0x000000360c3c723c */ /* 0x044ff6000008103c */
[----:B------:R-:W-:Y:S11]  /*2eee0*/  @!UPT UIADD3 URZ, URZ, URZ, URZ ;  /* 0x0000003f3f3ff290 */ /* 0x000ff6000fffe03f */
[----:B------:R-:W-:Y:S02]  /*2eef0*/  @!UPT UIADD3 URZ, URZ, URZ, URZ ;  /* 0x0000003f3f3ff290 */ /* 0x000fe4000fffe03f */
[----:B------:R-:W-:Y:S01]  /*2ef00*/  IMAD.MOV.U32 R137, RZ, RZ, R60 ;  /* 0x000000ffff897224 */ /* 0x000fe200078e003c */
[----:B------:R-:W-:Y:S01]  /*2ef10*/  MOV R136, R61 ;  /* 0x0000003d00887202 */ /* 0x000fe20000000f00 */
[----:B------:R-:W-:Y:S02]  /*2ef20*/  IMAD.MOV.U32 R133, RZ, RZ, R62 ;  /* 0x000000ffff857224 */ /* 0x000fe400078e003e */
[----:B------:R-:W-:Y:S02]  /*2ef30*/  IMAD.MOV.U32 R132, RZ, RZ, R63 ;  /* 0x000000ffff847224 */ /* 0x000fe400078e003f */
[----:B----4-:R-:W-:Y:S03]  /*2ef40*/  HMMA.1688.F32.TF32 R60, R12, R58, R64 ;  /* 0x0000003a0c3c723c */ /* 0x010fe60000081040 */
[----:B------:R-:W-:Y:S04]  /*2ef50*/  STL [R1+0x19e0], R132 ;  /* 0x0019e08401007387 */ /* 0x000fe80000100800 */
[----:B------:R-:W-:Y:S04]  /*2ef60*/  STL [R1+0x19dc], R133 ;  /* 0x0019dc8501007387 */ /* 0x000fe80000100800 */
[----:B------:R-:W-:Y:S04]  /*2ef70*/  STL [R1+0x19d8], R136 ;  /* 0x0019d88801007387 */ /* 0x000fe80000100800 */
[----:B------:R-:W-:Y:S08]  /*2ef80*/  STL [R1+0x19d4], R137 ;  /* 0x0019d48901007387 */ /* 0x000ff00000100800 */
[----:B------:R-:W-:Y:S01]  /*2ef90*/  STL [R1+0x150], R60 ;  /* 0x0001503c01007387 */ /* 0x000fe20000100800 */
[----:B------:R-:W-:Y:S01]  /*2efa0*/  IMAD.MOV.U32 R121, RZ, RZ, R61 ;  /* 0x000000ffff797224 */ /* 0x000fe200078e003d */
[----:B------:R-:W-:-:S02]  /*2efb0*/  MOV R120, R62 ;  /* 0x0000003e00787202 */ /* 0x000fc40000000f00 */
[----:B------:R1:W-:Y:S02]  /*2efc0*/  STL [R1+0x15c], R63 ;  /* 0x00015c3f01007387 */ /* 0x0003e40000100800 */
[C---:B-1----:R-:W-:Y:S08]  /*2efd0*/  HMMA.1688.F32.TF32 R60, R12.reuse, R122, R240 ;  /* 0x0000007a0c3c723c */ /* 0x042ff000000810f0 */
[C---:B------:R-:W-:Y:S08]  /*2efe0*/  HMMA.1688.F32.TF32 R76, R12.reuse, R126, R196 ;  /* 0x0000007e0c4c723c */ /* 0x040ff000000810c4 */
[C---:B------:R-:W-:Y:S07]  /*2eff0*/  HMMA.1688.F32.TF32 R64, R12.reuse, R130, R192 ;  /* 0x000000820c40723c */ /* 0x040fee00000810c0 */
[----:B------:R-:W-:Y:S01]  /*2f000*/  STL.64 [R1+0x5f0], R60 ;  /* 0x0005f03c01007387 */ /* 0x000fe20000100a00 */
[C---:B------:R-:W-:Y:S03]  /*2f010*/  HMMA.1688.F32.TF32 R100, R12.reuse, R50, R248 ;  /* 0x000000320c64723c */ /* 0x040fe600000810f8 */
[----:B------:R1:W-:Y:S05]  /*2f020*/  STL.64 [R1+0x5f8], R62 ;  /* 0x0005f83e01007387 */ /* 0x0003ea0000100a00 */
[C---:B-1----:R-:W-:Y:S08]  /*2f030*/  HMMA.1688.F32.TF32 R60, R12.reuse, R134, R188 ;  /* 0x000000860c3c723c */ /* 0x042ff000000810bc */
[----:B------:R-:W-:Y:S01]  /*2f040*/  HMMA.1688.F32.TF32 R12, R12, R138, R180 ;  /* 0x0000008a0c0c723c */ /* 0x000fe200000810b4 */
[----:B------:R-:W-:Y:S04]  /*2f050*/  STL.64 [R1+0x5e0], R76 ;  /* 0x0005e04c01007387 */ /* 0x000fe80000100a00 */
[----:B------:R-:W-:Y:S04]  /*2f060*/  STL.64 [R1+0x5e8], R78 ;  /* 0x0005e84e01007387 */ /* 0x000fe80000100a00 */
[----:B------:R1:W-:Y:S04]  /*2f070*/  STL.64 [R1+0x5d0], R64 ;  /* 0x0005d04001007387 */ /* 0x0003e80000100a00 */
[----:B------:R2:W-:Y:S04]  /*2f080*/  STL.64 [R1+0x5d8], R66 ;  /* 0x0005d84201007387 */ /* 0x0005e80000100a00 */
[----:B------:R3:W-:Y:S04]  /*2f090*/  STL.64 [R1+0x5c0], R60 ;  /* 0x0005c03c01007387 */ /* 0x0007e80000100a00 */
[----:B------:R2:W-:Y:S04]  /*2f0a0*/  STL.64 [R1+0x5c8], R62 ;  /* 0x0005c83e01007387 */ /* 0x0005e80000100a00 */
[----:B------:R-:W-:Y:S04]  /*2f0b0*/  STL.64 [R1+0x5a0], R12 ;  /* 0x0005a00c01007387 */ /* 0x000fe80000100a00 */
[----:B------:R1:W-:Y:S04]  /*2f0c0*/  STL.64 [R1+0x5a8], R14 ;  /* 0x0005a80e01007387 */ /* 0x0003e80000100a00 */
[----:B------:R-:W4:Y:S04]  /*2f0d0*/  LDL.LU R240, [R1+0x300] ;  /* 0x0003000001f07983 */ /* 0x000f280000300800 */
[----:B------:R-:W4:Y:S04]  /*2f0e0*/  LDL.LU R241, [R1+0x304] ;  /* 0x0003040001f17983 */ /* 0x000f280000300800 */
[----:B------:R-:W4:Y:S04]  /*2f0f0*/  LDL.LU R242, [R1+0x308] ;  /* 0x0003080001f27983 */ /* 0x000f280000300800 */
[----:B------:R-:W4:Y:S04]  /*2f100*/  LDL.LU R243, [R1+0x30c] ;  /* 0x00030c0001f37983 */ /* 0x000f280000300800 */
[----:B-1----:R-:W4:Y:S04]  /*2f110*/  LDL.LU R64, [R1+0x310] ;  /* 0x0003100001407983 */ /* 0x002f280000300800 */
[----:B------:R-:W4:Y:S04]  /*2f120*/  LDL.LU R65, [R1+0x314] ;  /* 0x0003140001417983 */ /* 0x000f280000300800 */
[----:B--2---:R-:W4:Y:S04]  /*2f130*/  LDL.LU R66, [R1+0x318] ;  /* 0x0003180001427983 */ /* 0x004f280000300800 */
[----:B------:R-:W4:Y:S01]  /*2f140*/  LDL.LU R67, [R1+0x31c] ;  /* 0x00031c0001437983 */ /* 0x000f220000300800 */
[----:B------:R-:W-:Y:S03]  /*2f150*/  HMMA.1688.F32.TF32 R188, R8, R22, R244 ;  /* 0x0000001608bc723c */ /* 0x000fe600000810f4 */
[----:B---3--:R-:W2:Y:S04]  /*2f160*/  LDL.LU R60, [R1+0x320] ;  /* 0x00032000013c7983 */ /* 0x008ea80000300800 */
[----:B------:R-:W2:Y:S04]  /*2f170*/  LDL.LU R61, [R1+0x324] ;  /* 0x00032400013d7983 */ /* 0x000ea80000300800 */
[----:B------:R-:W2:Y:S01]  /*2f180*/  LDL.LU R62, [R1+0x328] ;  /* 0x00032800013e7983 */ /* 0x000ea20000300800 */
[----:B------:R-:W-:-:S03]  /*2f190*/  IMAD.MOV.U32 R57, RZ, RZ, R100 ;  /* 0x000000ffff397224 */ /* 0x000fc600078e0064 */
[----:B------:R-:W2:Y:S01]  /*2f1a0*/  LDL.LU R63, [R1+0x32c] ;  /* 0x00032c00013f7983 */ /* 0x000ea20000300800 */
[----:B------:R-:W-:Y:S01]  /*2f1b0*/  MOV R56, R101 ;  /* 0x0000006500387202 */ /* 0x000fe20000000f00 */
[----:B------:R-:W-:Y:S02]  /*2f1c0*/  IMAD.MOV.U32 R53, RZ, RZ, R102 ;  /* 0x000000ffff357224 */ /* 0x000fe400078e0066 */
[----:B------:R-:W3:Y:S01]  /*2f1d0*/  LDL.LU R244, [R1+0x3a0] ;  /* 0x0003a00001f47983 */ /* 0x000ee20000300800 */
[----:B------:R-:W-:-:S03]  /*2f1e0*/  IMAD.MOV.U32 R52, RZ, RZ, R103 ;  /* 0x000000ffff347224 */ /* 0x000fc600078e0067 */
[----:B------:R-:W3:Y:S01]  /*2f1f0*/  LDL.LU R245, [R1+0x3a4] ;  /* 0x0003a40001f57983 */ /* 0x000ee20000300800 */
[C---:B------:R-:W-:Y:S03]  /*2f200*/  HMMA.1688.F32.TF32 R100, R8.reuse, R42, R108 ;  /* 0x0000002a0864723c */ /* 0x040fe6000008106c */
[----:B------:R-:W3:Y:S04]  /*2f210*/  LDL.LU R246, [R1+0x3a8] ;  /* 0x0003a80001f67983 */ /* 0x000ee80000300800 */
[----:B------:R-:W3:Y:S01]  /*2f220*/  LDL.LU R247, [R1+0x3ac] ;  /* 0x0003ac0001f77983 */ /* 0x000ee20000300800 */
        /* <DEDUP_REMOVED lines=9> */
[----:B------:R-:W2:Y:S01]  /*2f2c0*/  LDL.LU R95, [R1+0x43c] ;  /* 0x00043c00015f7983 */ /* 0x000ea20000300800 */
[----:B------:R-:W-:Y:S03]  /*2f2d0*/  HMMA.1688.F32.TF32 R12, R8, R50, R140 ;  /* 0x00000032080c723c */ /* 0x000fe6000008108c */
        /* <DEDUP_REMOVED lines=24> */
[----:B------:R-:W-:-:S03]  /*2f460*/  IMAD.MOV.U32 R76, RZ, RZ, R12 ;  /* 0x000000ffff4c7224 */ /* 0x000fc600078e000c */
[----:B------:R-:W2:Y:S01]  /*2f470*/  LDL.LU R236, [R1+0x1c0] ;  /* 0x0001c00001ec7983 */ /* 0x000ea20000300800 */
[----:B------:R-:W-:-:S03]  /*2f480*/  IMAD.MOV.U32 R77, RZ, RZ, R13 ;  /* 0x000000ffff4d7224 */ /* 0x000fc600078e000d */
[----:B------:R-:W2:Y:S01]  /*2f490*/  LDL.LU R237, [R1+0x1c4] ;  /* 0x0001c40001ed7983 */ /* 0x000ea20000300800 */
[----:B------:R-:W-:-:S03]  /*2f4a0*/  IMAD.MOV.U32 R78, RZ, RZ, R14 ;  /* 0x000000ffff4e7224 */ /* 0x000fc600078e000e */
[----:B------:R-:W2:Y:S01]  /*2f4b0*/  LDL.LU R238, [R1+0x1c8] ;  /* 0x0001c80001ee7983 */ /* 0x000ea20000300800 */
[----:B------:R-:W-:-:S03]  /*2f4c0*/  MOV R79, R15 ;  /* 0x0000000f004f7202 */ /* 0x000fc60000000f00 */
        /* <DEDUP_REMOVED lines=42> */
[C---:B--2---:R-:W-:Y:S08]  /*2f770*/  HMMA.1688.F32.TF32 R112, R8.reuse, R54, R112 ;  /* 0x000000360870723c */ /* 0x044ff00000081070 */
[C---:B---3--:R-:W-:Y:S08]  /*2f780*/  HMMA.1688.F32.TF32 R104, R8.reuse, R58, R104 ;  /* 0x0000003a0868723c */ /* 0x048ff00000081068 */
[C---:B----4-:R-:W-:Y:S08]  /*2f790*/  HMMA.1688.F32.TF32 R160, R8.reuse, R126, R160 ;  /* 0x0000007e08a0723c */ /* 0x050ff000000810a0 */
[----:B------:R-:W-:Y:S01]  /*2f7a0*/  HMMA.1688.F32.TF32 R248, R8, R122, R248 ;  /* 0x0000007a08f8723c */ /* 0x000fe200000810f8 */
[----:B------:R-:W-:Y:S01]  /*2f7b0*/  IMAD.MOV.U32 R128, RZ, RZ, R114 ;  /* 0x000000ffff807224 */ /* 0x000fe200078e0072 */
[----:B------:R-:W-:Y:S01]  /*2f7c0*/  MOV R129, R115 ;  /* 0x0000007300817202 */ /* 0x000fe20000000f00 */
[----:B------:R-:W-:Y:S01]  /*2f7d0*/  IMAD.MOV.U32 R124, RZ, RZ, R112 ;  /* 0x000000ffff7c7224 */ /* 0x000fe200078e0070 */
[----:B------:R-:W2:Y:S01]  /*2f7e0*/  LDL.LU.64 R114, [R1+0x1ad0] ;  /* 0x001ad00001727983 */ /* 0x000ea20000300a00 */
[----:B------:R-:W-:-:S03]  /*2f7f0*/  IMAD.MOV.U32 R125, RZ, RZ, R113 ;  /* 0x000000ffff7d7224 */ /* 0x000fc600078e0071 */
[----:B------:R-:W-:Y:S01]  /*2f800*/  MOV R137, R107 ;  /* 0x0000006b00897202 */ /* 0x000fe20000000f00 */
[----:B------:R-:W-:Y:S01]  /*2f810*/  IMAD.MOV.U32 R136, RZ, RZ, R106 ;  /* 0x000000ffff887224 */ /* 0x000fe200078e006a */
[----:B------:R-:W2:Y:S01]  /*2f820*/  LDL.LU.64 R112, [R1+0x1ac8] ;  /* 0x001ac80001707983 */ /* 0x000ea20000300a00 */
[----:B------:R-:W-:Y:S02]  /*2f830*/  IMAD.MOV.U32 R132, RZ, RZ, R104 ;  /* 0x000000ffff847224 */ /* 0x000fe400078e0068 */
[----:B------:R-:W-:Y:S01]  /*2f840*/  IMAD.MOV.U32 R133, RZ, RZ, R105 ;  /* 0x000000ffff857224 */ /* 0x000fe200078e0069 */
[----:B------:R-:W3:Y:S04]  /*2f850*/  LDL.LU.64 R106, [R1+0x1ac0] ;  /* 0x001ac000016a7983 */ /* 0x000ee80000300a00 */
[----:B------:R-:W3:Y:S05]  /*2f860*/  LDL.LU.64 R104, [R1+0x1ab8] ;  /* 0x001ab80001687983 */ /* 0x000eea0000300a00 */
[----:B------:R-:W-:Y:S04]  /*2f870*/  STL.64 [R1+0x1f0], R248 ;  /* 0x0001f0f801007387 */ /* 0x000fe80000100a00 */
[----:B------:R1:W-:Y:S04]  /*2f880*/  STL.64 [R1+0x1f8], R250 ;  /* 0x0001f8fa01007387 */ /* 0x0003e80000100a00 */
[----:B-1----:R-:W4:Y:S04]  /*2f890*/  LDL.LU.64 R250, [R1+0x1ab0] ;  /* 0x001ab00001fa7983 */ /* 0x002f280000300a00 */
[----:B------:R-:W2:Y:S04]  /*2f8a0*/  LDL.LU.64 R248, [R1+0x1aa8] ;  /* 0x001aa80001f87983 */ /* 0x000ea80000300a00 */
[----:B------:R-:W-:Y:S04]  /*2f8b0*/  STL.64 [R1+0x1e0], R160 ;  /* 0x0001e0a001007387 */ /* 0x000fe80000100a00 */
[----:B------:R1:W-:Y:S04]  /*2f8c0*/  STL.64 [R1+0x1e8], R162 ;  /* 0x0001e8a201007387 */ /* 0x0003e80000100a00 */
[----:B-1----:R-:W2:Y:S04]  /*2f8d0*/  LDL.LU.64 R162, [R1+0x1aa0] ;  /* 0x001aa00001a27983 */ /* 0x002ea80000300a00 */
[----:B------:R-:W3:Y:S01]  /*2f8e0*/  LDL.LU.64 R160, [R1+0x1a98] ;  /* 0x001a980001a07983 */ /* 0x000ee20000300a00 */
[C---:B------:R-:W-:Y:S08]  /*2f8f0*/  HMMA.1688.F32.TF32 R12, R8.reuse, R130, R12 ;  /* 0x00000082080c723c */ /* 0x040ff0000008100c */
[C---:B------:R-:W-:Y:S08]  /*2f900*/  HMMA.1688.F32.TF32 R156, R8.reuse, R30, R156 ;  /* 0x0000001e089c723c */ /* 0x040ff0000008109c */
[C---:B------:R-:W-:Y:S07]  /*2f910*/  HMMA.1688.F32.TF32 R164, R8.reuse, R34, R164 ;  /* 0x0000002208a4723c */ /* 0x040fee00000810a4 */
[----:B------:R-:W-:Y:S01]  /*2f920*/  STL.64 [R1+0x1d0], R12 ;  /* 0x0001d00c01007387 */ /* 0x000fe20000100a00 */
[C---:B------:R-:W-:Y:S03]  /*2f930*/  HMMA.1688.F32.TF32 R168, R8.reuse, R38, R168 ;  /* 0x0000002608a8723c */ /* 0x040fe600000810a8 */
[----:B------:R1:W-:Y:S05]  /*2f940*/  STL.64 [R1+0x1d8], R14 ;  /* 0x0001d80e01007387 */ /* 0x0003ea0000100a00 */
        /* <DEDUP_REMOVED lines=10> */
[C---:B-1----:R-:W-:Y:S02]  /*2f9f0*/  HMMA.1688.F32.TF32 R8, R4.reuse, R122, R200 ;  /* 0x0000007a0408723c */ /* 0x042fe400000810c8 */
[----:B------:R-:W-:Y:S04]  /*2fa00*/  LDS R200, [R2+0xc100] ;  /* 0x00c1000002c87984 */ /* 0x000fe80000000800 */
[----:B------:R-:W-:Y:S02]  /*2fa10*/  LDS R202, [R2+0xd100] ;  /* 0x00d1000002ca7984 */ /* 0x000fe40000000800 */
[C---:B------:R-:W-:Y:S02]  /*2fa20*/  HMMA.1688.F32.TF32 R60, R4.reuse, R126, R60 ;  /* 0x0000007e043c723c */ /* 0x040fe4000008103c */
[----:B------:R-:W-:Y:S04]  /*2fa30*/  LDS R201, [R3+0xc100] ;  /* 0x00c1000003c97984 */ /* 0x000fe80000000800 */
[----:B------:R-:W-:Y:S02]  /*2fa40*/  LDS R203, [R3+0xd100] ;  /* 0x00d1000003cb7984 */ /* 0x000fe40000000800 */
[C---:B------:R-:W-:Y:S07]  /*2fa50*/  HMMA.1688.F32.TF32 R12, R4.reuse, R130, R64 ;  /* 0x00000082040c723c */ /* 0x040fee0000081040 */
[----:B------:R-:W-:Y:S01]  /*2fa60*/  STL.64 [R1+0x450], R8 ;  /* 0x0004500801007387 */ /* 0x000fe20000100a00 */
[C---:B------:R-:W-:Y:S03]  /*2fa70*/  HMMA.1688.F32.TF32 R232, R4.reuse, R26, R228 ;  /* 0x0000001a04e8723c */ /* 0x040fe600000810e4 */
[----:B------:R1:W-:Y:S05]  /*2fa80*/  STL.64 [R1+0x458], R10 ;  /* 0x0004580a01007387 */ /* 0x0003ea0000100a00 */
[C---:B------:R-:W-:Y:S08]  /*2fa90*/  HMMA.1688.F32.TF32 R208, R4.reuse, R18, R208 ;  /* 0x0000001204d0723c */ /* 0x040ff000000810d0 */
[C---:B-1----:R-:W-:Y:S08]  /*2faa0*/  HMMA.1688.F32.TF32 R8, R4.reuse, R134, R240 ;  /* 0x000000860408723c */ /* 0x042ff000000810f0 */
[C---:B------:R-:W-:Y:S08]  /*2fab0*/  HMMA.1688.F32.TF32 R224, R4.reuse, R22, R224 ;  /* 0x0000001604e0723c */ /* 0x040ff000000810e0 */
[C---:B------:R-:W-:Y:S08]  /*2fac0*/  HMMA.1688.F32.TF32 R204, R4.reuse, R30, R204 ;  /* 0x0000001e04cc723c */ /* 0x040ff000000810cc */
[C---:B------:R-:W-:Y:S08]  /*2fad0*/  HMMA.1688.F32.TF32 R212, R4.reuse, R34, R212 ;  /* 0x0000002204d4723c */ /* 0x040ff000000810d4 */
[C---:B------:R-:W-:Y:S08]  /*2fae0*/  HMMA.1688.F32.TF32 R228, R4.reuse, R38, R220 ;  /* 0x0000002604e4723c */ /* 0x040ff000000810dc */
[C---:B------:R-:W-:Y:S08]  /*2faf0*/  HMMA.1688.F32.TF32 R216, R4.reuse, R42, R216 ;  /* 0x0000002a04d8723c */ /* 0x040ff000000810d8 */
[C---:B------:R-:W-:Y:S08]  /*2fb00*/  HMMA.1688.F32.TF32 R140, R4.reuse, R46, R140 ;  /* 0x0000002e048c723c */ /* 0x040ff0000008108c */
[C---:B------:R-:W-:Y:S08]  /*2fb10*/  HMMA.1688.F32.TF32 R92, R4.reuse, R50, R92 ;  /* 0x00000032045c723c */ /* 0x040ff0000008105c */
[C---:B------:R-:W-:Y:S08]  /*2fb20*/  HMMA.1688.F32.TF32 R108, R4.reuse, R54, R108 ;  /* 0x00000036046c723c */ /* 0x040ff0000008106c */
[----:B------:R-:W-:Y:S01]  /*2fb30*/  HMMA.1688.F32.TF32 R244, R4, R58, R244 ;  /* 0x0000003a04f4723c */ /* 0x000fe200000810f4 */
[----:B------:R-:W-:Y:S01]  /*2fb40*/  STL.64 [R1+0x430], R60 ;  /* 0x0004303c01007387 */ /* 0x000fe20000100a00 */
[----:B------:R-:W-:-:S02]  /*2fb50*/  IMAD.MOV.U32 R64, RZ, RZ, R37 ;  /* 0x000000ffff407224 */ /* 0x000fc400078e0025 */
[----:B------:R-:W-:Y:S01]  /*2fb60*/  IMAD.MOV.U32 R65, RZ, RZ, R36 ;  /* 0x000000ffff417224 */ /* 0x000fe200078e0024 */
[----:B------:R-:W-:Y:S03]  /*2fb70*/  LDS R220, [R2+0xc180] ;  /* 0x00c1800002dc7984 */ /* 0x000fe60000000800 */
[----:B------:R-:W-:Y:S01]  /*2fb80*/  HMMA.1688.F32.TF32 R4, R4, R138, R180 ;  /* 0x0000008a0404723c */ /* 0x000fe200000810b4 */
[----:B------:R1:W-:Y:S04]  /*2fb90*/  STL.64 [R1+0x438], R62 ;  /* 0x0004383e01007387 */ /* 0x0003e80000100a00 */
[----:B------:R-:W-:Y:S04]  /*2fba0*/  STL.64 [R1+0x2f0], R12 ;  /* 0x0002f00c01007387 */ /* 0x000fe80000100a00 */
[----:B------:R-:W-:Y:S04]  /*2fbb0*/  STL.64 [R1+0x2f8], R14 ;  /* 0x0002f80e01007387 */ /* 0x000fe80000100a00 */
[----:B------:R-:W-:Y:S04]  /*2fbc0*/  STL.64 [R1+0x330], R8 ;  /* 0x0003300801007387 */ /* 0x000fe80000100a00 */
[----:B------:R-:W-:Y:S04]  /*2fbd0*/  STL.64 [R1+0x338], R10 ;  /* 0x0003380a01007387 */ /* 0x000fe80000100a00 */
[----:B------:R-:W-:Y:S04]  /*2fbe0*/  LDS R180, [R2+0xc080] ;  /* 0x00c0800002b47984 */ /* 0x000fe80000000800 */
[----:B------:R-:W-:Y:S04]  /*2fbf0*/  STL.64 [R1+0x320], R4 ;  /* 0x0003200401007387 */ /* 0x000fe80000100a00 */
[----:B------:R-:W-:Y:S04]  /*2fc00*/  STL.64 [R1+0x328], R6 ;  /* 0x0003280601007387 */ /* 0x000fe80000100a00 */
[----:B------:R-:W4:Y:S04]  /*2fc10*/  LDL.LU R37, [R1+0x1a94] ;  /* 0x001a940001257983 */ /* 0x000f280000300800 */
[----:B------:R-:W4:Y:S04]  /*2fc20*/  LDL.LU R36, [R1+0x1a90] ;  /* 0x001a900001247983 */ /* 0x000f280000300800 */
        /* <DEDUP_REMOVED lines=8> */
[----:B------:R-:W-:Y:S01]  /*2fcb0*/  STL [R1+0x1990], R2 ;  /* 0x0019900201007387 */ /* 0x000fe20000100800 */
[----:B--2---:R-:W-:Y:S01]  /*2fcc0*/  IMAD.MOV.U32 R241, RZ, RZ, R162 ;  /* 0x000000fffff17224 */ /* 0x004fe200078e00a2 */
[----:B---3--:R-:W-:-:S02]  /*2fcd0*/  MOV R243, R160 ;  /* 0x000000a000f37202 */ /* 0x008fc40000000f00 */
[----:B------:R-:W-:Y:S04]  /*2fce0*/  LDS R162, [R2+0xd000] ;  /* 0x00d0000002a27984 */ /* 0x000fe80000000800 */
[----:B------:R2:W-:Y:S01]  /*2fcf0*/  LDS R160, [R2+0xc000] ;  /* 0x00c0000002a07984 */ /* 0x0005e20000000800 */
[----:B------:R-:W-:Y:S01]  /*2fd00*/  IMAD.MOV.U32 R240, RZ, RZ, R163 ;  /* 0x000000fffff07224 */ /* 0x000fe200078e00a3 */
[----:B-1----:R-:W-:Y:S01]  /*2fd10*/  MOV R63, R16 ;  /* 0x00000010003f7202 */ /* 0x002fe20000000f00 */
[----:B------:R-:W-:Y:S01]  /*2fd20*/  IMAD.MOV.U32 R242, RZ, RZ, R161 ;  /* 0x000000fffff27224 */ /* 0x000fe200078e00a1 */
[----:B------:R-:W-:Y:S04]  /*2fd30*/  LDS R163, [R3+0xd000] ;  /* 0x00d0000003a37984 */ /* 0x000fe80000000800 */
[----:B--2---:R-:W2:Y:S01]  /*2fd40*/  LDL.LU R2, [R1+0x910] ;  /* 0x0009100001027983 */ /* 0x004ea20000300800 */
[----:B------:R-:W-:-:S03]  /*2fd50*/  IMAD.MOV.U32 R62, RZ, RZ, R17 ;  /* 0x000000ffff3e7224 */ /* 0x000fc600078e0011 */
[----:B------:R-:W-:Y:S04]  /*2fd60*/  LDS R161, [R3+0xc000] ;  /* 0x00c0000003a17984 */ /* 0x000fe80000000800 */
[----:B------:R-:W-:Y:S04]  /*2fd70*/  LDS R181, [R3+0xc080] ;  /* 0x00c0800003b57984 */ /* 0x000fe80000000800 */
[----:B------:R-:W-:Y:S01]  /*2fd80*/  LDS R183, [R3+0xd080] ;  /* 0x00d0800003b77984 */ /* 0x000fe20000000800 */
[----:B------:R-:W-:Y:S02]  /*2fd90*/  IMAD.MOV.U32 R60, RZ, RZ, R21 ;  /* 0x000000ffff3c7224 */ /* 0x000fe400078e0015 */
[----:B------:R-:W-:Y:S01]  /*2fda0*/  IMAD.MOV.U32 R61, RZ, RZ, R20 ;  /* 0x000000ffff3d7224 */ /* 0x000fe200078e0014 */
[----:B------:R-:W-:Y:S01]  /*2fdb0*/  MOV R67, R24 ;  /* 0x0000001800437202 */ /* 0x000fe20000000f00 */
[----:B------:R-:W-:Y:S01]  /*2fdc0*/  IMAD.MOV.U32 R66, RZ, RZ, R25 ;  /* 0x000000ffff427224 */ /* 0x000fe200078e0019 */
[----:B------:R-:W-:Y:S04]  /*2fdd0*/  LDS R221, [R3+0xc180] ;  /* 0x00c1800003dd7984 */ /* 0x000fe80000000800 */
[----:B------:R-:W-:Y:S01]  /*2fde0*/  LDS R223, [R3+0xd180] ;  /* 0x00d1800003df7984 */ /* 0x000fe20000000800 */
[----:B------:R-:W-:-:S02]  /*2fdf0*/  IMAD.MOV.U32 R30, RZ, RZ, R33 ;  /* 0x000000ffff1e7224 */ /* 0x000fc400078e0021 */
[----:B------:R-:W-:Y:S01]  /*2fe00*/  IMAD.MOV.U32 R31, RZ, RZ, R32 ;  /* 0x000000ffff1f7224 */ /* 0x000fe200078e0020 */
[----:B------:R-:W-:Y:S04]  /*2fe10*/  LDS R5, [R3+0xc280] ;  /* 0x00c2800003057984 */ /* 0x000fe80000000800 */
[----:B------:R-:W-:Y:S04]  /*2fe20*/  LDS R7, [R3+0xd280] ;  /* 0x00d2800003077984 */ /* 0x000fe80000000800 */
[----:B------:R-:W-:Y:S04]  /*2fe30*/  LDS R9, [R3+0xc300] ;  /* 0x00c3000003097984 */ /* 0x000fe80000000800 */
[----:B------:R-:W-:Y:S04]  /*2fe40*/  LDS R11, [R3+0xd300] ;  /* 0x00d30000030b7984 */ /* 0x000fe80000000800 */
[----:B------:R-:W-:Y:S04]  /*2fe50*/  LDS R13, [R3+0xc380] ;  /* 0x00c38000030d7984 */ /* 0x000fe80000000800 */
[----:B------:R-:W-:Y:S04]  /*2fe60*/  LDS R15, [R3+0xd380] ;  /* 0x00d38000030f7984 */ /* 0x000fe80000000800 */
[----:B--2---:R-:W1:Y:S04]  /*2fe70*/  LDSM.16.M88.4 R16, [R2+0x20080] ;  /* 0x020080000210783b */ /* 0x004e680000000200 */
[----:B------:R-:W2:Y:S04]  /*2fe80*/  LDSM.16.M88.4 R20, [R2+0x20880] ;  /* 0x020880000214783b */ /* 0x000ea80000000200 */
[----:B------:R-:W3:Y:S01]  /*2fe90*/  LDSM.16.M88.4 R24, [R2+0x21080] ;  /* 0x021080000218783b */ /* 0x000ee20000000200 */
[-C--:B-1----:R-:W-:Y:S08]  /*2fea0*/  HMMA.1688.F32.TF32 R60, R160, R16.reuse, R60 ;  /* 0x00000010a03c723c */ /* 0x082ff0000008103c */
[-C--:B------:R-:W-:Y:S08]  /*2feb0*/  HMMA.1688.F32.TF32 R64, R180, R16.reuse, R64 ;  /* 0x00000010b440723c */ /* 0x080ff00000081040 */
[-C--:B------:R-:W-:Y:S01]  /*2fec0*/  HMMA.1688.F32.TF32 R240, R200, R16.reuse, R240 ;  /* 0x00000010c8f0723c */ /* 0x080fe200000810f0 */
[----:B------:R-:W-:Y:S04]  /*2fed0*/  STL [R1+0x1988], R18 ;  /* 0x0019881201007387 */ /* 0x000fe80000100800 */
[----:B------:R-:W-:Y:S04]  /*2fee0*/  STL [R1+0x196c], R19 ;  /* 0x00196c1301007387 */ /* 0x000fe80000100800 */
[----:B--2---:R-:W-:Y:S04]  /*2fef0*/  STL [R1+0x1968], R22 ;  /* 0x0019681601007387 */ /* 0x004fe80000100800 */
[----:B------:R-:W-:Y:S04]  /*2ff00*/  STL [R1+0x1964], R23 ;  /* 0x0019641701007387 */ /* 0x000fe80000100800 */
[----:B---3--:R-:W-:Y:S04]  /*2ff10*/  STL [R1+0x1960], R27 ;  /* 0x0019601b01007387 */ /* 0x008fe80000100800 */
[----:B------:R-:W-:Y:S04]  /*2ff20*/  STL.64 [R1+0x3f0], R60 ;  /* 0x0003f03c01007387 */ /* 0x000fe80000100a00 */
[----:B------:R1:W-:Y:S04]  /*2ff30*/  STL.64 [R1+0x3f8], R62 ;  /* 0x0003f83e01007387 */ /* 0x0003e80000100a00 */
[----:B-1----:R-:W2:Y:S04]  /*2ff40*/  LDL.LU.64 R62, [R1+0x1a88] ;  /* 0x001a8800013e7983 */ /* 0x002ea80000300a00 */
[----:B------:R-:W2:Y:S04]  /*2ff50*/  LDL.LU.64 R60, [R1+0x1a80] ;  /* 0x001a8000013c7983 */ /* 0x000ea80000300a00 */
[----:B------:R-:W-:Y:S04]  /*2ff60*/  STL.64 [R1+0x3e0], R64 ;  /* 0x0003e04001007387 */ /* 0x000fe80000100a00 */
[----:B------:R1:W-:Y:S04]  /*2ff70*/  STL.64 [R1+0x3e8], R66 ;  /* 0x0003e84201007387 */ /* 0x0003e80000100a00 */
[----:B-1----:R-:W3:Y:S04]  /*2ff80*/  LDL.LU.64 R66, [R1+0x1a78] ;  /* 0x001a780001427983 */ /* 0x002ee80000300a00 */
[----:B------:R-:W3:Y:S04]  /*2ff90*/  LDL.LU.64 R64, [R1+0x1a70] ;  /* 0x001a700001407983 */ /* 0x000ee80000300a00 */
[----:B------:R-:W-:Y:S04]  /*2ffa0*/  STL.64 [R1+0x440], R240 ;  /* 0x000440f001007387 */ /* 0x000fe80000100a00 */
[----:B------:R1:W-:Y:S04]  /*2ffb0*/  STL.64 [R1+0x448], R242 ;  /* 0x000448f201007387 */ /* 0x0003e80000100a00 */
[----:B-1----:R-:W2:Y:S04]  /*2ffc0*/  LDL.LU.64 R242, [R1+0x1a68] ;  /* 0x001a680001f27983 */ /* 0x002ea80000300a00 */
[----:B------:R-:W2:Y:S02]  /*2ffd0*/  LDL.LU.64 R240, [R1+0x1a60] ;  /* 0x001a600001f07983 */ /* 0x000ea40000300a00 */
[----:B--2---:R-:W-:Y:S11]  /*2ffe0*/  HMMA.1688.F32.TF32 R240, R220, R16, R240 ;  /* 0x00000010dcf0723c */ /* 0x004ff600000810f0 */
[----:B------:R-:W-:Y:S11]  /*2fff0*/  @!UPT UIADD3 URZ, URZ, URZ, URZ ;  /* 0x0000003f3f3ff290 */ /* 0x000ff6000fffe03f */
[----:B------:R-:W-:Y:S01]  /*30000*/  @!UPT UIADD3 URZ, URZ, URZ, URZ ;  /* 0x0000003f3f3ff290 */ /* 0x000fe2000fffe03f */
[----:B------:R1:W-:Y:S04]  /*30010*/  STL.64 [R1+0x4a0], R240 ;  /* 0x0004a0f001007387 */ /* 0x0003e80000100a00 */
[----:B------:R2:W-:Y:S04]  /*30020*/  STL.64 [R1+0x4a8], R242 ;  /* 0x0004a8f201007387 */ /* 0x0005e80000100a00 */
[----:B------:R-:W3:Y:S04]  /*30030*/  LDL.LU R33, [R1+0x1a58] ;  /* 0x001a580001217983 */ /* 0x000ee80000300800 */
[----:B------:R-:W3:Y:S04]  /*30040*/  LDL.LU R32, [R1+0x1a54] ;  /* 0x001a540001207983 */ /* 0x000ee80000300800 */
[----:B------:R-:W3:Y:S04]  /*30050*/  LDL.LU R42, [R1+0x128] ;  /* 0x00012800012a7983 */ /* 0x000ee80000300800 */
[----:B------:R-:W3:Y:S01]  /*30060*/  LDL.LU R43, [R1+0x12c] ;  /* 0x00012c00012b7983 */ /* 0x000ee20000300800 */
[----:B-1----:R-:W-:-:S03]  /*30070*/  IMAD.MOV.U32 R240, RZ, RZ, R0 ;  /* 0x000000fffff07224 */ /* 0x002fc600078e0000 */
[----:B------:R-:W4:Y:S01]  /*30080*/  LDL.LU R38, [R1+0x478] ;  /* 0x0004780001267983 */ /* 0x000f220000300800 */
[----:B------:R-:W-:-:S03]  /*30090*/  MOV R241, R252 ;  /* 0x000000fc00f17202 */ /* 0x000fc60000000f00 */
[----:B------:R-:W4:Y:S04]  /*300a0*/  LDL.LU R39, [R1+0x47c] ;  /* 0x00047c0001277983 */ /* 0x000f280000300800 */
[----:B------:R-:W3:Y:S04]  /*300b0*/  LDL.LU R34, [R1+0x258] ;  /* 0x0002580001227983 */ /* 0x000ee80000300800 */
[----:B------:R-:W3:Y:S04]  /*300c0*/  LDL.LU R35, [R1+0x25c] ;  /* 0x00025c0001237983 */ /* 0x000ee80000300800 */
[----:B------:R-:W3:Y:S04]  /*300d0*/  LDL.LU R0, [R1+0x1a50] ;  /* 0x001a500001007983 */ /* 0x000ee80000300800 */
[----:B------:R-:W4:Y:S01]  /*300e0*/  LDL.LU R252, [R1+0x1a4c] ;  /* 0x001a4c0001fc7983 */ /* 0x000f220000300800 */
[----:B------:R-:W-:Y:S01]  /*300f0*/  HMMA.1688.F32.TF32 R104, R236, R16, R104 ;  /* 0x00000010ec68723c */ /* 0x000fe20000081068 */
[----:B--2---:R-:W-:-:S02]  /*30100*/  IMAD.MOV.U32 R242, RZ, RZ, R49 ;  /* 0x000000fffff27224 */ /* 0x004fc400078e0031 */
[----:B------:R-:W2:Y:S01]  /*30110*/  LDL.LU R49, [R1+0x1a48] ;  /* 0x001a480001317983 */ /* 0x000ea20000300800 */
[----:B------:R-:W-:-:S03]  /*30120*/  IMAD.MOV.U32 R243, RZ, RZ, R48 ;  /* 0x000000fffff37224 */ /* 0x000fc600078e0030 */
[----:B------:R-:W2:Y:S11]  /*30130*/  LDL.LU R48, [R1+0x1a44] ;  /* 0x001a440001307983 */ /* 0x000eb60000300800 */
[----:B------:R-:W-:Y:S05]  /*30140*/  @!UPT UIADD3 URZ, URZ, URZ, URZ ;  /* 0x0000003f3f3ff290 */ /* 0x000fea000fffe03f */
[----:B------:R1:W-:Y:S04]  /*30150*/  STL.64 [R1+0x500], R104 ;  /* 0x0005006801007387 */ /* 0x0003e80000100a00 */
[----:B------:R4:W-:Y:S04]  /*30160*/  STL.64 [R1+0x508], R106 ;  /* 0x0005086a01007387 */ /* 0x0009e80000100a00 */
[----:B-1----:R-:W2:Y:S01]  /*30170*/  LDL.LU R104, [R1+0x170] ;  /* 0x0001700001687983 */ /* 0x002ea20000300800 */
[----:B---3--:R-:W-:-:S03]  /*30180*/  IMAD.MOV.U32 R105, RZ, RZ, R0 ;  /* 0x000000ffff697224 */ /* 0x008fc600078e0000 */
[----:B------:R-:W3:Y:S01]  /*30190*/  LDL.LU R0, [R1+0x1a40] ;  /* 0x001a400001007983 */ /* 0x000ee20000300800 */
[----:B----4-:R-:W-:-:S03]  /*301a0*/  MOV R106, R252 ;  /* 0x000000fc006a7202 */ /* 0x010fc60000000f00 */
[----:B------:R-:W4:Y:S01]  /*301b0*/  LDL.LU R252, [R1+0x1a3c] ;  /* 0x001a3c0001fc7983 */ /* 0x000f220000300800 */
[-C--:B------:R-:W-:Y:S03]  /*301c0*/  HMMA.1688.F32.TF32 R172, R4, R16.reuse, R172 ;  /* 0x0000001004ac723c */ /* 0x080fe600000810ac */
[----:B------:R-:W2:Y:S05]  /*301d0*/  LDL.LU R107, [R1+0x17c] ;  /* 0x00017c00016b7983 */ /* 0x000eaa0000300800 */
[-C--:B------:R-:W-:Y:S08]  /*301e0*/  HMMA.1688.F32.TF32 R196, R8, R16.reuse, R196 ;  /* 0x0000001008c4723c */ /* 0x080ff000000810c4 */
[----:B------:R-:W-:Y:S07]  /*301f0*/  HMMA.1688.F32.TF32 R208, R12, R16, R208 ;  /* 0x000000100cd0723c */ /* 0x000fee00000810d0 */
[----:B------:R1:W-:Y:S04]  /*30200*/  STL.64 [R1+0x560], R172 ;  /* 0x000560ac01007387 */ /* 0x0003e80000100a00 */
[----:B------:R3:W-:Y:S04]  /*30210*/  STL.64 [R1+0x568], R174 ;  /* 0x000568ae01007387 */ /* 0x0007e80000100a00 */
[----:B-1----:R-:W2:Y:S04]  /*30220*/  LDL.LU R172, [R1+0x360] ;  /* 0x0003600001ac7983 */ /* 0x002ea80000300800 */
[----:B------:R-:W2:Y:S01]  /*30230*/  LDL.LU R173, [R1+0x364] ;  /* 0x0003640001ad7983 */ /* 0x000ea20000300800 */
[----:B---3--:R-:W-:-:S03]  /*30240*/  IMAD.MOV.U32 R174, RZ, RZ, R0 ;  /* 0x000000ffffae7224 */ /* 0x008fc600078e0000 */
[----:B------:R-:W3:Y:S01]  /*30250*/  LDL.LU R0, [R1+0x1a38] ;  /* 0x001a380001007983 */ /* 0x000ee20000300800 */
[----:B----4-:R-:W-:-:S03]  /*30260*/  IMAD.MOV.U32 R175, RZ, RZ, R252 ;  /* 0x000000ffffaf7224 */ /* 0x010fc600078e00fc */
[----:B------:R-:W4:Y:S04]  /*30270*/  LDL.LU R252, [R1+0x1a34] ;  /* 0x001a340001fc7983 */ /* 0x000f280000300800 */
[----:B------:R1:W-:Y:S04]  /*30280*/  STL.64 [R1+0x620], R196 ;  /* 0x000620c401007387 */ /* 0x0003e80000100a00 */
[----:B------:R1:W-:Y:S04]  /*30290*/  STL.64 [R1+0x628], R198 ;  /* 0x000628c601007387 */ /* 0x0003e80000100a00 */
[----:B-1----:R-:W2:Y:S04]  /*302a0*/  LDL.LU R196, [R1+0x4c0] ;  /* 0x0004c00001c47983 */ /* 0x002ea80000300800 */
[----:B------:R-:W2:Y:S04]  /*302b0*/  LDL.LU R197, [R1+0x4c4] ;  /* 0x0004c40001c57983 */ /* 0x000ea80000300800 */
[----:B------:R-:W2:Y:S04]  /*302c0*/  LDL.LU R198, [R1+0x4c8] ;  /* 0x0004c80001c67983 */ /* 0x000ea80000300800 */
[----:B------:R-:W2:Y:S04]  /*302d0*/  LDL.LU R199, [R1+0x4cc] ;  /* 0x0004cc0001c77983 */ /* 0x000ea80000300800 */
[----:B------:R-:W2:Y:S04]  /*302e0*/  LDL.LU R16, [R1+0x400] ;  /* 0x0004000001107983 */ /* 0x000ea80000300800 */
[----:B------:R1:W-:Y:S04]  /*302f0*/  STL.64 [R1+0x6c0], R208 ;  /* 0x0006c0d001007387 */ /* 0x0003e80000100a00 */
[----:B------:R3:W-:Y:S04]  /*30300*/  STL.64 [R1+0x6c8], R210 ;  /* 0x0006c8d201007387 */ /* 0x0007e80000100a00 */
[----:B------:R-:W2:Y:S04]  /*30310*/  LDL.LU R17, [R1+0x404] ;  /* 0x0004040001117983 */ /* 0x000ea80000300800 */
[----:B------:R-:W2:Y:S04]  /*30320*/  LDL.LU R18, [R1+0x408] ;  /* 0x0004080001127983 */ /* 0x000ea80000300800 */
[----:B------:R-:W2:Y:S04]  /*30330*/  LDL.LU R19, [R1+0x40c] ;  /* 0x00040c0001137983 */ /* 0x000ea80000300800 */
[----:B-1----:R-:W2:Y:S04]  /*30340*/  LDL.LU R208, [R1+0x260] ;  /* 0x0002600001d07983 */ /* 0x002ea80000300800 */
[----:B------:R-:W2:Y:S01]  /*30350*/  LDL.LU R209, [R1+0x264] ;  /* 0x0002640001d17983 */ /* 0x000ea20000300800 */
[----:B------:R-:W-:Y:S01]  /*30360*/  HMMA.1688.F32.TF32 R28, R200, R24, R28 ;  /* 0x00000018c81c723c */ /* 0x000fe2000008101c */
[----:B---3--:R-:W-:Y:S01]  /*30370*/  MOV R211, R0 ;  /* 0x0000000000d37202 */ /* 0x008fe20000000f00 */
[----:B----4-:R-:W-:-:S06]  /*30380*/  IMAD.MOV.U32 R210, RZ, RZ, R252 ;  /* 0x000000ffffd27224 */ /* 0x010fcc00078e00fc */
[-C--:B--2---:R-:W-:Y:S08]  /*30390*/  HMMA.1688.F32.TF32 R16, R160, R20.reuse, R16 ;  /* 0x00000014a010723c */ /* 0x084ff00000081010 */
[-C--:B------:R-:W-:Y:S11]  /*303a0*/  HMMA.1688.F32.TF32 R208, R180, R20.reuse, R208 ;  /* 0x00000014b4d0723c */ /* 0x080ff600000810d0 */
[----:B------:R-:W-:Y:S04]  /*303b0*/  @!UPT UIADD3 URZ, URZ, URZ, URZ ;  /* 0x0000003f3f3ff290 */ /* 0x000fe8000fffe03f */
[----:B------:R-:W-:Y:S04]  /*303c0*/  STL.64 [R1+0x310], R16 ;  /* 0x0003101001007387 */ /* 0x000fe80000100a00 */
[----:B------:R1:W-:Y:S02]  /*303d0*/  STL.64 [R1+0x318], R18 ;  /* 0x0003181201007387 */ /* 0x0003e40000100a00 */
[-C--:B-1----:R-:W-:Y:S02]  /*303e0*/  HMMA.1688.F32.TF32 R16, R200, R20.reuse, R40 ;  /* 0x00000014c810723c */ /* 0x082fe40000081028 */
[----:B------:R-:W-:Y:S04]  /*303f0*/  STL.64 [R1+0x340], R208 ;  /* 0x000340d001007387 */ /* 0x000fe80000100a00 */
[----:B------:R-:W-:Y:S02]  /*30400*/  STL.64 [R1+0x348], R210 ;  /* 0x000348d201007387 */ /* 0x000fe40000100a00 */
[-C--:B------:R-:W-:Y:S08]  /*30410*/  HMMA.1688.F32.TF32 R40, R220, R20.reuse, R64 ;  /* 0x00000014dc28723c */ /* 0x080ff00000081040 */
[-C--:B------:R-:W-:Y:S07]  /*30420*/  HMMA.1688.F32.TF32 R64, R236, R20.reuse, R112 ;  /* 0x00000014ec40723c */ /* 0x080fee0000081070 */
[----:B------:R-:W-:Y:S04]  /*30430*/  STL.64 [R1+0x3a0], R16 ;  /* 0x0003a01001007387 */ /* 0x000fe80000100a00 */
[----:B------:R1:W-:Y:S02]  /*30440*/  STL.64 [R1+0x3a8], R18 ;  /* 0x0003a81201007387 */ /* 0x0003e40000100a00 */
[-C--:B-1----:R-:W-:Y:S02]  /*30450*/  HMMA.1688.F32.TF32 R16, R4, R20.reuse, R176 ;  /* 0x000000140410723c */ /* 0x082fe400000810b0 */
[----:B------:R-:W-:Y:S04]  /*30460*/  STL.64 [R1+0x410], R40 ;  /* 0x0004102801007387 */ /* 0x000fe80000100a00 */
[----:B------:R1:W-:Y:S04]  /*30470*/  STL.64 [R1+0x418], R42 ;  /* 0x0004182a01007387 */ /* 0x0003e80000100a00 */
[----:B------:R-:W-:Y:S04]  /*30480*/  STL.64 [R1+0x490], R64 ;  /* 0x0004904001007387 */ /* 0x000fe80000100a00 */
[----:B------:R-:W-:Y:S01]  /*30490*/  STL.64 [R1+0x498], R66 ;  /* 0x0004984201007387 */ /* 0x000fe20000100a00 */
[-C--:B-1----:R-:W-:Y:S08]  /*304a0*/  HMMA.1688.F32.TF32 R40, R8, R20.reuse, R188 ;  /* 0x000000140828723c */ /* 0x082ff000000810bc */
[----:B------:R-:W-:Y:S01]  /*304b0*/  STL.64 [R1+0x510], R16 ;  /* 0x0005101001007387 */ /* 0x000fe20000100a00 */
[----:B------:R-:W-:Y:S03]  /*304c0*/  HMMA.1688.F32.TF32 R20, R12, R20, R224 ;  /* 0x000000140c14723c */ /* 0x000fe600000810e0 */
[----:B------:R1:W-:Y:S05]  /*304d0*/  STL.64 [R1+0x518], R18 ;  /* 0x0005181201007387 */ /* 0x0003ea0000100a00 */
[----:B-1----:R-:W-:Y:S06]  /*304e0*/  HMMA.1688.F32.TF32 R16, R160, R24, R36 ;  /* 0x00000018a010723c */ /* 0x002fec0000081024 */
[----:B------:R-:W-:Y:S04]  /*304f0*/  STL.64 [R1+0x570], R40 ;  /* 0x0005702801007387 */ /* 0x000fe80000100a00 */
[----:B------:R-:W-:Y:S04]  /*30500*/  STL.64 [R1+0x578], R42 ;  /* 0x0005782a01007387 */ /* 0x000fe80000100a00 */
[----:B------:R-:W-:Y:S04]  /*30510*/  LDSM.16.M88.4 R36, [R2+0x22880] ;  /* 0x022880000224783b */ /* 0x000fe80000000200 */
[----:B------:R-:W-:Y:S05]  /*30520*/  LDSM.16.M88.4 R40, [R2+0x23080] ;  /* 0x023080000228783b */ /* 0x000fea0000000200 */
[----:B------:R-:W-:Y:S04]  /*30530*/  STL.64 [R1+0x220], R16 ;  /* 0x0002201001007387 */ /* 0x000fe80000100a00 */
[----:B------:R-:W-:Y:S04]  /*30540*/  STL.64 [R1+0x630], R20 ;  /* 0x0006301401007387 */ /* 0x000fe80000100a00 */
[----:B------:R-:W-:Y:S04]  /*30550*/  STL.64 [R1+0x638], R22 ;  /* 0x0006381601007387 */ /* 0x000fe80000100a00 */
[----:B------:R1:W-:Y:S02]  /*30560*/  STL [R1+0x228], R18 ;  /* 0x0002281201007387 */ /* 0x0003e40000100800 */
[----:B-1----:R-:W-:-:S05]  /*30570*/  IMAD.MOV.U32 R18, RZ, RZ, R19 ;  /* 0x000000ffff127224 */ /* 0x002fca00078e0013 */
[----:B------:R1:W-:Y:S02]  /*30580*/  STL [R1+0x198c], R18 ;  /* 0x00198c1201007387 */ /* 0x0003e40000100800 */
[-C--:B-1----:R-:W-:Y:S02]  /*30590*/  HMMA.1688.F32.TF32 R16, R180, R24.reuse, R32 ;  /* 0x00000018b410723c */ /* 0x082fe40000081020 */
[----:B------:R-:W-:Y:S06]  /*305a0*/  LDSM.16.M88.4 R32, [R2+0x22080] ;  /* 0x022080000220783b */ /* 0x000fec0000000200 */
[-C--:B------:R-:W-:Y:S11]  /*305b0*/  HMMA.1688.F32.TF32 R20, R220, R24.reuse, R60 ;  /* 0x00000018dc14723c */ /* 0x080ff6000008103c */
[----:B------:R-:W-:Y:S04]  /*305c0*/  @!UPT UIADD3 URZ, URZ, URZ, URZ ;  /* 0x0000003f3f3ff290 */ /* 0x000fe8000fffe03f */
        /* <DEDUP_REMOVED lines=8> */
[----:B------:R-:W-:Y:S04]  /*30650*/  STL.64 [R1+0x400], R16 ;  /* 0x0004001001007387 */ /* 0x000fe80000100a00 */
[----:B------:R2:W-:Y:S04]  /*30660*/  STL.64 [R1+0x408], R18 ;  /* 0x0004081201007387 */ /* 0x0005e80000100a00 */
[----:B------:R-:W-:Y:S04]  /*30670*/  STL.64 [R1+0x4d0], R28 ;  /* 0x0004d01c01007387 */ /* 0x000fe80000100a00 */
[----:B------:R-:W-:Y:S04]  /*30680*/  STL.64 [R1+0x4d8], R30 ;  /* 0x0004d81e01007387 */ /* 0x000fe80000100a00 */
[----:B------:R-:W3:Y:S01]  /*30690*/  LDSM.16.M88.4 R28, [R2+0x21880] ;  /* 0x02188000021c783b */ /* 0x000ee20000000200 */
[-C--:B-1----:R-:W-:Y:S08]  /*306a0*/  HMMA.1688.F32.TF32 R20, R8, R24.reuse, R192 ;  /* 0x000000180814723c */ /* 0x082ff000000810c0 */
[----:B--2---:R-:W-:Y:S11]  /*306b0*/  HMMA.1688.F32.TF32 R16, R12, R24, R232 ;  /* 0x000000180c10723c */ /* 0x004ff600000810e8 */
[----:B------:R-:W-:Y:S04]  /*306c0*/  @!UPT UIADD3 URZ, URZ, URZ, URZ ;  /* 0x0000003f3f3ff290 */ /* 0x000fe8000fffe03f */
[----:B------:R-:W-:Y:S04]  /*306d0*/  STL.64 [R1+0x540], R20 ;  /* 0x0005401401007387 */ /* 0x000fe80000100a00 */
[----:B------:R3:W-:Y:S04]  /*306e0*/  STL.64 [R1+0x548], R22 ;  /* 0x0005481601007387 */ /* 0x0007e80000100a00 */
[----:B------:R-:W-:Y:S04]  /*306f0*/  STL.64 [R1+0x5b0], R16 ;  /* 0x0005b01001007387 */ /* 0x000fe80000100a00 */
[----:B------:R1:W-:Y:S01]  /*30700*/  STL.64 [R1+0x5b8], R18 ;  /* 0x0005b81201007387 */ /* 0x0003e20000100a00 */
[-C--:B---3--:R-:W-:Y:S08]  /*30710*/  HMMA.1688.F32.TF32 R20, R180, R28.reuse, R172 ;  /* 0x0000001cb414723c */ /* 0x088ff000000810ac */
[-C--:B-1----:R-:W-:Y:S08]  /*30720*/  HMMA.1688.F32.TF32 R16, R160, R28.reuse, R196 ;  /* 0x0000001ca010723c */ /* 0x082ff000000810c4 */
[-C--:B------:R-:W-:Y:S08]  /*30730*/  HMMA.1688.F32.TF32 R64, R200, R28.reuse, R104 ;  /* 0x0000001cc840723c */ /* 0x080ff00000081068 */
[-C--:B------:R-:W-:Y:S07]  /*30740*/  HMMA.1688.F32.TF32 R60, R220, R28.reuse, R240 ;  /* 0x0000001cdc3c723c */ /* 0x080fee00000810f0 */
[----:B------:R-:W-:Y:S04]  /*30750*/  STL.64 [R1+0x120], R16 ;  /* 0x0001201001007387 */ /* 0x000fe80000100a00 */
[----:B------:R-:W-:Y:S04]  /*30760*/  STL [R1+0x128], R18 ;  /* 0x0001281201007387 */ /* 0x000fe80000100800 */
[----:B------:R-:W-:Y:S04]  /*30770*/  STL.64 [R1+0x140], R20 ;  /* 0x0001401401007387 */ /* 0x000fe80000100a00 */
[----:B------:R1:W-:Y:S02]  /*30780*/  STL.64 [R1+0x148], R22 ;  /* 0x0001481601007387 */ /* 0x0003e40000100a00 */
[-C--:B-1----:R-:W-:Y:S02]  /*30790*/  HMMA.1688.F32.TF32 R20, R236, R28.reuse, R72 ;  /* 0x0000001cec14723c */ /* 0x082fe40000081048 */
[----:B------:R-:W-:Y:S04]  /*307a0*/  STL.64 [R1+0x240], R64 ;  /* 0x0002404001007387 */ /* 0x000fe80000100a00 */
[----:B------:R1:W-:Y:S04]  /*307b0*/  STL.64 [R1+0x248], R66 ;  /* 0x0002484201007387 */ /* 0x0003e80000100a00 */
[----:B------:R-:W-:Y:S04]  /*307c0*/  STL.64 [R1+0x280], R60 ;  /* 0x0002803c01007387 */ /* 0x000fe80000100a00 */
[----:B------:R2:W-:Y:S01]  /*307d0*/  STL.64 [R1+0x288], R62 ;  /* 0x0002883e01007387 */ /* 0x0005e20000100a00 */
[-C--:B-1----:R-:W-:Y:S08]  /*307e0*/  HMMA.1688.F32.TF32 R64, R4, R28.reuse, R144 ;  /* 0x0000001c0440723c */ /* 0x082ff00000081090 */
[----:B------:R-:W-:Y:S01]  /*307f0*/  STL.64 [R1+0x370], R20 ;  /* 0x0003701401007387 */ /* 0x000fe20000100a00 */
[-C--:B--2---:R-:W-:Y:S03]  /*30800*/  HMMA.1688.F32.TF32 R60, R8, R28.reuse, R156 ;  /* 0x0000001c083c723c */ /* 0x084fe6000008109c */
[----:B------:R1:W-:Y:S05]  /*30810*/  STL.64 [R1+0x378], R22 ;  /* 0x0003781601007387 */ /* 0x0003ea0000100a00 */
[----:B-1----:R-:W-:Y:S06]  /*30820*/  HMMA.1688.F32.TF32 R20, R12, R28, R204 ;  /* 0x0000001c0c14723c */ /* 0x002fec00000810cc */
[----:B------:R1:W-:Y:S01]  /*30830*/  STL.64 [R1+0x470], R64 ;  /* 0x0004704001007387 */ /* 0x0003e20000100a00 */
[----:B------:R-:W-:-:S03]  /*30840*/  IMAD.MOV.U32 R240, RZ, RZ, R248 ;  /* 0x000000fffff07224 */ /* 0x000fc600078e00f8 */
[----:B------:R2:W-:Y:S01]  /*30850*/  STL.64 [R1+0x478], R66 ;  /* 0x0004784201007387 */ /* 0x0005e20000100a00 */
[----:B------:R-:W-:-:S04]  /*30860*/  IMAD.MOV.U32 R241, RZ, RZ, R249 ;  /* 0x000000fffff17224 */ /* 0x000fc800078e00f9 */
[----:B------:R-:W-:Y:S01]  /*30870*/  STL.64 [R1+0x4f0], R60 ;  /* 0x0004f03c01007387 */ /* 0x000fe20000100a00 */
[----:B------:R-:W-:-:S03]  /*30880*/  IMAD.MOV.U32 R242, RZ, RZ, R250 ;  /* 0x000000fffff27224 */ /* 0x000fc600078e00fa */
[----:B------:R-:W-:Y:S01]  /*30890*/  STL.64 [R1+0x4f8], R62 ;  /* 0x0004f83e01007387 */ /* 0x000fe20000100a00 */
[----:B------:R-:W-:-:S03]  /*308a0*/  MOV R243, R251 ;  /* 0x000000fb00f37202 */ /* 0x000fc60000000f00 */
        /* <DEDUP_REMOVED lines=24> */
[----:B------:R-:W4:Y:S04]  /*30a30*/  LDL.LU R45, [R1+0x1a1c] ;  /* 0x001a1c00012d7983 */ /* 0x000f280000300800 */
[----:B-1----:R-:W4:Y:S04]  /*30a40*/  LDL.LU R64, [R1+0x650] ;  /* 0x0006500001407983 */ /* 0x002f280000300800 */
[----:B------:R-:W4:Y:S04]  /*30a50*/  LDL.LU R65, [R1+0x654] ;  /* 0x0006540001417983 */ /* 0x000f280000300800 */
[----:B--2---:R-:W2:Y:S04]  /*30a60*/  LDL.LU R66, [R1+0x658] ;  /* 0x0006580001427983 */ /* 0x004ea80000300800 */
[----:B------:R-:W2:Y:S04]  /*30a70*/  LDL.LU R67, [R1+0x65c] ;  /* 0x00065c0001437983 */ /* 0x000ea80000300800 */
[----:B------:R-:W2:Y:S04]  /*30a80*/  LDL.LU R196, [R1+0x190] ;  /* 0x0001900001c47983 */ /* 0x000ea80000300800 */
[----:B------:R-:W2:Y:S01]  /*30a90*/  LDL.LU R197, [R1+0x194] ;  /* 0x0001940001c57983 */ /* 0x000ea20000300800 */
[----:B------:R-:W-:Y:S01]  /*30aa0*/  IMAD.MOV.U32 R0, RZ, RZ, R22 ;  /* 0x000000ffff007224 */ /* 0x000fe200078e0016 */
[----:B------:R-:W-:-:S02]  /*30ab0*/  MOV R252, R23 ;  /* 0x0000001700fc7202 */ /* 0x000fc40000000f00 */
[----:B---3--:R-:W-:Y:S01]  /*30ac0*/  MOV R199, R44 ;  /* 0x0000002c00c77202 */ /* 0x008fe20000000f00 */
[----:B----4-:R-:W-:Y:S02]  /*30ad0*/  IMAD.MOV.U32 R198, RZ, RZ, R45 ;  /* 0x000000ffffc67224 */ /* 0x010fe400078e002d */
        /* <DEDUP_REMOVED lines=11> */
[----:B------:R-:W3:Y:S01]  /*30b90*/  LDL.LU R47, [R1+0x59c] ;  /* 0x00059c00012f7983 */ /* 0x000ee20000300800 */
[-C--:B------:R-:W-:Y:S03]  /*30ba0*/  HMMA.1688.F32.TF32 R20, R160, R32.reuse, R188 ;  /* 0x00000020a014723c */ /* 0x080fe600000810bc */
[----:B------:R1:W-:Y:S05]  /*30bb0*/  STL.64 [R1+0x1970], R30 ;  /* 0x0019701e01007387 */ /* 0x0003ea0000100a00 */
[-C--:B------:R-:W-:Y:S08]  /*30bc0*/  HMMA.1688.F32.TF32 R72, R200, R32.reuse, R112 ;  /* 0x00000020c848723c */ /* 0x080ff00000081070 */
[----:B------:R-:W-:Y:S08]  /*30bd0*/  HMMA.1688.F32.TF32 R60, R220, R32, R248 ;  /* 0x00000020dc3c723c */ /* 0x000ff000000810f8 */
[----:B-1----:R-:W-:Y:S01]  /*30be0*/  IMAD.MOV.U32 R31, RZ, RZ, R20 ;  /* 0x000000ffff1f7224 */ /* 0x002fe200078e0014 */
[----:B------:R-:W-:Y:S01]  /*30bf0*/  MOV R28, R23 ;  /* 0x00000017001c7202 */ /* 0x000fe20000000f00 */
[----:B------:R-:W-:-:S02]  /*30c00*/  IMAD.MOV.U32 R30, RZ, RZ, R21 ;  /* 0x000000ffff1e7224 */ /* 0x000fc400078e0015 */
[----:B------:R-:W-:Y:S02]  /*30c10*/  IMAD.MOV.U32 R29, RZ, RZ, R22 ;  /* 0x000000ffff1d7224 */ /* 0x000fe400078e0016 */
[-C--:B------:R-:W-:Y:S01]  /*30c20*/  HMMA.1688.F32.TF32 R20, R180, R32.reuse, R176 ;  /* 0x00000020b414723c */ /* 0x080fe200000810b0 */
[----:B------:R-:W-:Y:S04]  /*30c30*/  STL [R1+0x1850], R252 ;  /* 0x001850fc01007387 */ /* 0x000fe80000100800 */
[----:B------:R-:W-:Y:S11]  /*30c40*/  STL [R1+0x184c], R0 ;  /* 0x00184c0001007387 */ /* 0x000ff60000100800 */
[----:B------:R-:W-:Y:S07]  /*30c50*/  @!UPT UIADD3 URZ, URZ, URZ, URZ ;  /* 0x0000003f3f3ff290 */ /* 0x000fee000fffe03f */
        /* <DEDUP_REMOVED lines=8> */
[-C--:B-1----:R-:W-:Y:S07]  /*30ce0*/  HMMA.1688.F32.TF32 R60, R8, R32.reuse, R164 ;  /* 0x00000020083c723c */ /* 0x082fee00000810a4 */
[----:B------:R-:W-:Y:S04]  /*30cf0*/  STL.64 [R1+0x290], R20 ;  /* 0x0002901401007387 */ /* 0x000fe80000100a00 */
[----:B------:R1:W-:Y:S04]  /*30d00*/  STL.64 [R1+0x298], R22 ;  /* 0x0002981601007387 */ /* 0x0003e80000100a00 */
[----:B------:R-:W-:Y:S04]  /*30d10*/  STL.64 [R1+0x3d0], R72 ;  /* 0x0003d04801007387 */ /* 0x000fe80000100a00 */
[----:B------:R-:W-:Y:S04]  /*30d20*/  STL.64 [R1+0x3d8], R74 ;  /* 0x0003d84a01007387 */ /* 0x000fe80000100a00 */
[----:B------:R-:W-:Y:S04]  /*30d30*/  STL.64 [R1+0x1978], R34 ;  /* 0x0019782201007387 */ /* 0x000fe80000100a00 */
[----:B------:R-:W-:Y:S04]  /*30d40*/  STL.64 [R1+0x4c0], R60 ;  /* 0x0004c03c01007387 */ /* 0x000fe80000100a00 */
[----:B------:R2:W-:Y:S01]  /*30d50*/  STL.64 [R1+0x4c8], R62 ;  /* 0x0004c83e01007387 */ /* 0x0005e20000100a00 */
[----:B-1----:R-:W-:Y:S08]  /*30d60*/  HMMA.1688.F32.TF32 R20, R12, R32, R212 ;  /* 0x000000200c14723c */ /* 0x002ff000000810d4 */
[----:B--2---:R-:W-:Y:S01]  /*30d70*/  HMMA.1688.F32.TF32 R60, R160, R36, R64 ;  /* 0x00000024a03c723c */ /* 0x004fe20000081040 */
[----:B------:R-:W-:Y:S01]  /*30d80*/  IMAD.MOV.U32 R18, RZ, RZ, R19 ;  /* 0x000000ffff127224 */ /* 0x000fe200078e0013 */
[----:B------:R-:W-:Y:S11]  /*30d90*/  LDSM.16.M88.4 R64, [R2+0x25080] ;  /* 0x025080000240783b */ /* 0x000ff60000000200 */
[----:B------:R-:W-:Y:S02]  /*30da0*/  @!UPT UIADD3 URZ, URZ, URZ, URZ ;  /* 0x0000003f3f3ff290 */ /* 0x000fe4000fffe03f */
[----:B------:R-:W-:Y:S04]  /*30db0*/  STL.64 [R1+0x530], R20 ;  /* 0x0005301401007387 */ /* 0x000fe80000100a00 */
[----:B------:R1:W-:Y:S05]  /*30dc0*/  STL.64 [R1+0x538], R22 ;  /* 0x0005381601007387 */ /* 0x0003ea0000100a00 */
[----:B------:R-:W-:-:S05]  /*30dd0*/  MOV R27, R63 ;  /* 0x0000003f001b7202 */ /* 0x000fca0000000f00 */
[----:B------:R4:W-:Y:S01]  /*30de0*/  STL.64 [R1+0x1980], R26 ;  /* 0x0019801a01007387 */ /* 0x0009e20000100a00 */
[----:B------:R-:W-:Y:S02]  /*30df0*/  IMAD.MOV.U32 R19, RZ, RZ, R60 ;  /* 0x000000ffff137224 */ /* 0x000fe400078e003c */
[----:B-1----:R-:W-:Y:S02]  /*30e00*/  IMAD.MOV.U32 R22, RZ, RZ, R61 ;  /* 0x000000ffff167224 */ /* 0x002fe400078e003d */
[----:B------:R-:W-:Y:S02]  /*30e10*/  IMAD.MOV.U32 R23, RZ, RZ, R62 ;  /* 0x000000ffff177224 */ /* 0x000fe400078e003e */
[-C--:B------:R-:W-:Y:S08]  /*30e20*/  HMMA.1688.F32.TF32 R60, R200, R36.reuse, R196 ;  /* 0x00000024c83c723c */ /* 0x080ff000000810c4 */
[----:B------:R-:W-:Y:S08]  /*30e30*/  HMMA.1688.F32.TF32 R32, R220, R36, R172 ;  /* 0x00000024dc20723c */ /* 0x000ff000000810ac */
[----:B------:R-:W-:Y:S08]  /*30e40*/  HMMA.1688.F32.TF32 R48, R200, R40, R48 ;  /* 0x00000028c830723c */ /* 0x000ff00000081030 */
[-C--:B----4-:R-:W-:Y:S11]  /*30e50*/  HMMA.1688.F32.TF32 R24, R180, R36.reuse, R208 ;  /* 0x00000024b418723c */ /* 0x090ff600000810d0 */
[----:B------:R-:W-:Y:S11]  /*30e60*/  @!UPT UIADD3 URZ, URZ, URZ, URZ ;  /* 0x0000003f3f3ff290 */ /* 0x000ff6000fffe03f */
[----:B------:R-:W-:Y:S01]  /*30e70*/  @!UPT UIADD3 URZ, URZ, URZ, URZ ;  /* 0x0000003f3f3ff290 */ /* 0x000fe2000fffe03f */
[----:B------:R-:W-:Y:S04]  /*30e80*/  STL.64 [R1+0x10], R24 ;  /* 0x0000101801007387 */ /* 0x000fe80000100a00 */
[----:B------:R1:W-:Y:S02]  /*30e90*/  STL.64 [R1+0x18], R26 ;  /* 0x0000181a01007387 */ /* 0x0003e40000100a00 */
[----:B-1----:R-:W-:Y:S02]  /*30ea0*/  HMMA.1688.F32.TF32 R24, R236, R36, R88 ;  /* 0x00000024ec18723c */ /* 0x002fe40000081058 */
[----:B------:R-:W-:Y:S04]  /*30eb0*/  STL.64 [R1], R60 ;  /* 0x0000003c01007387 */ /* 0x000fe80000100a00 */
[----:B------:R1:W-:Y:S04]  /*30ec0*/  STL.64 [R1+0x8], R62 ;  /* 0x0000083e01007387 */ /* 0x0003e80000100a00 */
[----:B------:R-:W-:Y:S01]  /*30ed0*/  STL.64 [R1+0x130], R32 ;  /* 0x0001302001007387 */ /* 0x000fe20000100a00 */
[----:B---3--:R-:W-:Y:S03]  /*30ee0*/  HMMA.1688.F32.TF32 R248, R160, R40, R104 ;  /* 0x00000028a0f8723c */ /* 0x008fe60000081068 */
[----:B------:R2:W-:Y:S05]  /*30ef0*/  STL.64 [R1+0x138], R34 ;  /* 0x0001382201007387 */ /* 0x0005ea0000100a00 */
[-C--:B-1----:R-:W-:Y:S04]  /*30f00*/  HMMA.1688.F32.TF32 R60, R4, R36.reuse, R152 ;  /* 0x00000024043c723c */ /* 0x082fe80000081098 */
[----:B------:R-:W-:Y:S04]  /*30f10*/  STL.64 [R1+0x230], R24 ;  /* 0x0002301801007387 */ /* 0x000fe80000100a00 */
[-C--:B--2---:R-:W-:Y:S01]  /*30f20*/  HMMA.1688.F32.TF32 R32, R8, R36.reuse, R168 ;  /* 0x000000240820723c */ /* 0x084fe200000810a8 */
[----:B------:R1:W-:Y:S07]  /*30f30*/  STL.64 [R1+0x238], R26 ;  /* 0x0002381a01007387 */ /* 0x0003ee0000100a00 */
[----:B-1----:R-:W-:Y:S07]  /*30f40*/  HMMA.1688.F32.TF32 R24, R12, R36, R228 ;  /* 0x000000240c18723c */ /* 0x002fee00000810e4 */
[----:B------:R-:W-:Y:S04]  /*30f50*/  STL.64 [R1+0x360], R60 ;  /* 0x0003603c01007387 */ /* 0x000fe80000100a00 */
[----:B------:R-:W-:Y:S01]  /*30f60*/  STL.64 [R1+0x368], R62 ;  /* 0x0003683e01007387 */ /* 0x000fe20000100a00 */
[----:B------:R-:W-:Y:S03]  /*30f70*/  HMMA.1688.F32.TF32 R44, R180, R40, R44 ;  /* 0x00000028b42c723c */ /* 0x000fe6000008102c */
[----:B------:R-:W-:Y:S04]  /*30f80*/  STL.64 [R1+0x460], R32 ;  /* 0x0004602001007387 */ /* 0x000fe80000100a00 */
[----:B------:R1:W-:Y:S04]  /*30f90*/  STL.64 [R1+0x468], R34 ;  /* 0x0004682201007387 */ /* 0x0003e80000100a00 */
[----:B------:R-:W-:Y:S01]  /*30fa0*/  STL.64 [R1+0x1918], R250 ;  /* 0x001918fa01007387 */ /* 0x000fe20000100a00 */
[----:B------:R-:W-:-:S02]  /*30fb0*/  IMAD.MOV.U32 R104, RZ, RZ, R76 ;  /* 0x000000ffff687224 */ /* 0x000fc400078e004c */
[----:B------:R-:W-:Y:S01]  /*30fc0*/  IMAD.MOV.U32 R105, RZ, RZ, R77 ;  /* 0x000000ffff697224 */ /* 0x000fe200078e004d */
[----:B------:R-:W-:Y:S01]  /*30fd0*/  MOV R107, R79 ;  /* 0x0000004f006b7202 */ /* 0x000fe20000000f00 */
[----:B------:R-:W-:Y:S01]  /*30fe0*/  STL.64 [R1+0x4e0], R24 ;  /* 0x0004e01801007387 */ /* 0x000fe20000100a00 */
[-C--:B-1----:R-:W-:Y:S03]  /*30ff0*/  HMMA.1688.F32.TF32 R32, R220, R40.reuse, R240 ;  /* 0x00000028dc20723c */ /* 0x082fe600000810f0 */
[----:B------:R1:W-:Y:S01]  /*31000*/  STL.64 [R1+0x4e8], R26 ;  /* 0x0004e81a01007387 */ /* 0x0003e20000100a00 */
[----:B------:R-:W-:Y:S02]  /*31010*/  IMAD.MOV.U32 R106, RZ, RZ, R78 ;  /* 0x000000ffff6a7224 */ /* 0x000fe400078e004e */
[----:B------:R-:W-:Y:S02]  /*31020*/  IMAD.MOV.U32 R172, RZ, RZ, R57 ;  /* 0x000000ffffac7224 */ /* 0x000fe400078e0039 */
[----:B------:R-:W-:Y:S01]  /*31030*/  IMAD.MOV.U32 R173, RZ, RZ, R56 ;  /* 0x000000ffffad7224 */ /* 0x000fe200078e0038 */
[----:B------:R-:W-:Y:S01]  /*31040*/  MOV R175, R52 ;  /* 0x0000003400af7202 */ /* 0x000fe20000000f00 */
[----:B------:R-:W-:Y:S01]  /*31050*/  IMAD.MOV.U32 R174, RZ, RZ, R53 ;  /* 0x000000ffffae7224 */ /* 0x000fe200078e0035 */
[----:B------:R-:W-:Y:S01]  /*31060*/  LDSM.16.M88.4 R60, [R2+0x24880] ;  /* 0x02488000023c783b */ /* 0x000fe20000000200 */
[-C--:B-1----:R-:W-:Y:S03]  /*31070*/  HMMA.1688.F32.TF32 R24, R236, R40.reuse, R68 ;  /* 0x00000028ec18723c */ /* 0x082fe60000081044 */
[----:B------:R-:W-:Y:S04]  /*31080*/  STL.64 [R1+0x1910], R248 ;  /* 0x001910f801007387 */ /* 0x000fe80000100a00 */
[----:B------:R-:W-:Y:S04]  /*31090*/  STL.64 [R1+0x1928], R46 ;  /* 0x0019282e01007387 */ /* 0x000fe80000100a00 */
[----:B------:R1:W-:Y:S04]  /*310a0*/  STL.64 [R1+0x1920], R44 ;  /* 0x0019202c01007387 */ /* 0x0003e80000100a00 */
[----:B------:R-:W-:Y:S04]  /*310b0*/  STL [R1+0x190c], R51 ;  /* 0x00190c3301007387 */ /* 0x000fe80000100800 */
[----:B------:R-:W-:Y:S01]  /*310c0*/  STL.64 [R1+0xa0], R32 ;  /* 0x0000a02001007387 */ /* 0x000fe20000100a00 */
[-C--:B-1----:R-:W-:Y:S03]  /*310d0*/  HMMA.1688.F32.TF32 R44, R4, R40.reuse, R96 ;  /* 0x00000028042c723c */ /* 0x082fe60000081060 */
[----:B------:R1:W-:Y:S04]  /*310e0*/  STL.64 [R1+0xa8], R34 ;  /* 0x0000a82201007387 */ /* 0x0003e80000100a00 */
[----:B------:R-:W-:Y:S04]  /*310f0*/  STL.64 [R1+0x190], R24 ;  /* 0x0001901801007387 */ /* 0x000fe80000100a00 */
[----:B------:R2:W-:Y:S01]  /*31100*/  STL.64 [R1+0x198], R26 ;  /* 0x0001981a01007387 */ /* 0x0005e20000100a00 */
[-C--:B-1----:R-:W-:Y:S08]  /*31110*/  HMMA.1688.F32.TF32 R32, R8, R40.reuse, R100 ;  /* 0x000000280820723c */ /* 0x082ff00000081064 */
[----:B--2---:R-:W-:Y:S03]  /*31120*/  HMMA.1688.F32.TF32 R24, R12, R40, R216 ;  /* 0x000000280c18723c */ /* 0x004fe600000810d8 */
[----:B------:R-:W-:Y:S04]  /*31130*/  STL.64 [R1+0x2b0], R44 ;  /* 0x0002b02c01007387 */ /* 0x000fe80000100a00 */
[----:B------:R-:W-:Y:S08]  /*31140*/  STL.64 [R1+0x2b8], R46 ;  /* 0x0002b82e01007387 */ /* 0x000ff00000100a00 */
[----:B------:R-:W-:Y:S04]  /*31150*/  STL.64 [R1+0x3c0], R32 ;  /* 0x0003c02001007387 */ /* 0x000fe80000100a00 */
[----:B------:R-:W-:Y:S04]  /*31160*/  STL.64 [R1+0x3c8], R34 ;  /* 0x0003c82201007387 */ /* 0x000fe80000100a00 */
[----:B------:R-:W2:Y:S04]  /*31170*/  LDL.LU R76, [R1+0x1a10] ;  /* 0x001a1000014c7983 */ /* 0x000ea80000300800 */
[----:B------:R-:W-:Y:S04]  /*31180*/  STL.64 [R1+0x4b0], R24 ;  /* 0x0004b01801007387 */ /* 0x000fe80000100a00 */
[----:B------:R-:W-:Y:S04]  /*31190*/  STL.64 [R1+0x4b8], R26 ;  /* 0x0004b81a01007387 */ /* 0x000fe80000100a00 */
[----:B------:R-:W2:Y:S04]  /*311a0*/  LDL.LU R77, [R1+0x1a0c] ;  /* 0x001a0c00014d7983 */ /* 0x000ea80000300800 */
[----:B------:R-:W2:Y:S04]  /*311b0*/  LDL.LU R78, [R1+0x1a08] ;  /* 0x001a0800014e7983 */ /* 0x000ea80000300800 */
[----:B------:R-:W2:Y:S04]  /*311c0*/  LDL.LU R79, [R1+0x1a04] ;  /* 0x001a0400014f7983 */ /* 0x000ea80000300800 */
[----:B------:R-:W3:Y:S04]  /*311d0*/  LDL.LU R57, [R1+0x1a00] ;  /* 0x001a000001397983 */ /* 0x000ee80000300800 */
[----:B------:R-:W4:Y:S04]  /*311e0*/  LDL.LU R56, [R1+0x19fc] ;  /* 0x0019fc0001387983 */ /* 0x000f280000300800 */
[----:B------:R-:W2:Y:S04]  /*311f0*/  LDL.LU R53, [R1+0x19f8] ;  /* 0x0019f80001357983 */ /* 0x000ea80000300800 */
        /* <DEDUP_REMOVED lines=21> */
[----:B--2---:R-:W-:-:S02]  /*31350*/  IMAD.MOV.U32 R225, RZ, RZ, R53 ;  /* 0x000000ffffe17224 */ /* 0x004fc400078e0035 */
[----:B---3--:R-:W-:Y:S02]  /*31360*/  IMAD.MOV.U32 R224, RZ, RZ, R52 ;  /* 0x000000ffffe07224 */ /* 0x008fe400078e0034 */
[----:B------:R-:W2:Y:S04]  /*31370*/  LDL.LU R52, [R1+0x19f0] ;  /* 0x0019f00001347983 */ /* 0x000ea80000300800 */
[----:B------:R-:W3:Y:S01]  /*31380*/  LDL.LU R53, [R1+0x19ec] ;  /* 0x0019ec0001357983 */ /* 0x000ee20000300800 */
[----:B----4-:R-:W-:Y:S01]  /*31390*/  IMAD.MOV.U32 R226, RZ, RZ, R56 ;  /* 0x000000ffffe27224 */ /* 0x010fe200078e0038 */
[----:B------:R-:W-:Y:S02]  /*313a0*/  MOV R227, R57 ;  /* 0x0000003900e37202 */ /* 0x000fe40000000f00 */
        /* <DEDUP_REMOVED lines=14> */
[----:B--2---:R-:W-:Y:S01]  /*31490*/  MOV R211, R52 ;  /* 0x0000003400d37202 */ /* 0x004fe20000000f00 */
[----:B---3--:R-:W-:-:S02]  /*314a0*/  IMAD.MOV.U32 R210, RZ, RZ, R53 ;  /* 0x000000ffffd27224 */ /* 0x008fc400078e0035 */
[----:B------:R-:W1:Y:S01]  /*314b0*/  LDSM.16.M88.4 R52, [R2+0x23880] ;  /* 0x023880000234783b */ /* 0x000e620000000200 */
[----:B----4-:R-:W-:Y:S02]  /*314c0*/  IMAD.MOV.U32 R209, RZ, RZ, R56 ;  /* 0x000000ffffd17224 */ /* 0x010fe400078e0038 */
[----:B------:R-:W-:Y:S02]  /*314d0*/  IMAD.MOV.U32 R208, RZ, RZ, R57 ;  /* 0x000000ffffd07224 */ /* 0x000fe400078e0039 */
[----:B------:R-:W2:Y:S01]  /*314e0*/  LDSM.16.M88.4 R56, [R2+0x24080] ;  /* 0x024080000238783b */ /* 0x000ea20000000200 */
[-C--:B-1----:R-:W-:Y:S08]  /*314f0*/  HMMA.1688.F32.TF32 R240, R160, R52.reuse, R240 ;  /* 0x00000034a0f0723c */ /* 0x082ff000000810f0 */
[-C--:B------:R-:W-:Y:S08]  /*31500*/  HMMA.1688.F32.TF32 R68, R180, R52.reuse, R192 ;  /* 0x00000034b444723c */ /* 0x080ff000000810c0 */
[-C--:B------:R-:W-:Y:S08]  /*31510*/  HMMA.1688.F32.TF32 R72, R200, R52.reuse, R184 ;  /* 0x00000034c848723c */ /* 0x080ff000000810b8 */
[-C--:B------:R-:W-:Y:S01]  /*31520*/  HMMA.1688.F32.TF32 R24, R220, R52.reuse, R116 ;  /* 0x00000034dc18723c */ /* 0x080fe20000081074 */
[----:B------:R-:W-:Y:S04]  /*31530*/  STL.64 [R1+0x1938], R242 ;  /* 0x001938f201007387 */ /* 0x000fe80000100a00 */
[----:B------:R-:W-:Y:S04]  /*31540*/  STL.64 [R1+0x1930], R240 ;  /* 0x001930f001007387 */ /* 0x000fe80000100a00 */
[----:B------:R-:W-:Y:S04]  /*31550*/  STL.64 [R1+0x1948], R70 ;  /* 0x0019484601007387 */ /* 0x000fe80000100a00 */
[----:B------:R-:W-:Y:S04]  /*31560*/  STL.64 [R1+0x1940], R68 ;  /* 0x0019404401007387 */ /* 0x000fe80000100a00 */
[----:B------:R-:W-:Y:S04]  /*31570*/  STL.64 [R1+0x1958], R74 ;  /* 0x0019584a01007387 */ /* 0x000fe80000100a00 */
[----:B------:R-:W-:Y:S03]  /*31580*/  STL.64 [R1+0x1950], R72 ;  /* 0x0019504801007387 */ /* 0x000fe60000100a00 */
[----:B------:R-:W-:Y:S01]  /*31590*/  IMAD.MOV.U32 R51, RZ, RZ, R24 ;  /* 0x000000ffff337224 */ /* 0x000fe200078e0018 */
[----:B------:R-:W-:Y:S04]  /*315a0*/  STL [R1+0x24], R25 ;  /* 0x0000241901007387 */ /* 0x000fe80000100800 */
[----:B------:R1:W-:Y:S01]  /*315b0*/  STL.64 [R1+0x28], R26 ;  /* 0x0000281a01007387 */ /* 0x0003e20000100a00 */
[-C--:B------:R-:W-:Y:S08]  /*315c0*/  HMMA.1688.F32.TF32 R44, R4, R52.reuse, R76 ;  /* 0x00000034042c723c */ /* 0x080ff0000008104c */
[-C--:B-1----:R-:W-:Y:S08]  /*315d0*/  HMMA.1688.F32.TF32 R24, R236, R52.reuse, R224 ;  /* 0x00000034ec18723c */ /* 0x082ff000000810e0 */
[-C--:B------:R-:W-:Y:S11]  /*315e0*/  HMMA.1688.F32.TF32 R32, R8, R52.reuse, R80 ;  /* 0x000000340820723c */ /* 0x080ff60000081050 */
[----:B------:R-:W-:Y:S04]  /*315f0*/  @!UPT UIADD3 URZ, URZ, URZ, URZ ;  /* 0x0000003f3f3ff290 */ /* 0x000fe8000fffe03f */
[----:B------:R-:W-:Y:S04]  /*31600*/  STL.64 [R1+0x110], R24 ;  /* 0x0001101801007387 */ /* 0x000fe80000100a00 */
[----:B------:R1:W-:Y:S04]  /*31610*/  STL.64 [R1+0x118], R26 ;  /* 0x0001181a01007387 */ /* 0x0003e80000100a00 */
[----:B------:R-:W-:Y:S01]  /*31620*/  STL.64 [R1+0x250], R44 ;  /* 0x0002502c01007387 */ /* 0x000fe20000100a00 */
[----:B-1----:R-:W-:Y:S03]  /*31630*/  HMMA.1688.F32.TF32 R24, R12, R52, R140 ;  /* 0x000000340c18723c */ /* 0x002fe6000008108c */
[----:B------:R2:W-:Y:S04]  /*31640*/  STL.64 [R1+0x258], R46 ;  /* 0x0002582e01007387 */ /* 0x0005e80000100a00 */
[----:B------:R-:W-:Y:S04]  /*31650*/  STL.64 [R1+0x390], R32 ;  /* 0x0003902001007387 */ /* 0x000fe80000100a00 */
[----:B------:R1:W-:Y:S01]  /*31660*/  STL.64 [R1+0x398], R34 ;  /* 0x0003982201007387 */ /* 0x0003e20000100a00 */
[----:B--2---:R-:W-:Y:S01]  /*31670*/  HMMA.1688.F32.TF32 R44, R236, R56, R196 ;  /* 0x00000038ec2c723c */ /* 0x004fe200000810c4 */
[----:B------:R-:W-:-:S07]  /*31680*/  MOV R224, R124 ;  /* 0x0000007c00e07202 */ /* 0x000fce0000000f00 */
[-C--:B------:R-:W-:Y:S01]  /*31690*/  HMMA.1688.F32.TF32 R88, R220, R56.reuse, R208 ;  /* 0x00000038dc58723c */ /* 0x080fe200000810d0 */
[----:B------:R-:W-:Y:S01]  /*316a0*/  IMAD.MOV.U32 R225, RZ, RZ, R125 ;  /* 0x000000ffffe17224 */ /* 0x000fe200078e007d */
[----:B------:R-:W-:Y:S06]  /*316b0*/  LDSM.16.M88.4 R140, [R2+0x27880] ;  /* 0x02788000028c783b */ /* 0x000fec0000000200 */
[----:B-1----:R-:W-:Y:S01]  /*316c0*/  HMMA.1688.F32.TF32 R32, R4, R56, R172 ;  /* 0x000000380420723c */ /* 0x002fe200000810ac */
[----:B------:R-:W-:Y:S01]  /*316d0*/  IMAD.MOV.U32 R40, RZ, RZ, R27 ;  /* 0x000000ffff287224 */ /* 0x000fe200078e001b */
[----:B------:R-:W-:Y:S01]  /*316e0*/  MOV R41, R26 ;  /* 0x0000001a00297202 */ /* 0x000fe20000000f00 */
[----:B------:R-:W-:-:S02]  /*316f0*/  IMAD.MOV.U32 R52, RZ, RZ, R25 ;  /* 0x000000ffff347224 */ /* 0x000fc400078e0019 */
[----:B------:R-:W-:Y:S01]  /*31700*/  IMAD.MOV.U32 R53, RZ, RZ, R24 ;  /* 0x000000ffff357224 */ /* 0x000fe200078e0018 */
[----:B------:R-:W-:Y:S04]  /*31710*/  STL [R1+0x1860], R40 ;  /* 0x0018602801007387 */ /* 0x000fe80000100800 */
[----:B------:R-:W-:Y:S04]  /*31720*/  STL [R1+0x185c], R41 ;  /* 0x00185c2901007387 */ /* 0x000fe80000100800 */
[----:B------:R1:W-:Y:S04]  /*31730*/  STL [R1+0x1858], R52 ;  /* 0x0018583401007387 */ /* 0x0003e80000100800 */
[----:B------:R2:W-:Y:S01]  /*31740*/  STL [R1+0x1854], R53 ;  /* 0x0018543501007387 */ /* 0x0005e20000100800 */
[----:B------:R-:W-:-:S03]  /*31750*/  IMAD.MOV.U32 R172, RZ, RZ, R132 ;  /* 0x000000ffffac7224 */ /* 0x000fc600078e0084 */
[----:B------:R-:W-:Y:S01]  /*31760*/  STL.64 [R1+0x100], R44 ;  /* 0x0001002c01007387 */ /* 0x000fe20000100a00 */
[----:B------:R-:W-:-:S03]  /*31770*/  IMAD.MOV.U32 R173, RZ, RZ, R133 ;  /* 0x000000ffffad7224 */ /* 0x000fc600078e0085 */
[----:B------:R-:W-:Y:S01]  /*31780*/  STL.64 [R1+0x108], R46 ;  /* 0x0001082e01007387 */ /* 0x000fe20000100a00 */
[----:B------:R-:W-:-:S03]  /*31790*/  MOV R174, R136 ;  /* 0x0000008800ae7202 */ /* 0x000fc60000000f00 */
[----:B------:R-:W-:Y:S01]  /*317a0*/  STL.64 [R1+0x200], R32 ;  /* 0x0002002001007387 */ /* 0x000fe20000100a00 */
[----:B------:R-:W-:-:S03]  /*317b0*/  IMAD.MOV.U32 R175, RZ, RZ, R137 ;  /* 0x000000ffffaf7224 */ /* 0x000fc600078e0089 */
[----:B------:R3:W-:Y:S04]  /*317c0*/  STL.64 [R1+0x208], R34 ;  /* 0x0002082201007387 */ /* 0x0007e80000100a00 */
[----:B------:R-:W4:Y:S04]  /*317d0*/  LDL.LU R132, [R1+0x19e0] ;  /* 0x0019e00001847983 */ /* 0x000f280000300800 */
[----:B------:R-:W2:Y:S04]  /*317e0*/  LDL.LU R133, [R1+0x19dc] ;  /* 0x0019dc0001857983 */ /* 0x000ea80000300800 */
[----:B------:R-:W2:Y:S04]  /*317f0*/  LDL.LU R136, [R1+0x19d8] ;  /* 0x0019d80001887983 */ /* 0x000ea80000300800 */
[----:B------:R-:W3:Y:S01]  /*31800*/  LDL.LU R137, [R1+0x19d4] ;  /* 0x0019d40001897983 */ /* 0x000ee20000300800 */
[----:B------:R-:W-:-:S02]  /*31810*/  IMAD.MOV.U32 R197, RZ, RZ, R121 ;  /* 0x000000ffffc57224 */ /* 0x000fc400078e0079 */
[----:B------:R-:W-:Y:S01]  /*31820*/  IMAD.MOV.U32 R198, RZ, RZ, R120 ;  /* 0x000000ffffc67224 */ /* 0x000fe200078e0078 */
        /* <DEDUP_REMOVED lines=40> */
[----:B------:R-:W3:Y:S01]  /*31ab0*/  LDL.LU R136, [R1+0x19b4] ;  /* 0x0019b40001887983 */ /* 0x000ee20000300800 */
[----:B-1----:R-:W-:Y:S01]  /*31ac0*/  IMAD.MOV.U32 R52, RZ, RZ, R24 ;  /* 0x000000ffff347224 */ /* 0x002fe200078e0018 */
[----:B------:R-:W-:Y:S01]  /*31ad0*/  MOV R252, R26 ;  /* 0x0000001a00fc7202 */ /* 0x000fe20000000f00 */
[----:B------:R-:W-:Y:S02]  /*31ae0*/  IMAD.MOV.U32 R53, RZ, RZ, R25 ;  /* 0x000000ffff357224 */ /* 0x000fe400078e0019 */
[----:B------:R-:W-:Y:S02]  /*31af0*/  IMAD.MOV.U32 R0, RZ, RZ, R27 ;  /* 0x000000ffff007224 */ /* 0x000fe400078e001b */
[----:B------:R-:W-:Y:S01]  /*31b00*/  HMMA.1688.F32.TF32 R24, R12, R56, R92 ;  /* 0x000000380c18723c */ /* 0x000fe2000008105c */
[----:B------:R-:W-:-:S02]  /*31b10*/  IMAD.MOV.U32 R118, RZ, RZ, R133 ;  /* 0x000000ffff767224 */ /* 0x000fc400078e0085 */
[----:B------:R-:W3:Y:S01]  /*31b20*/  LDL.LU R133, [R1+0x19b0] ;  /* 0x0019b00001857983 */ /* 0x000ee20000300800 */
[----:B----4-:R-:W-:-:S03]  /*31b30*/  IMAD.MOV.U32 R119, RZ, RZ, R132 ;  /* 0x000000ffff777224 */ /* 0x010fc600078e0084 */
[----:B------:R-:W4:Y:S01]  /*31b40*/  LDL.LU R132, [R1+0x19ac] ;  /* 0x0019ac0001847983 */ /* 0x000f220000300800 */
[-C--:B------:R-:W-:Y:S03]  /*31b50*/  HMMA.1688.F32.TF32 R80, R180, R56.reuse, R176 ;  /* 0x00000038b450723c */ /* 0x080fe600000810b0 */
[----:B------:R-:W4:Y:S04]  /*31b60*/  LDL.LU R176, [R1+0x6d0] ;  /* 0x0006d00001b07983 */ /* 0x000f280000300800 */
[----:B------:R-:W4:Y:S01]  /*31b70*/  LDL.LU R177, [R1+0x6d4] ;  /* 0x0006d40001b17983 */ /* 0x000f220000300800 */
[----:B------:R-:W-:Y:S03]  /*31b80*/  HMMA.1688.F32.TF32 R76, R160, R56, R188 ;  /* 0x00000038a04c723c */ /* 0x000fe600000810bc */
[----:B------:R-:W4:Y:S04]  /*31b90*/  LDL.LU R178, [R1+0x6d8] ;  /* 0x0006d80001b27983 */ /* 0x000f280000300800 */
[----:B------:R-:W4:Y:S01]  /*31ba0*/  LDL.LU R179, [R1+0x6dc] ;  /* 0x0006dc0001b37983 */ /* 0x000f220000300800 */
[----:B------:R-:W-:Y:S01]  /*31bb0*/  MOV R21, R24 ;  /* 0x0000001800157202 */ /* 0x000fe20000000f00 */
[----:B------:R-:W-:-:S02]  /*31bc0*/  IMAD.MOV.U32 R20, RZ, RZ, R25 ;  /* 0x000000ffff147224 */ /* 0x000fc400078e0019 */
[----:B------:R-:W-:Y:S01]  /*31bd0*/  IMAD.MOV.U32 R17, RZ, RZ, R26 ;  /* 0x000000ffff117224 */ /* 0x000fe200078e001a */
[----:B------:R-:W4:Y:S01]  /*31be0*/  LDL.LU R188, [R1+0x880] ;  /* 0x0008800001bc7983 */ /* 0x000f220000300800 */
[----:B------:R-:W-:Y:S02]  /*31bf0*/  IMAD.MOV.U32 R16, RZ, RZ, R27 ;  /* 0x000000ffff107224 */ /* 0x000fe400078e001b */
[----:B------:R-:W-:Y:S01]  /*31c00*/  HMMA.1688.F32.TF32 R24, R8, R60, R224 ;  /* 0x0000003c0818723c */ /* 0x000fe200000810e0 */
[----:B------:R-:W4:Y:S04]  /*31c10*/  LDL.LU R189, [R1+0x884] ;  /* 0x0008840001bd7983 */ /* 0x000f280000300800 */
[----:B------:R-:W4:Y:S03]  /*31c20*/  LDL.LU R190, [R1+0x888] ;  /* 0x0008880001be7983 */ /* 0x000f260000300800 */
[----:B------:R-:W-:Y:S01]  /*31c30*/  HMMA.1688.F32.TF32 R84, R200, R56, R112 ;  /* 0x00000038c854723c */ /* 0x000fe20000081070 */
[----:B------:R-:W4:Y:S04]  /*31c40*/  LDL.LU R191, [R1+0x88c] ;  /* 0x00088c0001bf7983 */ /* 0x000f280000300800 */
[----:B------:R-:W4:Y:S04]  /*31c50*/  LDL.LU R112, [R1+0x790] ;  /* 0x0007900001707983 */ /* 0x000f280000300800 */
[----:B------:R-:W4:Y:S01]  /*31c60*/  LDL.LU R113, [R1+0x794] ;  /* 0x0007940001717983 */ /* 0x000f220000300800 */
[-C--:B------:R-:W-:Y:S03]  /*31c70*/  HMMA.1688.F32.TF32 R32, R4, R60.reuse, R116 ;  /* 0x0000003c0420723c */ /* 0x080fe60000081074 */
[----:B------:R-:W4:Y:S04]  /*31c80*/  LDL.LU R114, [R1+0x798] ;  /* 0x0007980001727983 */ /* 0x000f280000300800 */
[----:B------:R-:W4:Y:S01]  /*31c90*/  LDL.LU R115, [R1+0x79c] ;  /* 0x00079c0001737983 */ /* 0x000f220000300800 */
[----:B------:R-:W-:Y:S03]  /*31ca0*/  HMMA.1688.F32.TF32 R44, R236, R60, R184 ;  /* 0x0000003cec2c723c */ /* 0x000fe600000810b8 */
[----:B------:R-:W-:Y:S01]  /*31cb0*/  STL [R1+0x1870], R0 ;  /* 0x0018700001007387 */ /* 0x000fe20000100800 */
[----:B------:R-:W-:-:S03]  /*31cc0*/  IMAD.MOV.U32 R40, RZ, RZ, R26 ;  /* 0x000000ffff287224 */ /* 0x000fc600078e001a */
[----:B------:R-:W-:Y:S01]  /*31cd0*/  STL [R1+0x186c], R252 ;  /* 0x00186cfc01007387 */ /* 0x000fe20000100800 */
[----:B------:R-:W-:-:S03]  /*31ce0*/  IMAD.MOV.U32 R41, RZ, RZ, R27 ;  /* 0x000000ffff297224 */ /* 0x000fc600078e001b */
[----:B------:R1:W-:Y:S04]  /*31cf0*/  STL [R1+0x1868], R53 ;  /* 0x0018683501007387 */ /* 0x0003e80000100800 */
[----:B------:R1:W-:Y:S02]  /*31d00*/  STL [R1+0x1864], R52 ;  /* 0x0018643401007387 */ /* 0x0003e40000100800 */
[----:B-1----:R-:W-:Y:S01]  /*31d10*/  MOV R53, R24 ;  /* 0x0000001800357202 */ /* 0x002fe20000000f00 */
[----:B------:R-:W-:Y:S02]  /*31d20*/  IMAD.MOV.U32 R52, RZ, RZ, R25 ;  /* 0x000000ffff347224 */ /* 0x000fe400078e0019 */
[----:B------:R-:W-:Y:S01]  /*31d30*/  HMMA.1688.F32.TF32 R24, R12, R60, R108 ;  /* 0x0000003c0c18723c */ /* 0x000fe2000008106c */
[----:B------:R-:W-:Y:S04]  /*31d40*/  STL [R1+0x1880], R16 ;  /* 0x0018801001007387 */ /* 0x000fe80000100800 */
[----:B------:R-:W-:Y:S04]  /*31d50*/  STL [R1+0x187c], R17 ;  /* 0x00187c1101007387 */ /* 0x000fe80000100800 */
[----:B------:R-:W-:Y:S04]  /*31d60*/  STL [R1+0x1878], R20 ;  /* 0x0018781401007387 */ /* 0x000fe80000100800 */
[----:B------:R-:W-:Y:S04]  /*31d70*/  STL [R1+0x1874], R21 ;  /* 0x0018741501007387 */ /* 0x000fe80000100800 */
[----:B------:R-:W-:Y:S04]  /*31d80*/  STL.64 [R1+0x50], R44 ;  /* 0x0000502c01007387 */ /* 0x000fe80000100a00 */
[----:B------:R-:W-:Y:S04]  /*31d90*/  STL.64 [R1+0x58], R46 ;  /* 0x0000582e01007387 */ /* 0x000fe80000100a00 */
[----:B------:R-:W-:Y:S04]  /*31da0*/  STL.64 [R1+0x1a0], R32 ;  /* 0x0001a02001007387 */ /* 0x000fe80000100a00 */
[----:B------:R-:W-:Y:S04]  /*31db0*/  STL.64 [R1+0x1a8], R34 ;  /* 0x0001a82201007387 */ /* 0x000fe80000100a00 */
[----:B------:R-:W-:Y:S04]  /*31dc0*/  STL [R1+0x1890], R41 ;  /* 0x0018902901007387 */ /* 0x000fe80000100800 */
[----:B------:R-:W-:Y:S04]  /*31dd0*/  STL [R1+0x188c], R40 ;  /* 0x00188c2801007387 */ /* 0x000fe80000100800 */
[----:B------:R-:W-:Y:S04]  /*31de0*/  STL [R1+0x1888], R52 ;  /* 0x0018883401007387 */ /* 0x000fe80000100800 */
[----:B------:R-:W-:Y:S04]  /*31df0*/  STL [R1+0x1884], R53 ;  /* 0x0018843501007387 */ /* 0x000fe80000100800 */
[----:B------:R-:W-:Y:S04]  /*31e00*/  STL.64 [R1+0x3b0], R24 ;  /* 0x0003b01801007387 */ /* 0x000fe80000100a00 */
[----:B------:R1:W-:Y:S02]  /*31e10*/  STL.64 [R1+0x3b8], R26 ;  /* 0x0003b81a01007387 */ /* 0x0003e40000100a00 */
[-C--:B-1----:R-:W-:Y:S08]  /*31e20*/  HMMA.1688.F32.TF32 R24, R8, R64.reuse, R172 ;  /* 0x000000400818723c */ /* 0x082ff000000810ac */
[-C--:B------:R-:W-:Y:S08]  /*31e30*/  HMMA.1688.F32.TF32 R44, R236, R64.reuse, R208 ;  /* 0x00000040ec2c723c */ /* 0x080ff000000810d0 */
[----:B------:R-:W-:Y:S08]  /*31e40*/  HMMA.1688.F32.TF32 R32, R4, R64, R196 ;  /* 0x000000400420723c */ /* 0x000ff000000810c4 */
[----:B------:R-:W-:Y:S01]  /*31e50*/  MOV R20, R24 ;  /* 0x0000001800147202 */ /* 0x000fe20000000f00 */
[----:B------:R-:W-:-:S02]  /*31e60*/  IMAD.MOV.U32 R21, RZ, RZ, R25 ;  /* 0x000000ffff157224 */ /* 0x000fc400078e0019 */
[----:B------:R-:W-:Y:S02]  /*31e70*/  IMAD.MOV.U32 R0, RZ, RZ, R26 ;  /* 0x000000ffff007224 */ /* 0x000fe400078e001a */
[----:B------:R-:W-:Y:S02]  /*31e80*/  IMAD.MOV.U32 R252, RZ, RZ, R27 ;  /* 0x000000fffffc7224 */ /* 0x000fe400078e001b */
[----:B------:R-:W-:Y:S01]  /*31e90*/  HMMA.1688.F32.TF32 R24, R12, R64, R244 ;  /* 0x000000400c18723c */ /* 0x000fe200000810f4 */
[----:B------:R-:W-:Y:S04]  /*31ea0*/  STL.64 [R1+0x40], R44 ;  /* 0x0000402c01007387 */ /* 0x000fe80000100a00 */
[----:B------:R-:W-:Y:S04]  /*31eb0*/  STL.64 [R1+0x48], R46 ;  /* 0x0000482e01007387 */ /* 0x000fe80000100a00 */
[----:B------:R4:W-:Y:S01]  /*31ec0*/  STL.64 [R1+0x180], R32 ;  /* 0x0001802001007387 */ /* 0x0009e20000100a00 */
[----:B------:R-:W-:Y:S03]  /*31ed0*/  HMMA.1688.F32.TF32 R96, R180, R60, R232 ;  /* 0x0000003cb460723c */ /* 0x000fe600000810e8 */
[----:B------:R1:W-:Y:S04]  /*31ee0*/  STL.64 [R1+0x188], R34 ;  /* 0x0001882201007387 */ /* 0x0003e80000100a00 */
[----:B------:R-:W-:Y:S04]  /*31ef0*/  STL [R1+0x18a0], R252 ;  /* 0x0018a0fc01007387 */ /* 0x000fe80000100800 */
[----:B------:R-:W-:Y:S04]  /*31f00*/  STL [R1+0x189c], R0 ;  /* 0x00189c0001007387 */ /* 0x000fe80000100800 */
[----:B------:R-:W-:Y:S04]  /*31f10*/  STL [R1+0x1898], R21 ;  /* 0x0018981501007387 */ /* 0x000fe80000100800 */
[----:B------:R-:W-:Y:S01]  /*31f20*/  STL [R1+0x1894], R20 ;  /* 0x0018941401007387 */ /* 0x000fe20000100800 */
[----:B--2---:R-:W-:Y:S01]  /*31f30*/  IMAD.MOV.U32 R233, RZ, RZ, R137 ;  /* 0x000000ffffe97224 */ /* 0x004fe200078e0089 */
[----:B---3--:R-:W-:-:S02]  /*31f40*/  MOV R232, R136 ;  /* 0x0000008800e87202 */ /* 0x008fc40000000f00 */
[----:B------:R-:W1:Y:S04]  /*31f50*/  LDL.LU R136, [R1+0x19a8] ;  /* 0x0019a80001887983 */ /* 0x000e680000300800 */
[----:B------:R2:W-:Y:S04]  /*31f60*/  STL.64 [R1+0x380], R24 ;  /* 0x0003801801007387 */ /* 0x0005e80000100a00 */
[----:B------:R3:W-:Y:S04]  /*31f70*/  STL.64 [R1+0x388], R26 ;  /* 0x0003881a01007387 */ /* 0x0007e80000100a00 */
[----:B------:R-:W2:Y:S01]  /*31f80*/  LDL.LU R137, [R1+0x19a4] ;  /* 0x0019a40001897983 */ /* 0x000ea20000300800 */
[----:B----4-:R-:W-:-:S03]  /*31f90*/  IMAD.MOV.U32 R32, RZ, RZ, R132 ;  /* 0x000000ffff207224 */ /* 0x010fc600078e0084 */
[----:B------:R-:W4:Y:S01]  /*31fa0*/  LDL.LU R234, [R1+0x6b8] ;  /* 0x0006b80001ea7983 */ /* 0x000f220000300800 */
[----:B------:R-:W-:-:S03]  /*31fb0*/  IMAD.MOV.U32 R33, RZ, RZ, R133 ;  /* 0x000000ffff217224 */ /* 0x000fc600078e0085 */
[----:B------:R-:W4:Y:S04]  /*31fc0*/  LDL.LU R235, [R1+0x6bc] ;  /* 0x0006bc0001eb7983 */ /* 0x000f280000300800 */
[----:B------:R-:W3:Y:S04]  /*31fd0*/  LDL.LU R132, [R1+0x19a0] ;  /* 0x0019a00001847983 */ /* 0x000ee80000300800 */
[----:B------:R-:W3:Y:S01]  /*31fe0*/  LDL.LU R133, [R1+0x199c] ;  /* 0x00199c0001857983 */ /* 0x000ee20000300800 */
[C---:B------:R-:W-:Y:S08]  /*31ff0*/  HMMA.1688.F32.TF32 R100, R200.reuse, R60, R192 ;  /* 0x0000003cc864723c */ /* 0x040ff000000810c0 */
[-C--:B------:R-:W-:Y:S08]  /*32000*/  HMMA.1688.F32.TF32 R116, R200, R64.reuse, R176 ;  /* 0x00000040c874723c */ /* 0x080ff000000810b0 */
[C---:B------:R-:W-:Y:S08]  /*32010*/  HMMA.1688.F32.TF32 R108, R160.reuse, R64, R188 ;  /* 0x00000040a06c723c */ /* 0x040ff000000810bc */
[----:B------:R-:W-:Y:S01]  /*32020*/  HMMA.1688.F32.TF32 R92, R160, R60, R144 ;  /* 0x0000003ca05c723c */ /* 0x000fe20000081090 */
[----:B-1----:R-:W-:-:S02]  /*32030*/  MOV R34, R136 ;  /* 0x0000008800227202 */ /* 0x002fc40000000f00 */
[----:B------:R-:W4:Y:S01]  /*32040*/  LDL.LU R136, [R1+0x1998] ;  /* 0x0019980001887983 */ /* 0x000f220000300800 */
[----:B--2---:R-:W-:-:S03]  /*32050*/  IMAD.MOV.U32 R35, RZ, RZ, R137 ;  /* 0x000000ffff237224 */ /* 0x004fc600078e0089 */
        /* <DEDUP_REMOVED lines=74> */
[----:B------:R-:W-:Y:S01]  /*32500*/  MOV R214, R133 ;  /* 0x0000008500d67202 */ /* 0x000fe20000000f00 */
[----:B------:R-:W-:Y:S01]  /*32510*/  IMAD.MOV.U32 R215, RZ, RZ, R132 ;  /* 0x000000ffffd77224 */ /* 0x000fe200078e0084 */
[----:B------:R-:W-:Y:S01]  /*32520*/  MOV R226, R125 ;  /* 0x0000007d00e27202 */ /* 0x000fe20000000f00 */
[----:B------:R-:W-:Y:S01]  /*32530*/  IMAD.MOV.U32 R224, RZ, RZ, R129 ;  /* 0x000000ffffe07224 */ /* 0x000fe200078e0081 */
[----:B------:R-:W-:Y:S01]  /*32540*/  LDSM.16.M88.4 R132, [R2+0x26880] ;  /* 0x026880000284783b */ /* 0x000fe20000000200 */
[----:B------:R-:W-:-:S02]  /*32550*/  IMAD.MOV.U32 R225, RZ, RZ, R128 ;  /* 0x000000ffffe17224 */ /* 0x000fc400078e0080 */
[----:B------:R-:W-:Y:S01]  /*32560*/  IMAD.MOV.U32 R227, RZ, RZ, R124 ;  /* 0x000000ffffe37224 */ /* 0x000fe200078e007c */
[----:B------:R-:W-:Y:S01]  /*32570*/  LDSM.16.M88.4 R128, [R2+0x26080] ;  /* 0x026080000280783b */ /* 0x000fe20000000200 */
[----:B--2---:R-:W-:-:S03]  /*32580*/  IMAD.MOV.U32 R212, RZ, RZ, R137 ;  /* 0x000000ffffd47224 */ /* 0x004fc600078e0089 */
[----:B------:R-:W1:Y:S04]  /*32590*/  LDSM.16.M88.4 R124, [R2+0x25880] ;  /* 0x02588000027c783b */ /* 0x000e680000000200 */
[----:B------:R2:W4:Y:S04]  /*325a0*/  LDSM.16.M88.4 R136, [R2+0x27080] ;  /* 0x027080000288783b */ /* 0x0005280000000200 */
[----:B--2---:R-:W2:Y:S01]  /*325b0*/  LDL.LU R2, [R1+0x1990] ;  /* 0x0019900001027983 */ /* 0x004ea20000300800 */
[C---:B------:R-:W-:Y:S08]  /*325c0*/  HMMA.1688.F32.TF32 R104, R220.reuse, R60, R104 ;  /* 0x0000003cdc68723c */ /* 0x040ff00000081068 */
[----:B------:R-:W-:Y:S08]  /*325d0*/  HMMA.1688.F32.TF32 R120, R220, R64, R120 ;  /* 0x00000040dc78723c */ /* 0x000ff00000081078 */
[----:B-1----:R-:W-:Y:S08]  /*325e0*/  HMMA.1688.F32.TF32 R244, R236, R124, R232 ;  /* 0x0000007cecf4723c */ /* 0x002ff000000810e8 */
[C---:B---3--:R-:W-:Y:S08]  /*325f0*/  HMMA.1688.F32.TF32 R192, R200.reuse, R132, R192 ;  /* 0x00000084c8c0723c */ /* 0x048ff000000810c0 */
[C---:B------:R-:W-:Y:S08]  /*32600*/  HMMA.1688.F32.TF32 R188, R200.reuse, R128, R188 ;  /* 0x00000080c8bc723c */ /* 0x040ff000000810bc */
[-C--:B------:R-:W-:Y:S08]  /*32610*/  HMMA.1688.F32.TF32 R184, R200, R124.reuse, R184 ;  /* 0x0000007cc8b8723c */ /* 0x080ff000000810b8 */
[C---:B------:R-:W-:Y:S08]  /*32620*/  HMMA.1688.F32.TF32 R204, R220.reuse, R124, R204 ;  /* 0x0000007cdccc723c */ /* 0x040ff000000810cc */
[C---:B------:R-:W-:Y:S08]  /*32630*/  HMMA.1688.F32.TF32 R212, R220.reuse, R132, R212 ;  /* 0x00000084dcd4723c */ /* 0x040ff000000810d4 */
[-C--:B----4-:R-:W-:Y:S08]  /*32640*/  HMMA.1688.F32.TF32 R216, R220, R136.reuse, R228 ;  /* 0x00000088dcd8723c */ /* 0x090ff000000810e4 */
[C---:B------:R-:W-:Y:S08]  /*32650*/  HMMA.1688.F32.TF32 R156, R160.reuse, R136, R156 ;  /* 0x00000088a09c723c */ /* 0x040ff0000008109c */
[C---:B------:R-:W-:Y:S08]  /*32660*/  HMMA.1688.F32.TF32 R152, R160.reuse, R132, R152 ;  /* 0x00000084a098723c */ /* 0x040ff00000081098 */
[C---:B------:R-:W-:Y:S08]  /*32670*/  HMMA.1688.F32.TF32 R144, R160.reuse, R124, R144 ;  /* 0x0000007ca090723c */ /* 0x040ff00000081090 */
[C---:B------:R-:W-:Y:S08]  /*32680*/  HMMA.1688.F32.TF32 R148, R160.reuse, R128, R148 ;  /* 0x00000080a094723c */ /* 0x040ff00000081094 */
[----:B------:R-:W-:Y:S08]  /*32690*/  HMMA.1688.F32.TF32 R160, R160, R140, R44 ;  /* 0x0000008ca0a0723c */ /* 0x000ff0000008102c */
[C---:B------:R-:W-:Y:S08]  /*326a0*/  HMMA.1688.F32.TF32 R196, R200.reuse, R136, R196 ;  /* 0x00000088c8c4723c */ /* 0x040ff000000810c4 */
[----:B------:R-:W-:Y:S01]  /*326b0*/  HMMA.1688.F32.TF32 R200, R200, R140, R24 ;  /* 0x0000008cc8c8723c */ /* 0x000fe20000081018 */
        /* <DEDUP_REMOVED lines=25> */
[----:B------:R-:W2:Y:S01]  /*32850*/  LDL.LU R35, [R1+0x5dc] ;  /* 0x0005dc0001237983 */ /* 0x000ea20000300800 */
[----:B------:R-:W-:Y:S08]  /*32860*/  HMMA.1688.F32.TF32 R224, R236, R128, R224 ;  /* 0x00000080ece0723c */ /* 0x000ff000000810e0 */
[C---:B------:R-:W-:Y:S08]  /*32870*/  HMMA.1688.F32.TF32 R112, R180.reuse, R64, R112 ;  /* 0x00000040b470723c */ /* 0x040ff00000081070 */
[C---:B------:R-:W-:Y:S07]  /*32880*/  HMMA.1688.F32.TF32 R164, R180.reuse, R124, R164 ;  /* 0x0000007cb4a4723c */ /* 0x040fee00000810a4 */
[----:B------:R-:W-:Y:S01]  /*32890*/  STL [R1+0x18d8], R224 ;  /* 0x0018d8e001007387 */ /* 0x000fe20000100800 */
[C---:B------:R-:W-:Y:S03]  /*328a0*/  HMMA.1688.F32.TF32 R168, R180.reuse, R128, R168 ;  /* 0x00000080b4a8723c */ /* 0x040fe600000810a8 */
[----:B------:R-:W-:Y:S04]  /*328b0*/  STL [R1+0x18d4], R225 ;  /* 0x0018d4e101007387 */ /* 0x000fe80000100800 */
[----:B------:R-:W-:Y:S01]  /*328c0*/  STL [R1+0x18d0], R226 ;  /* 0x0018d0e201007387 */ /* 0x000fe20000100800 */
[C---:B------:R-:W-:Y:S03]  /*328d0*/  HMMA.1688.F32.TF32 R172, R180.reuse, R132, R172 ;  /* 0x00000084b4ac723c */ /* 0x040fe600000810ac */
[----:B------:R-:W-:Y:S05]  /*328e0*/  STL [R1+0x18cc], R227 ;  /* 0x0018cce301007387 */ /* 0x000fea0000100800 */
[C---:B------:R-:W-:Y:S08]  /*328f0*/  HMMA.1688.F32.TF32 R176, R180.reuse, R136, R176 ;  /* 0x00000088b4b0723c */ /* 0x040ff000000810b0 */
[----:B------:R-:W-:Y:S01]  /*32900*/  HMMA.1688.F32.TF32 R180, R180, R140, R248 ;  /* 0x0000008cb4b4723c */ /* 0x000fe200000810f8 */
[----:B------:R-:W2:Y:S04]  /*32910*/  LDL.LU R248, [R1+0x5c0] ;  /* 0x0005c00001f87983 */ /* 0x000ea80000300800 */
[----:B------:R-:W2:Y:S04]  /*32920*/  LDL.LU R249, [R1+0x5c4] ;  /* 0x0005c40001f97983 */ /* 0x000ea80000300800 */
[----:B------:R-:W2:Y:S04]  /*32930*/  LDL.LU R250, [R1+0x5c8] ;  /* 0x0005c80001fa7983 */ /* 0x000ea80000300800 */
[----:B------:R-:W2:Y:S01]  /*32940*/  LDL.LU R251, [R1+0x5cc] ;  /* 0x0005cc0001fb7983 */ /* 0x000ea20000300800 */
[C---:B---3--:R-:W-:Y:S08]  /*32950*/  HMMA.1688.F32.TF32 R228, R236.reuse, R132, R24 ;  /* 0x00000084ece4723c */ /* 0x048ff00000081018 */
[C---:B----4-:R-:W-:Y:S11]  /*32960*/  HMMA.1688.F32.TF32 R232, R236.reuse, R136, R232 ;  /* 0x00000088ece8723c */ /* 0x050ff600000810e8 */
[----:B------:R-:W-:Y:S04]  /*32970*/  @!UPT UIADD3 URZ, URZ, URZ, URZ ;  /* 0x0000003f3f3ff290 */ /* 0x000fe8000fffe03f */
[----:B------:R-:W-:Y:S04]  /*32980*/  STL [R1+0x18e8], R228 ;  /* 0x0018e8e401007387 */ /* 0x000fe80000100800 */
[----:B------:R-:W-:Y:S04]  /*32990*/  STL [R1+0x18e4], R229 ;  /* 0x0018e4e501007387 */ /* 0x000fe80000100800 */
[----:B------:R-:W-:Y:S04]  /*329a0*/  STL [R1+0x18e0], R230 ;  /* 0x0018e0e601007387 */ /* 0x000fe80000100800 */
[----:B------:R-:W-:Y:S04]  /*329b0*/  STL [R1+0x18dc], R231 ;  /* 0x0018dce701007387 */ /* 0x000fe80000100800 */
[----:B------:R-:W3:Y:S04]  /*329c0*/  LDL.LU R24, [R1+0x5a0] ;  /* 0x0005a00001187983 */ /* 0x000ee80000300800 */
[----:B------:R-:W3:Y:S04]  /*329d0*/  LDL.LU R25, [R1+0x5a4] ;  /* 0x0005a40001197983 */ /* 0x000ee80000300800 */
[----:B------:R-:W3:Y:S01]  /*329e0*/  LDL.LU R26, [R1+0x5a8] ;  /* 0x0005a800011a7983 */ /* 0x000ee20000300800 */
[----:B--2---:R-:W-:Y:S03]  /*329f0*/  HMMA.1688.F32.TF32 R236, R236, R140, R68 ;  /* 0x0000008cecec723c */ /* 0x004fe60000081044 */
[----:B------:R-:W3:Y:S05]  /*32a00*/  LDL.LU R27, [R1+0x5ac] ;  /* 0x0005ac00011b7983 */ /* 0x000eea0000300800 */
[C---:B------:R-:W-:Y:S01]  /*32a10*/  HMMA.1688.F32.TF32 R68, R4.reuse, R124, R240 ;  /* 0x0000007c0444723c */ /* 0x040fe200000810f0 */
[----:B------:R1:W-:Y:S07]  /*32a20*/  STL [R1+0x18f8], R232 ;  /* 0x0018f8e801007387 */ /* 0x0003ee0000100800 */
[----:B------:R-:W-:Y:S01]  /*32a30*/  HMMA.1688.F32.TF32 R32, R4, R132, R32 ;  /* 0x000000840420723c */ /* 0x000fe20000081020 */
[----:B------:R2:W-:Y:S04]  /*32a40*/  STL [R1+0x18f4], R233 ;  /* 0x0018f4e901007387 */ /* 0x0005e80000100800 */
[----:B------:R4:W-:Y:S04]  /*32a50*/  STL [R1+0x18f0], R234 ;  /* 0x0018f0ea01007387 */ /* 0x0009e80000100800 */
[----:B------:R1:W-:Y:S04]  /*32a60*/  STL [R1+0x18ec], R235 ;  /* 0x0018eceb01007387 */ /* 0x0003e80000100800 */
[----:B------:R-:W-:Y:S04]  /*32a70*/  STL [R1+0x1908], R236 ;  /* 0x001908ec01007387 */ /* 0x000fe80000100800 */
[----:B------:R-:W-:Y:S04]  /*32a80*/  STL [R1+0x1904], R237 ;  /* 0x001904ed01007387 */ /* 0x000fe80000100800 */
[----:B------:R-:W-:Y:S04]  /*32a90*/  STL [R1+0x1900], R238 ;  /* 0x001900ee01007387 */ /* 0x000fe80000100800 */
[----:B------:R-:W-:Y:S01]  /*32aa0*/  STL [R1+0x18fc], R239 ;  /* 0x0018fcef01007387 */ /* 0x000fe20000100800 */
[----:B-1----:R-:W-:-:S03]  /*32ab0*/  IMAD.MOV.U32 R232, RZ, RZ, R32 ;  /* 0x000000ffffe87224 */ /* 0x002fc600078e0020 */
[----:B------:R-:W-:Y:S01]  /*32ac0*/  STL.64 [R1+0xf0], R68 ;  /* 0x0000f04401007387 */ /* 0x000fe20000100a00 */
[----:B--2---:R-:W-:Y:S01]  /*32ad0*/  IMAD.MOV.U32 R233, RZ, RZ, R33 ;  /* 0x000000ffffe97224 */ /* 0x004fe200078e0021 */
[----:B----4-:R-:W-:Y:S02]  /*32ae0*/  MOV R234, R34 ;  /* 0x0000002200ea7202 */ /* 0x010fe40000000f00 */
[----:B------:R1:W-:Y:S01]  /*32af0*/  STL.64 [R1+0xf8], R70 ;  /* 0x0000f84601007387 */ /* 0x0003e20000100a00 */
[----:B------:R-:W-:-:S03]  /*32b00*/  IMAD.MOV.U32 R235, RZ, RZ, R35 ;  /* 0x000000ffffeb7224 */ /* 0x000fc600078e0023 */
[----:B------:R-:W2:Y:S04]  /*32b10*/  LDL.LU R32, [R1+0x1f0] ;  /* 0x0001f00001207983 */ /* 0x000ea80000300800 */
[----:B------:R-:W2:Y:S04]  /*32b20*/  LDL.LU R33, [R1+0x1f4] ;  /* 0x0001f40001217983 */ /* 0x000ea80000300800 */
[----:B------:R-:W2:Y:S04]  /*32b30*/  LDL.LU R34, [R1+0x1f8] ;  /* 0x0001f80001227983 */ /* 0x000ea80000300800 */
[----:B------:R-:W2:Y:S01]  /*32b40*/  LDL.LU R35, [R1+0x1fc] ;  /* 0x0001fc0001237983 */ /* 0x000ea20000300800 */
[----:B------:R-:W-:Y:S03]  /*32b50*/  HMMA.1688.F32.TF32 R44, R4, R128, R44 ;  /* 0x00000080042c723c */ /* 0x000fe6000008102c */
[----:B------:R-:W1:Y:S04]  /*32b60*/  LDL.LU R240, [R1+0x1e0] ;  /* 0x0001e00001f07983 */ /* 0x000e680000300800 */
[----:B------:R-:W1:Y:S04]  /*32b70*/  LDL.LU R241, [R1+0x1e4] ;  /* 0x0001e40001f17983 */ /* 0x000e680000300800 */
[----:B------:R-:W1:Y:S04]  /*32b80*/  LDL.LU R242, [R1+0x1e8] ;  /* 0x0001e80001f27983 */ /* 0x000e680000300800 */
[----:B------:R-:W1:Y:S09]  /*32b90*/  LDL.LU R243, [R1+0x1ec] ;  /* 0x0001ec0001f37983 */ /* 0x000e720000300800 */
[----:B------:R-:W-:Y:S01]  /*32ba0*/  IMAD.MOV.U32 R228, RZ, RZ, R44 ;  /* 0x000000ffffe47224 */ /* 0x000fe200078e002c */
[----:B------:R-:W-:Y:S01]  /*32bb0*/  MOV R230, R46 ;  /* 0x0000002e00e67202 */ /* 0x000fe20000000f00 */
[----:B------:R-:W-:-:S02]  /*32bc0*/  IMAD.MOV.U32 R229, RZ, RZ, R45 ;  /* 0x000000ffffe57224 */ /* 0x000fc400078e002d */
[----:B------:R-:W-:Y:S02]  /*32bd0*/  IMAD.MOV.U32 R231, RZ, RZ, R47 ;  /* 0x000000ffffe77224 */ /* 0x000fe400078e002f */
[C---:B------:R-:W-:Y:S11]  /*32be0*/  HMMA.1688.F32.TF32 R44, R4.reuse, R136, R248 ;  /* 0x00000088042c723c */ /* 0x040ff600000810f8 */
[----:B------:R-:W-:Y:S11]  /*32bf0*/  @!UPT UIADD3 URZ, URZ, URZ, URZ ;  /* 0x0000003f3f3ff290 */ /* 0x000ff6000fffe03f */
[----:B------:R-:W-:Y:S02]  /*32c00*/  @!UPT UIADD3 URZ, URZ, URZ, URZ ;  /* 0x0000003f3f3ff290 */ /* 0x000fe4000fffe03f */
[----:B------:R-:W-:Y:S01]  /*32c10*/  IMAD.MOV.U32 R224, RZ, RZ, R44 ;  /* 0x000000ffffe07224 */ /* 0x000fe200078e002c */
[----:B------:R-:W-:Y:S01]  /*32c20*/  MOV R226, R46 ;  /* 0x0000002e00e27202 */ /* 0x000fe20000000f00 */
[----:B------:R-:W-:Y:S02]  /*32c30*/  IMAD.MOV.U32 R225, RZ, RZ, R45 ;  /* 0x000000ffffe17224 */ /* 0x000fe400078e002d */
[----:B------:R-:W-:Y:S01]  /*32c40*/  IMAD.MOV.U32 R227, RZ, RZ, R47 ;  /* 0x000000ffffe37224 */ /* 0x000fe200078e002f */
[----:B---3--:R-:W-:Y:S01]  /*32c50*/  HMMA.1688.F32.TF32 R4, R4, R140, R24 ;  /* 0x0000008c0404723c */ /* 0x008fe20000081018 */
        /* <DEDUP_REMOVED lines=11> */
[----:B------:R-:W3:Y:S01]  /*32d10*/  LDL.LU R251, [R1+0x1cc] ;  /* 0x0001cc0001fb7983 */ /* 0x000ee20000300800 */
[----:B--2---:R-:W-:Y:S11]  /*32d20*/  HMMA.1688.F32.TF32 R32, R8, R124, R32 ;  /* 0x0000007c0820723c */ /* 0x004ff60000081020 */
[----:B------:R-:W-:Y:S11]  /*32d30*/  @!UPT UIADD3 URZ, URZ, URZ, URZ ;  /* 0x0000003f3f3ff290 */ /* 0x000ff6000fffe03f */
[----:B------:R-:W-:Y:S02]  /*32d40*/  @!UPT UIADD3 URZ, URZ, URZ, URZ ;  /* 0x0000003f3f3ff290 */ /* 0x000fe4000fffe03f */
[----:B------:R-:W-:Y:S01]  /*32d50*/  IMAD.MOV.U32 R16, RZ, RZ, R32 ;  /* 0x000000ffff107224 */ /* 0x000fe200078e0020 */
[----:B------:R-:W-:Y:S01]  /*32d60*/  MOV R65, R34 ;  /* 0x0000002200417202 */ /* 0x000fe20000000f00 */
[----:B------:R-:W-:Y:S01]  /*32d70*/  IMAD.MOV.U32 R17, RZ, RZ, R33 ;  /* 0x000000ffff117224 */ /* 0x000fe200078e0021 */
[----:B------:R-:W2:Y:S01]  /*32d80*/  LDL.LU R32, [R1+0x450] ;  /* 0x0004500001207983 */ /* 0x000ea20000300800 */
[----:B------:R-:W-:-:S03]  /*32d90*/  IMAD.MOV.U32 R64, RZ, RZ, R35 ;  /* 0x000000ffff407224 */ /* 0x000fc600078e0023 */
[----:B------:R-:W2:Y:S04]  /*32da0*/  LDL.LU R33, [R1+0x454] ;  /* 0x0004540001217983 */ /* 0x000ea80000300800 */
[----:B------:R-:W2:Y:S04]  /*32db0*/  LDL.LU R34, [R1+0x458] ;  /* 0x0004580001227983 */ /* 0x000ea80000300800 */
[----:B------:R-:W2:Y:S01]  /*32dc0*/  LDL.LU R35, [R1+0x45c] ;  /* 0x00045c0001237983 */ /* 0x000ea20000300800 */
[----:B-1----:R-:W-:Y:S03]  /*32dd0*/  HMMA.1688.F32.TF32 R68, R8, R128, R240 ;  /* 0x000000800844723c */ /* 0x002fe600000810f0 */
[----:B------:R1:W-:Y:S04]  /*32de0*/  STL [R1+0x18b0], R64 ;  /* 0x0018b04001007387 */ /* 0x0003e80000100800 */
[----:B------:R-:W-:Y:S04]  /*32df0*/  STL [R1+0x18ac], R65 ;  /* 0x0018ac4101007387 */ /* 0x000fe80000100800 */
[----:B------:R1:W-:Y:S04]  /*32e00*/  STL [R1+0x18a8], R17 ;  /* 0x0018a81101007387 */ /* 0x0003e80000100800 */
[----:B------:R1:W-:Y:S09]  /*32e10*/  STL [R1+0x18a4], R16 ;  /* 0x0018a41001007387 */ /* 0x0003f20000100800 */
        /* <DEDUP_REMOVED lines=8> */
[C---:B----4-:R-:W-:Y:S11]  /*32ea0*/  HMMA.1688.F32.TF32 R44, R8.reuse, R132, R44 ;  /* 0x00000084082c723c */ /* 0x050ff6000008102c */
[----:B------:R-:W-:Y:S11]  /*32eb0*/  @!UPT UIADD3 URZ, URZ, URZ, URZ ;  /* 0x0000003f3f3ff290 */ /* 0x000ff6000fffe03f */
[----:B------:R-:W-:Y:S02]  /*32ec0*/  @!UPT UIADD3 URZ, URZ, URZ, URZ ;  /* 0x0000003f3f3ff290 */ /* 0x000fe4000fffe03f */
[----:B------:R-:W-:Y:S01]  /*32ed0*/  IMAD.MOV.U32 R41, RZ, RZ, R44 ;  /* 0x000000ffff297224 */ /* 0x000fe200078e002c */
[----:B------:R-:W-:Y:S01]  /*32ee0*/  MOV R52, R46 ;  /* 0x0000002e00347202 */ /* 0x000fe20000000f00 */
[----:B------:R-:W-:Y:S02]  /*32ef0*/  IMAD.MOV.U32 R40, RZ, RZ, R45 ;  /* 0x000000ffff287224 */ /* 0x000fe400078e002d */
[----:B------:R-:W-:Y:S02]  /*32f00*/  IMAD.MOV.U32 R53, RZ, RZ, R47 ;  /* 0x000000ffff357224 */ /* 0x000fe400078e002f */
[C---:B---3--:R-:W-:Y:S08]  /*32f10*/  HMMA.1688.F32.TF32 R44, R8.reuse, R136, R248 ;  /* 0x00000088082c723c */ /* 0x048ff000000810f8 */
[----:B------:R-:W-:Y:S01]  /*32f20*/  HMMA.1688.F32.TF32 R8, R8, R140, R24 ;  /* 0x0000008c0808723c */ /* 0x000fe20000081018 */
[----:B------:R3:W-:Y:S04]  /*32f30*/  STL [R1+0x18c8], R40 ;  /* 0x0018c82801007387 */ /* 0x0007e80000100800 */
[----:B------:R4:W-:Y:S04]  /*32f40*/  STL [R1+0x18c4], R41 ;  /* 0x0018c42901007387 */ /* 0x0009e80000100800 */
[----:B------:R-:W3:Y:S04]  /*32f50*/  LDL.LU R24, [R1+0x430] ;  /* 0x0004300001187983 */ /* 0x000ee80000300800 */
[----:B------:R-:W3:Y:S04]  /*32f60*/  LDL.LU R25, [R1+0x434] ;  /* 0x0004340001197983 */ /* 0x000ee80000300800 */
[----:B------:R-:W3:Y:S04]  /*32f70*/  LDL.LU R26, [R1+0x438] ;  /* 0x00043800011a7983 */ /* 0x000ee80000300800 */
[----:B------:R-:W3:Y:S03]  /*32f80*/  LDL.LU R27, [R1+0x43c] ;  /* 0x00043c00011b7983 */ /* 0x000ee60000300800 */
[----:B-1----:R-:W-:Y:S01]  /*32f90*/  IMAD.MOV.U32 R64, RZ, RZ, R8 ;  /* 0x000000ffff407224 */ /* 0x002fe200078e0008 */
[----:B------:R-:W-:Y:S01]  /*32fa0*/  MOV R17, R10 ;  /* 0x0000000a00117202 */ /* 0x000fe20000000f00 */
[----:B------:R-:W-:-:S02]  /*32fb0*/  IMAD.MOV.U32 R65, RZ, RZ, R9 ;  /* 0x000000ffff417224 */ /* 0x000fc400078e0009 */
[----:B------:R-:W-:Y:S01]  /*32fc0*/  IMAD.MOV.U32 R16, RZ, RZ, R11 ;  /* 0x000000ffff107224 */ /* 0x000fe200078e000b */
[----:B------:R-:W-:Y:S01]  /*32fd0*/  MOV R250, R29 ;  /* 0x0000001d00fa7202 */ /* 0x000fe20000000f00 */
[----:B------:R-:W-:Y:S01]  /*32fe0*/  IMAD.MOV.U32 R251, RZ, RZ, R28 ;  /* 0x000000fffffb7224 */ /* 0x000fe200078e001c */
[----:B--2---:R-:W-:Y:S01]  /*32ff0*/  HMMA.1688.F32.TF32 R8, R12, R124, R32 ;  /* 0x0000007c0c08723c */ /* 0x004fe20000081020 */
[----:B------:R-:W2:Y:S04]  /*33000*/  LDL.LU R32, [R1+0x2f0] ;  /* 0x0002f00001207983 */ /* 0x000ea80000300800 */
[----:B------:R-:W2:Y:S01]  /*33010*/  LDL.LU R33, [R1+0x2f4] ;  /* 0x0002f40001217983 */ /* 0x000ea20000300800 */
[----:B------:R-:W-:-:S03]  /*33020*/  IMAD.MOV.U32 R249, RZ, RZ, R30 ;  /* 0x000000fffff97224 */ /* 0x000fc600078e001e */
[----:B------:R-:W2:Y:S01]  /*33030*/  LDL.LU R34, [R1+0x2f8] ;  /* 0x0002f80001227983 */ /* 0x000ea20000300800 */
[----:B------:R-:W-:-:S03]  /*33040*/  IMAD.MOV.U32 R248, RZ, RZ, R31 ;  /* 0x000000fffff87224 */ /* 0x000fc600078e001f */
[----:B------:R-:W2:Y:S04]  /*33050*/  LDL.LU R35, [R1+0x2fc] ;  /* 0x0002fc0001237983 */ /* 0x000ea80000300800 */
[----:B------:R-:W2:Y:S04]  /*33060*/  LDL.LU R28, [R1+0x330] ;  /* 0x00033000011c7983 */ /* 0x000ea80000300800 */
[----:B------:R-:W2:Y:S03]  /*33070*/  LDL.LU R29, [R1+0x334] ;  /* 0x00033400011d7983 */ /* 0x000ea60000300800 */
[----:B------:R-:W-:Y:S01]  /*33080*/  IMAD.MOV.U32 R60, RZ, RZ, R8 ;  /* 0x000000ffff3c7224 */ /* 0x000fe200078e0008 */
[----:B------:R-:W2:Y:S01]  /*33090*/  LDL.LU R30, [R1+0x338] ;  /* 0x00033800011e7983 */ /* 0x000ea20000300800 */
[----:B------:R-:W-:Y:S01]  /*330a0*/  IMAD.MOV.U32 R61, RZ, RZ, R9 ;  /* 0x000000ffff3d7224 */ /* 0x000fe200078e0009 */
[----:B------:R-:W-:-:S02]  /*330b0*/  MOV R125, R10 ;  /* 0x0000000a007d7202 */ /* 0x000fc40000000f00 */
[----:B------:R-:W2:Y:S01]  /*330c0*/  LDL.LU R31, [R1+0x33c] ;  /* 0x00033c00011f7983 */ /* 0x000ea20000300800 */
[----:B------:R-:W-:-:S03]  /*330d0*/  IMAD.MOV.U32 R124, RZ, RZ, R11 ;  /* 0x000000ffff7c7224 */ /* 0x000fc600078e000b */
[----:B------:R-:W2:Y:S01]  /*330e0*/  LDL.LU R8, [R1+0x320] ;  /* 0x0003200001087983 */ /* 0x000ea20000300800 */
[----:B------:R-:W-:-:S03]  /*330f0*/  IMAD.MOV.U32 R252, RZ, RZ, R44 ;  /* 0x000000fffffc7224 */ /* 0x000fc600078e002c */
[----:B------:R-:W2:Y:S01]  /*33100*/  LDL.LU R9, [R1+0x324] ;  /* 0x0003240001097983 */ /* 0x000ea20000300800 */
[----:B------:R-:W-:-:S03]  /*33110*/  IMAD.MOV.U32 R0, RZ, RZ, R45 ;  /* 0x000000ffff007224 */ /* 0x000fc600078e002d */
[----:B------:R-:W2:Y:S01]  /*33120*/  LDL.LU R10, [R1+0x328] ;  /* 0x00032800010a7983 */ /* 0x000ea20000300800 */
[----:B------:R-:W-:Y:S01]  /*33130*/  MOV R21, R46 ;  /* 0x0000002e00157202 */ /* 0x000fe20000000f00 */
[----:B------:R-:W-:Y:S02]  /*33140*/  IMAD.MOV.U32 R20, RZ, RZ, R47 ;  /* 0x000000ffff147224 */ /* 0x000fe400078e002f */
[----:B------:R-:W2:Y:S01]  /*33150*/  LDL.LU R11, [R1+0x32c] ;  /* 0x00032c00010b7983 */ /* 0x000ea20000300800 */
[----:B------:R-:W-:-:S03]  /*33160*/  IMAD.MOV.U32 R47, RZ, RZ, R18 ;  /* 0x000000ffff2f7224 */ /* 0x000fc600078e0012 */
        /* <DEDUP_REMOVED lines=15> */
[C---:B---3--:R-:W-:Y:S11]  /*33260*/  HMMA.1688.F32.TF32 R24, R12.reuse, R128, R24 ;  /* 0x000000800c18723c */ /* 0x048ff60000081018 */
[----:B------:R-:W-:Y:S11]  /*33270*/  @!UPT UIADD3 URZ, URZ, URZ, URZ ;  /* 0x0000003f3f3ff290 */ /* 0x000ff6000fffe03f */
[----:B------:R-:W-:Y:S02]  /*33280*/  @!UPT UIADD3 URZ, URZ, URZ, URZ ;  /* 0x0000003f3f3ff290 */ /* 0x000fe4000fffe03f */
[----:B------:R-:W-:Y:S02]  /*33290*/  IMAD.MOV.U32 R129, RZ, RZ, R26 ;  /* 0x000000ffff817224 */ /* 0x000fe400078e001a */
[----:B------:R-:W-:Y:S02]  /*332a0*/  IMAD.MOV.U32 R128, RZ, RZ, R27 ;  /* 0x000000ffff807224 */ /* 0x000fe400078e001b */
[----:B--2---:R-:W-:Y:S02]  /*332b0*/  IMAD.MOV.U32 R243, RZ, RZ, R18 ;  /* 0x000000fffff37224 */ /* 0x004fe400078e0012 */
[----:B------:R-:W2:Y:S04]  /*332c0*/  LDL.LU R18, [R1+0x1988] ;  /* 0x0019880001127983 */ /* 0x000ea80000300800 */
[----:B------:R-:W3:Y:S01]  /*332d0*/  LDL.LU.64 R26, [R1+0x1980] ;  /* 0x00198000011a7983 */ /* 0x000ee20000300a00 */
[C---:B------:R-:W-:Y:S08]  /*332e0*/  HMMA.1688.F32.TF32 R32, R12.reuse, R132, R32 ;  /* 0x000000840c20723c */ /* 0x040ff00000081020 */
[C---:B------:R-:W-:Y:S08]  /*332f0*/  HMMA.1688.F32.TF32 R28, R12.reuse, R136, R28 ;  /* 0x000000880c1c723c */ /* 0x040ff0000008101c */
[----:B------:R-:W-:Y:S08]  /*33300*/  HMMA.1688.F32.TF32 R8, R12, R140, R8 ;  /* 0x0000008c0c08723c */ /* 0x000ff00000081008 */
[----:B------:R-:W-:Y:S01]  /*33310*/  MOV R40, R32 ;  /* 0x0000002000287202 */ /* 0x000fe20000000f00 */
[----:B----4-:R-:W-:-:S02]  /*33320*/  IMAD.MOV.U32 R41, RZ, RZ, R33 ;  /* 0x000000ffff297224 */ /* 0x010fc400078e0021 */
[----:B------:R-:W-:Y:S02]  /*33330*/  IMAD.MOV.U32 R133, RZ, RZ, R34 ;  /* 0x000000ffff857224 */ /* 0x000fe400078e0022 */
[----:B------:R-:W-:Y:S01]  /*33340*/  IMAD.MOV.U32 R132, RZ, RZ, R35 ;  /* 0x000000ffff847224 */ /* 0x000fe200078e0023 */
[----:B------:R-:W-:Y:S01]  /*33350*/  MOV R12, R19 ;  /* 0x00000013000c7202 */ /* 0x000fe20000000f00 */
[----:B------:R-:W4:Y:S01]  /*33360*/  LDL.LU.64 R34, [R1+0x1978] ;  /* 0x0019780001227983 */ /* 0x000f220000300a00 */
[----:B------:R-:W-:Y:S02]  /*33370*/  IMAD.MOV.U32 R33, RZ, RZ, R30 ;  /* 0x000000ffff217224 */ /* 0x000fe400078e001e */
[----:B------:R-:W-:Y:S02]  /*33380*/  IMAD.MOV.U32 R32, RZ, RZ, R31 ;  /* 0x000000ffff207224 */ /* 0x000fe400078e001f */
[----:B------:R-:W2:Y:S01]  /*33390*/  LDL.LU.64 R30, [R1+0x1970] ;  /* 0x00197000011e7983 */ /* 0x000ea20000300a00 */
[----:B------:R-:W-:-:S03]  /*333a0*/  IMAD.MOV.U32 R13, RZ, RZ, R22 ;  /* 0x000000ffff0d7224 */ /* 0x000fc600078e0016 */
[----:B------:R-:W2:Y:S01]  /*333b0*/  LDL.LU R19, [R1+0x196c] ;  /* 0x00196c0001137983 */ /* 0x000ea20000300800 */
[----:B------:R-:W-:-:S03]  /*333c0*/  IMAD.MOV.U32 R14, RZ, RZ, R23 ;  /* 0x000000ffff0e7224 */ /* 0x000fc600078e0017 */
[----:B------:R-:W2:Y:S04]  /*333d0*/  LDL.LU R22, [R1+0x1968] ;  /* 0x0019680001167983 */ /* 0x000ea80000300800 */
[----:B------:R-:W2:Y:S01]  /*333e0*/  LDL.LU R23, [R1+0x1964] ;  /* 0x0019640001177983 */ /* 0x000ea20000300800 */
[----:B---3--:R-:W-:-:S03]  /*333f0*/  IMAD.MOV.U32 R15, RZ, RZ, R27 ;  /* 0x000000ffff0f7224 */ /* 0x008fc600078e001b */
        /* <DEDUP_REMOVED lines=8> */
[----:B------:R-:W2:Y:S02]  /*33480*/  LDS R7, [R3+0xf000] ;  /* 0x00f0000003077984 */ /* 0x000ea40000000800 */
[C---:B--2---:R-:W-:Y:S08]  /*33490*/  HMMA.1688.F32.TF32 R72, R4.reuse, R18, R72 ;  /* 0x000000120448723c */ /* 0x044ff00000081048 */
[C---:B------:R-:W-:Y:S08]  /*334a0*/  HMMA.1688.F32.TF32 R68, R4.reuse, R22, R68 ;  /* 0x000000160444723c */ /* 0x040ff00000081044 */
[C---:B------:R-:W-:Y:S08]  /*334b0*/  HMMA.1688.F32.TF32 R44, R4.reuse, R30, R44 ;  /* 0x0000001e042c723c */ /* 0x040ff0000008102c */
[C---:B----4-:R-:W-:Y:S01]  /*334c0*/  HMMA.1688.F32.TF32 R248, R4.reuse, R34, R248 ;  /* 0x0000002204f8723c */ /* 0x050fe200000810f8 */
        /* <DEDUP_REMOVED lines=8> */
[C---:B---3--:R-:W-:Y:S11]  /*33550*/  HMMA.1688.F32.TF32 R240, R4.reuse, R26, R240 ;  /* 0x0000001a04f0723c */ /* 0x048ff600000810f0 */
[----:B------:R-:W-:Y:S11]  /*33560*/  @!UPT UIADD3 URZ, URZ, URZ, URZ ;  /* 0x0000003f3f3ff290 */ /* 0x000ff6000fffe03f */
[----:B------:R-:W-:Y:S01]  /*33570*/  @!UPT UIADD3 URZ, URZ, URZ, URZ ;  /* 0x0000003f3f3ff290 */ /* 0x000fe2000fffe03f */
[----:B------:R-:W-:Y:S04]  /*33580*/  STL.64 [R1+0x430], R240 ;  /* 0x000430f001007387 */ /* 0x000fe80000100a00 */
[----:B------:R1:W-:Y:S04]  /*33590*/  STL.64 [R1+0x438], R242 ;  /* 0x000438f201007387 */ /* 0x0003e80000100a00 */
        /* <DEDUP_REMOVED lines=10> */
[C---:B------:R-:W-:Y:S11]  /*33640*/  HMMA.1688.F32.TF32 R12, R4.reuse, R38, R12 ;  /* 0x00000026040c723c */ /* 0x040ff6000008100c */
[----:B------:R-:W-:Y:S11]  /*33650*/  @!UPT UIADD3 URZ, URZ, URZ, URZ ;  /* 0x0000003f3f3ff290 */ /* 0x000ff6000fffe03f */
[----:B------:R-:W-:Y:S01]  /*33660*/  @!UPT UIADD3 URZ, URZ, URZ, URZ ;  /* 0x0000003f3f3ff290 */ /* 0x000fe2000fffe03f */
[----:B------:R-:W-:Y:S04]  /*33670*/  STL.64 [R1+0x6a0], R12 ;  /* 0x0006a00c01007387 */ /* 0x000fe80000100a00 */
[----:B------:R1:W-:Y:S02]  /*33680*/  STL.64 [R1+0x6a8], R14 ;  /* 0x0006a80e01007387 */ /* 0x0003e40000100a00 */
[C---:B-1----:R-:W-:Y:S08]  /*33690*/  HMMA.1688.F32.TF32 R12, R4.reuse, R58, R76 ;  /* 0x0000003a040c723c */ /* 0x042ff0000008104c */
[C---:B---3--:R-:W-:Y:S08]  /*336a0*/  HMMA.1688.F32.TF32 R240, R4.reuse, R54, R240 ;  /* 0x0000003604f0723c */ /* 0x048ff000000810f0 */
[C---:B--2---:R-:W-:Y:S11]  /*336b0*/  HMMA.1688.F32.TF32 R248, R4.reuse, R42, R248 ;  /* 0x0000002a04f8723c */ /* 0x044ff600000810f8 */
[----:B------:R-:W-:Y:S11]  /*336c0*/  @!UPT UIADD3 URZ, URZ, URZ, URZ ;  /* 0x0000003f3f3ff290 */ /* 0x000ff6000fffe03f */
[----:B------:R-:W-:Y:S01]  /*336d0*/  @!UPT UIADD3 URZ, URZ, URZ, URZ ;  /* 0x0000003f3f3ff290 */ /* 0x000fe2000fffe03f */
[----:B------:R-:W-:Y:S04]  /*336e0*/  STL.64 [R1+0x720], R248 ;  /* 0x000720f801007387 */ /* 0x000fe80000100a00 */
[----:B------:R-:W-:Y:S04]  /*336f0*/  STL.64 [R1+0x728], R250 ;  /* 0x000728fa01007387 */ /* 0x000fe80000100a00 */
[----:B------:R-:W2:Y:S04]  /*33700*/  LDL.LU R76, [R1+0x10] ;  /* 0x00001000014c7983 */ /* 0x000ea80000300800 */
[----:B------:R-:W-:Y:S04]  /*33710*/  STL.64 [R1+0x7a0], R240 ;  /* 0x0007a0f001007387 */ /* 0x000fe80000100a00 */
[----:B------:R-:W-:Y:S04]  /*33720*/  STL.64 [R1+0x7a8], R242 ;  /* 0x0007a8f201007387 */ /* 0x000fe80000100a00 */
        /* <DEDUP_REMOVED lines=14> */
[----:B------:R-:W2:Y:S11]  /*33810*/  LDL.LU R108, [R1+0x140] ;  /* 0x00014000016c7983 */ /* 0x000eb60000300800 */
[----:B------:R-:W-:Y:S05]  /*33820*/  @!UPT UIADD3 URZ, URZ, URZ, URZ ;  /* 0x0000003f3f3ff290 */ /* 0x000fea000fffe03f */
[----:B------:R-:W-:Y:S04]  /*33830*/  STL.64 [R1+0x880], R12 ;  /* 0x0008800c01007387 */ /* 0x000fe80000100a00 */
[----:B------:R1:W-:Y:S04]  /*33840*/  STL.64 [R1+0x888], R14 ;  /* 0x0008880e01007387 */ /* 0x0003e80000100a00 */
[----:B------:R-:W2:Y:S04]  /*33850*/  LDL.LU R109, [R1+0x144] ;  /* 0x00014400016d7983 */ /* 0x000ea80000300800 */
[----:B------:R-:W2:Y:S01]  /*33860*/  LDL.LU R110, [R1+0x148] ;  /* 0x00014800016e7983 */ /* 0x000ea20000300800 */
[C---:B-1----:R-:W-:Y:S03]  /*33870*/  HMMA.1688.F32.TF32 R12, R4.reuse, R126, R144 ;  /* 0x0000007e040c723c */ /* 0x042fe60000081090 */
[----:B------:R-:W2:Y:S04]  /*33880*/  LDL.LU R111, [R1+0x14c] ;  /* 0x00014c00016f7983 */ /* 0x000ea80000300800 */
        /* <DEDUP_REMOVED lines=21> */
[----:B------:R-:W2:Y:S04]  /*339e0*/  LDL.LU R154, [R1+0x3e8] ;  /* 0x0003e800019a7983 */ /* 0x000ea80000300800 */
[----:B------:R-:W2:Y:S01]  /*339f0*/  LDL.LU R155, [R1+0x3ec] ;  /* 0x0003ec00019b7983 */ /* 0x000ea20000300800 */
[C---:B-1----:R-:W-:Y:S03]  /*33a00*/  HMMA.1688.F32.TF32 R12, R4.reuse, R138, R156 ;  /* 0x0000008a040c723c */ /* 0x042fe6000008109c */
[----:B------:R-:W3:Y:S05]  /*33a10*/  LDL.LU R240, [R1+0x440] ;  /* 0x0004400001f07983 */ /* 0x000eea0000300800 */
[----:B------:R-:W-:Y:S11]  /*33a20*/  HMMA.1688.F32.TF32 R4, R4, R142, R160 ;  /* 0x0000008e0404723c */ /* 0x000ff600000810a0 */
[----:B------:R-:W-:Y:S04]  /*33a30*/  @!UPT UIADD3 URZ, URZ, URZ, URZ ;  /* 0x0000003f3f3ff290 */ /* 0x000fe8000fffe03f */
[----:B------:R1:W-:Y:S04]  /*33a40*/  STL.64 [R1+0x8a0], R12 ;  /* 0x0008a00c01007387 */ /* 0x0003e80000100a00 */
[----:B------:R1:W-:Y:S04]  /*33a50*/  STL.64 [R1+0x8a8], R14 ;  /* 0x0008a80e01007387 */ /* 0x0003e80000100a00 */
[----:B------:R-:W-:Y:S04]  /*33a60*/  STL.64 [R1+0x890], R4 ;  /* 0x0008900401007387 */ /* 0x000fe80000100a00 */
[----:B------:R-:W-:Y:S04]  /*33a70*/  STL.64 [R1+0x898], R6 ;  /* 0x0008980601007387 */ /* 0x000fe80000100a00 */
        /* <DEDUP_REMOVED lines=11> */
[----:B------:R-:W-:Y:S01]  /*33b30*/  MOV R56, R24 ;  /* 0x0000001800387202 */ /* 0x000fe20000000f00 */
        /* <DEDUP_REMOVED lines=8> */
[----:B------:R-:W-:Y:S04]  /*33bc0*/  LDS R10, [R2+0xf080] ;  /* 0x00f08000020a7984 */ /* 0x000fe80000000800 */
[----:B------:R-:W-:Y:S04]  /*33bd0*/  LDS R9, [R3+0xe080] ;  /* 0x00e0800003097984 */ /* 0x000fe80000000800 */
[----:B------:R-:W2:Y:S04]  /*33be0*/  LDS R11, [R3+0xf080] ;  /* 0x00f08000030b7984 */ /* 0x000ea80000000800 */
[----:B------:R-:W-:Y:S04]  /*33bf0*/  LDS R4, [R2+0xe100] ;  /* 0x00e1000002047984 */ /* 0x000fe80000000800 */
[----:B------:R-:W-:Y:S04]  /*33c00*/  LDS R6, [R2+0xf100] ;  /* 0x00f1000002067984 */ /* 0x000fe80000000800 */
[----:B------:R-:W-:Y:S04]  /*33c10*/  LDS R5, [R3+0xe100] ;  /* 0x00e1000003057984 */ /* 0x000fe80000000800 */
[----:B------:R-:W1:Y:S01]  /*33c20*/  LDS R7, [R3+0xf100] ;  /* 0x00f1000003077984 */ /* 0x000e620000000800 */
[C---:B--2---:R-:W-:Y:S08]  /*33c30*/  HMMA.1688.F32.TF32 R156, R8.reuse, R18, R152 ;  /* 0x00000012089c723c */ /* 0x044ff00000081098 */
[C---:B------:R-:W-:Y:S08]  /*33c40*/  HMMA.1688.F32.TF32 R152, R8.reuse, R22, R148 ;  /* 0x000000160898723c */ /* 0x040ff00000081094 */
[C---:B------:R-:W-:Y:S08]  /*33c50*/  HMMA.1688.F32.TF32 R148, R8.reuse, R26, R144 ;  /* 0x0000001a0894723c */ /* 0x040ff00000081090 */
[C---:B------:R-:W-:Y:S08]  /*33c60*/  HMMA.1688.F32.TF32 R144, R8.reuse, R30, R108 ;  /* 0x0000001e0890723c */ /* 0x040ff0000008106c */
[C---:B---3--:R-:W-:Y:S08]  /*33c70*/  HMMA.1688.F32.TF32 R108, R8.reuse, R34, R92 ;  /* 0x00000022086c723c */ /* 0x048ff0000008105c */
[C---:B------:R-:W-:Y:S08]  /*33c80*/  HMMA.1688.F32.TF32 R92, R8.reuse, R38, R76 ;  /* 0x00000026085c723c */ /* 0x040ff0000008104c */
[C---:B------:R-:W-:Y:S08]  /*33c90*/  HMMA.1688.F32.TF32 R76, R8.reuse, R42, R44 ;  /* 0x0000002a084c723c */ /* 0x040ff0000008102c */
[C---:B----4-:R-:W-:Y:S01]  /*33ca0*/  HMMA.1688.F32.TF32 R44, R8.reuse, R54, R68 ;  /* 0x00000036082c723c */ /* 0x050fe20000081044 */
[----:B------:R-:W-:Y:S07]  /*33cb0*/  STL.64 [R1+0x160], R156 ;  /* 0x0001609c01007387 */ /* 0x000fee0000100a00 */
[C---:B------:R-:W-:Y:S01]  /*33cc0*/  HMMA.1688.F32.TF32 R68, R8.reuse, R58, R80 ;  /* 0x0000003a0844723c */ /* 0x040fe20000081050 */
        /* <DEDUP_REMOVED lines=15> */
[C---:B--2---:R-:W-:Y:S03]  /*33dc0*/  HMMA.1688.F32.TF32 R76, R8.reuse, R62, R96 ;  /* 0x0000003e084c723c */ /* 0x044fe60000081060 */
[----:B------:R-:W-:Y:S04]  /*33dd0*/  STL.64 [R1+0x730], R68 ;  /* 0x0007304401007387 */ /* 0x000fe80000100a00 */
[----:B------:R2:W-:Y:S01]  /*33de0*/  STL.64 [R1+0x738], R70 ;  /* 0x0007384601007387 */ /* 0x0005e20000100a00 */
[C---:B---3--:R-:W-:Y:S03]  /*33df0*/  HMMA.1688.F32.TF32 R44, R8.reuse, R66, R112 ;  /* 0x00000042082c723c */ /* 0x048fe60000081070 */
[----:B------:R-:W-:Y:S04]  /*33e00*/  LDS R92, [R2+0xe200] ;  /* 0x00e20000025c7984 */ /* 0x000fe80000000800 */
[----:B------:R-:W-:Y:S01]  /*33e10*/  LDS R94, [R2+0xf200] ;  /* 0x00f20000025e7984 */ /* 0x000fe20000000800 */
[C---:B--2---:R-:W-:Y:S03]  /*33e20*/  HMMA.1688.F32.TF32 R68, R8.reuse, R126, R164 ;  /* 0x0000007e0844723c */ /* 0x044fe600000810a4 */
[----:B------:R-:W-:Y:S04]  /*33e30*/  LDS R93, [R3+0xe200] ;  /* 0x00e20000035d7984 */ /* 0x000fe80000000800 */
[----:B------:R-:W-:Y:S04]  /*33e40*/  LDS R95, [R3+0xf200] ;  /* 0x00f20000035f7984 */ /* 0x000fe80000000800 */
[----:B------:R-:W-:Y:S04]  /*33e50*/  STL.64 [R1+0x790], R76 ;  /* 0x0007904c01007387 */ /* 0x000fe80000100a00 */
[----:B------:R2:W-:Y:S04]  /*33e60*/  STL.64 [R1+0x798], R78 ;  /* 0x0007984e01007387 */ /* 0x0005e80000100a00 */
[----:B------:R-:W-:Y:S04]  /*33e70*/  STL.64 [R1+0x7b0], R44 ;  /* 0x0007b02c01007387 */ /* 0x000fe80000100a00 */
[----:B------:R3:W-:Y:S01]  /*33e80*/  STL.64 [R1+0x7b8], R46 ;  /* 0x0007b82e01007387 */ /* 0x0007e20000100a00 */
[C---:B--2---:R-:W-:Y:S03]  /*33e90*/  HMMA.1688.F32.TF32 R76, R8.reuse, R130, R168 ;  /* 0x00000082084c723c */ /* 0x044fe600000810a8 */
[----:B------:R-:W-:Y:S04]  /*33ea0*/  STL.64 [R1+0x870], R68 ;  /* 0x0008704401007387 */ /* 0x000fe80000100a00 */
[----:B------:R2:W-:Y:S01]  /*33eb0*/  STL.64 [R1+0x878], R70 ;  /* 0x0008784601007387 */ /* 0x0005e20000100a00 */
[C---:B---3--:R-:W-:Y:S08]  /*33ec0*/  HMMA.1688.F32.TF32 R44, R8.reuse, R134, R172 ;  /* 0x00000086082c723c */ /* 0x048ff000000810ac */
[C---:B--2---:R-:W-:Y:S01]  /*33ed0*/  HMMA.1688.F32.TF32 R68, R8.reuse, R138, R176 ;  /* 0x0000008a0844723c */ /* 0x044fe200000810b0 */
[----:B------:R-:W-:Y:S04]  /*33ee0*/  LDS R178, [R2+0xf380] ;  /* 0x00f3800002b27984 */ /* 0x000fe80000000800 */
[----:B------:R-:W-:Y:S03]  /*33ef0*/  LDS R176, [R2+0xe380] ;  /* 0x00e3800002b07984 */ /* 0x000fe60000000800 */
[----:B------:R-:W-:Y:S01]  /*33f00*/  HMMA.1688.F32.TF32 R8, R8, R142, R180 ;  /* 0x0000008e0808723c */ /* 0x000fe200000810b4 */
[----:B------:R2:W-:Y:S04]  /*33f10*/  STL.64 [R1+0x860], R76 ;  /* 0x0008604c01007387 */ /* 0x0005e80000100a00 */
[----:B------:R-:W-:Y:S04]  /*33f20*/  STL.64 [R1+0x868], R78 ;  /* 0x0008684e01007387 */ /* 0x000fe80000100a00 */
[----:B------:R-:W-:Y:S04]  /*33f30*/  STL.64 [R1+0x850], R44 ;  /* 0x0008502c01007387 */ /* 0x000fe80000100a00 */
[----:B------:R-:W-:Y:S04]  /*33f40*/  STL.64 [R1+0x858], R46 ;  /* 0x0008582e01007387 */ /* 0x000fe80000100a00 */
[----:B------:R-:W-:Y:S04]  /*33f50*/  STL.64 [R1+0x840], R68 ;  /* 0x0008404401007387 */ /* 0x000fe80000100a00 */
[----:B------:R-:W-:Y:S04]  /*33f60*/  STL.64 [R1+0x848], R70 ;  /* 0x0008484601007387 */ /* 0x000fe80000100a00 */
[----:B------:R-:W-:Y:S04]  /*33f70*/  STL.64 [R1+0x830], R8 ;  /* 0x0008300801007387 */ /* 0x000fe80000100a00 */
[----:B------:R1:W-:Y:S01]  /*33f80*/  STL.64 [R1+0x838], R10 ;  /* 0x0008380a01007387 */ /* 0x0003e20000100a00 */
[----:B--2---:R-:W-:-:S03]  /*33f90*/  MOV R76, R51 ;  /* 0x00000033004c7202 */ /* 0x004fc60000000f00 */
[----:B------:R-:W-:Y:S04]  /*33fa0*/  LDS R44, [R2+0xe180] ;  /* 0x00e18000022c7984 */ /* 0x000fe80000000800 */
[----:B------:R-:W-:Y:S01]  /*33fb0*/  LDS R46, [R2+0xf180] ;  /* 0x00f18000022e7984 */ /* 0x000fe20000000800 */
[C---:B-1----:R-:W-:Y:S03]  /*33fc0*/  HMMA.1688.F32.TF32 R8, R4.reuse, R18, R240 ;  /* 0x000000120408723c */ /* 0x042fe600000810f0 */
[----:B------:R-:W-:Y:S04]  /*33fd0*/  LDS R45, [R3+0xe180] ;  /* 0x00e18000032d7984 */ /* 0x000fe80000000800 */
[----:B------:R-:W1:Y:S01]  /*33fe0*/  LDS R47, [R3+0xf180] ;  /* 0x00f18000032f7984 */ /* 0x000e620000000800 */
[C---:B------:R-:W-:Y:S03]  /*33ff0*/  HMMA.1688.F32.TF32 R68, R4.reuse, R22, R248 ;  /* 0x000000160444723c */ /* 0x040fe600000810f8 */
[----:B------:R-:W-:Y:S04]  /*34000*/  LDS R180, [R2+0xe300] ;  /* 0x00e3000002b47984 */ /* 0x000fe80000000800 */
[----:B------:R-:W-:Y:S04]  /*34010*/  LDS R182, [R2+0xf300] ;  /* 0x00f3000002b67984 */ /* 0x000fe80000000800 */
[----:B------:R-:W-:Y:S04]  /*34020*/  LDS R181, [R3+0xe300] ;  /* 0x00e3000003b57984 */ /* 0x000fe80000000800 */
[----:B------:R-:W-:Y:S04]  /*34030*/  LDS R183, [R3+0xf300] ;  /* 0x00f3000003b77984 */ /* 0x000fe80000000800 */
[----:B------:R-:W-:Y:S04]  /*34040*/  STL.64 [R1+0x70], R8 ;  /* 0x0000700801007387 */ /* 0x000fe80000100a00 */
[----:B------:R2:W-:Y:S04]  /*34050*/  STL.64 [R1+0x78], R10 ;  /* 0x0000780a01007387 */ /* 0x0005e80000100a00 */
[----:B------:R-:W3:Y:S04]  /*34060*/  LDL.LU R248, [R1+0x130] ;  /* 0x0001300001f87983 */ /* 0x000ee80000300800 */
[----:B------:R-:W-:Y:S01]  /*34070*/  LDS R179, [R3+0xf380] ;  /* 0x00f3800003b37984 */ /* 0x000fe20000000800 */
[C---:B--2---:R-:W-:Y:S03]  /*34080*/  HMMA.1688.F32.TF32 R8, R4.reuse, R26, R12 ;  /* 0x0000001a0408723c */ /* 0x044fe6000008100c */
[----:B------:R2:W-:Y:S04]  /*34090*/  STL.64 [R1+0x60], R68 ;  /* 0x0000604401007387 */ /* 0x0005e80000100a00 */
[----:B------:R4:W-:Y:S04]  /*340a0*/  STL.64 [R1+0x68], R70 ;  /* 0x0000684601007387 */ /* 0x0009e80000100a00 */
[----:B------:R-:W-:Y:S11]  /*340b0*/  LDS R177, [R3+0xe380] ;  /* 0x00e3800003b17984 */ /* 0x000ff60000000800 */
[----:B------:R-:W-:Y:S01]  /*340c0*/  @!UPT UIADD3 URZ, URZ, URZ, URZ ;  /* 0x0000003f3f3ff290 */ /* 0x000fe2000fffe03f */
[----:B------:R-:W-:Y:S04]  /*340d0*/  STL.64 [R1+0x30], R8 ;  /* 0x0000300801007387 */ /* 0x000fe80000100a00 */
[----:B------:R1:W-:Y:S04]  /*340e0*/  STL.64 [R1+0x38], R10 ;  /* 0x0000380a01007387 */ /* 0x0003e80000100a00 */
[----:B------:R-:W3:Y:S04]  /*340f0*/  LDL.LU R249, [R1+0x134] ;  /* 0x0001340001f97983 */ /* 0x000ee80000300800 */
[----:B------:R-:W3:Y:S04]  /*34100*/  LDL.LU R250, [R1+0x138] ;  /* 0x0001380001fa7983 */ /* 0x000ee80000300800 */
[----:B------:R-:W3:Y:S04]  /*34110*/  LDL.LU R251, [R1+0x13c] ;  /* 0x00013c0001fb7983 */ /* 0x000ee80000300800 */
[----:B------:R-:W3:Y:S04]  /*34120*/  LDL.LU R160, [R1+0x170] ;  /* 0x0001700001a07983 */ /* 0x000ee80000300800 */
[----:B------:R-:W3:Y:S04]  /*34130*/  LDL.LU R161, [R1+0x174] ;  /* 0x0001740001a17983 */ /* 0x000ee80000300800 */
[----:B------:R-:W3:Y:S04]  /*34140*/  LDL.LU R162, [R1+0x178] ;  /* 0x0001780001a27983 */ /* 0x000ee80000300800 */
[----:B------:R-:W3:Y:S04]  /*34150*/  LDL.LU R163, [R1+0x17c] ;  /* 0x00017c0001a37983 */ /* 0x000ee80000300800 */
[----:B--2---:R-:W2:Y:S04]  /*34160*/  LDL.LU R68, [R1+0x240] ;  /* 0x0002400001447983 */ /* 0x004ea80000300800 */
[----:B------:R-:W2:Y:S04]  /*34170*/  LDL.LU R69, [R1+0x244] ;  /* 0x0002440001457983 */ /* 0x000ea80000300800 */
[----:B----4-:R-:W2:Y:S04]  /*34180*/  LDL.LU R70, [R1+0x248] ;  /* 0x0002480001467983 */ /* 0x010ea80000300800 */
[----:B------:R-:W2:Y:S04]  /*34190*/  LDL.LU R71, [R1+0x24c] ;  /* 0x00024c0001477983 */ /* 0x000ea80000300800 */
[----:B------:R-:W1:Y:S04]  /*341a0*/  LDL.LU R156, [R1] ;  /* 0x00000000019c7983 */ /* 0x000e680000300800 */
[----:B------:R-:W1:Y:S04]  /*341b0*/  LDL.LU R157, [R1+0x4] ;  /* 0x00000400019d7983 */ /* 0x000e680000300800 */
[----:B------:R-:W1:Y:S04]  /*341c0*/  LDL.LU R158, [R1+0x8] ;  /* 0x00000800019e7983 */ /* 0x000e680000300800 */
[----:B------:R-:W1:Y:S04]  /*341d0*/  LDL.LU R159, [R1+0xc] ;  /* 0x00000c00019f7983 */ /* 0x000e680000300800 */
        /* <DEDUP_REMOVED lines=28> */
[C---:B---3--:R-:W-:Y:S08]  /*343a0*/  HMMA.1688.F32.TF32 R80, R4.reuse, R34, R160 ;  /* 0x000000220450723c */ /* 0x048ff000000810a0 */
[C---:B--2---:R-:W-:Y:S08]  /*343b0*/  HMMA.1688.F32.TF32 R68, R4.reuse, R30, R68 ;  /* 0x0000001e0444723c */ /* 0x044ff00000081044 */
[C---:B-1----:R-:W-:Y:S11]  /*343c0*/  HMMA.1688.F32.TF32 R8, R4.reuse, R38, R156 ;  /* 0x000000260408723c */ /* 0x042ff6000008109c */
[----:B------:R-:W-:Y:S04]  /*343d0*/  @!UPT UIADD3 URZ, URZ, URZ, URZ ;  /* 0x0000003f3f3ff290 */ /* 0x000fe8000fffe03f */
[----:B------:R-:W-:Y:S04]  /*343e0*/  STL.64 [R1+0x80], R68 ;  /* 0x0000804401007387 */ /* 0x000fe80000100a00 */
[----:B------:R-:W-:Y:S04]  /*343f0*/  STL.64 [R1+0x88], R70 ;  /* 0x0000884601007387 */ /* 0x000fe80000100a00 */
[----:B------:R-:W-:Y:S04]  /*34400*/  STL.64 [R1+0x90], R80 ;  /* 0x0000905001007387 */ /* 0x000fe80000100a00 */
[----:B------:R-:W-:Y:S04]  /*34410*/  STL.64 [R1+0x98], R82 ;  /* 0x0000985201007387 */ /* 0x000fe80000100a00 */
[----:B------:R-:W-:Y:S04]  /*34420*/  STL.64 [R1+0x140], R8 ;  /* 0x0001400801007387 */ /* 0x000fe80000100a00 */
[----:B------:R1:W-:Y:S02]  /*34430*/  STL.64 [R1+0x148], R10 ;  /* 0x0001480a01007387 */ /* 0x0003e40000100a00 */
[C---:B-1----:R-:W-:Y:S08]  /*34440*/  HMMA.1688.F32.TF32 R8, R4.reuse, R58, R84 ;  /* 0x0000003a0408723c */ /* 0x042ff00000081054 */
[C---:B----4-:R-:W-:Y:S08]  /*34450*/  HMMA.1688.F32.TF32 R68, R4.reuse, R42, R48 ;  /* 0x0000002a0444723c */ /* 0x050ff00000081030 */
[C---:B------:R-:W-:Y:S11]  /*34460*/  HMMA.1688.F32.TF32 R48, R4.reuse, R54, R72 ;  /* 0x000000360430723c */ /* 0x040ff60000081048 */
[----:B------:R-:W-:Y:S04]  /*34470*/  @!UPT UIADD3 URZ, URZ, URZ, URZ ;  /* 0x0000003f3f3ff290 */ /* 0x000fe8000fffe03f */
[----:B------:R-:W-:Y:S04]  /*34480*/  STL.64 [R1+0x3a0], R68 ;  /* 0x0003a04401007387 */ /* 0x000fe80000100a00 */
[----:B------:R1:W-:Y:S04]  /*34490*/  STL.64 [R1+0x3a8], R70 ;  /* 0x0003a84601007387 */ /* 0x0003e80000100a00 */
[----:B------:R-:W-:Y:S04]  /*344a0*/  STL.64 [R1+0x5d0], R48 ;  /* 0x0005d03001007387 */ /* 0x000fe80000100a00 */
[----:B------:R2:W-:Y:S01]  /*344b0*/  STL.64 [R1+0x5d8], R50 ;  /* 0x0005d83201007387 */ /* 0x0005e20000100a00 */
[C---:B-1----:R-:W-:Y:S03]  /*344c0*/  HMMA.1688.F32.TF32 R68, R4.reuse, R62, R100 ;  /* 0x0000003e0444723c */ /* 0x042fe60000081064 */
[----:B------:R-:W-:Y:S04]  /*344d0*/  STL.64 [R1+0x660], R8 ;  /* 0x0006600801007387 */ /* 0x000fe80000100a00 */
[----:B------:R1:W-:Y:S01]  /*344e0*/  STL.64 [R1+0x668], R10 ;  /* 0x0006680a01007387 */ /* 0x0003e20000100a00 */
[C---:B--2---:R-:W-:Y:S08]  /*344f0*/  HMMA.1688.F32.TF32 R48, R4.reuse, R66, R116 ;  /* 0x000000420430723c */ /* 0x044ff00000081074 */
[C---:B-1----:R-:W-:Y:S07]  /*34500*/  HMMA.1688.F32.TF32 R8, R4.reuse, R126, R184 ;  /* 0x0000007e0408723c */ /* 0x042fee00000810b8 */
        /* <DEDUP_REMOVED lines=8> */
[----:B-1----:R-:W-:Y:S08]  /*34590*/  HMMA.1688.F32.TF32 R8, R4, R138, R196 ;  /* 0x0000008a0408723c */ /* 0x002ff000000810c4 */
[----:B------:R-:W-:Y:S08]  /*345a0*/  HMMA.1688.F32.TF32 R12, R44, R18, R12 ;  /* 0x000000122c0c723c */ /* 0x000ff0000008100c */
[----:B------:R-:W-:Y:S01]  /*345b0*/  HMMA.1688.F32.TF32 R4, R4, R142, R200 ;  /* 0x0000008e0404723c */ /* 0x000fe200000810c8 */
[----:B------:R-:W-:Y:S04]  /*345c0*/  STL.64 [R1+0x800], R68 ;  /* 0x0008004401007387 */ /* 0x000fe80000100a00 */
[----:B------:R-:W-:Y:S04]  /*345d0*/  STL.64 [R1+0x808], R70 ;  /* 0x0008084601007387 */ /* 0x000fe80000100a00 */
[----:B------:R-:W-:Y:S04]  /*345e0*/  STL.64 [R1+0x7f0], R48 ;  /* 0x0007f03001007387 */ /* 0x000fe80000100a00 */
[----:B------:R-:W-:Y:S04]  /*345f0*/  STL.64 [R1+0x7f8], R50 ;  /* 0x0007f83201007387 */ /* 0x000fe80000100a00 */
[----:B------:R-:W-:Y:S04]  /*34600*/  STL.64 [R1+0x7e0], R8 ;  /* 0x0007e00801007387 */ /* 0x000fe80000100a00 */
[----:B------:R1:W-:Y:S04]  /*34610*/  STL.64 [R1+0x7e8], R10 ;  /* 0x0007e80a01007387 */ /* 0x0003e80000100a00 */
[----:B------:R-:W-:Y:S04]  /*34620*/  STL.64 [R1+0x1780], R14 ;  /* 0x0017800e01007387 */ /* 0x000fe80000100a00 */
[----:B------:R-:W-:Y:S01]  /*34630*/  STL.64 [R1+0x7d0], R4 ;  /* 0x0007d00401007387 */ /* 0x000fe20000100a00 */
[C---:B-1----:R-:W-:Y:S03]  /*34640*/  HMMA.1688.F32.TF32 R8, R44.reuse, R22, R152 ;  /* 0x000000162c08723c */ /* 0x042fe60000081098 */
[----:B------:R1:W-:Y:S05]  /*34650*/  STL.64 [R1+0x7d8], R6 ;  /* 0x0007d80601007387 */ /* 0x0003ea0000100a00 */
[C---:B-1----:R-:W-:Y:S01]  /*34660*/  HMMA.1688.F32.TF32 R4, R44.reuse, R26, R148 ;  /* 0x0000001a2c04723c */ /* 0x042fe20000081094 */
[----:B------:R-:W-:Y:S11]  /*34670*/  STL.64 [R1+0x1778], R12 ;  /* 0x0017780c01007387 */ /* 0x000ff60000100a00 */
[----:B------:R-:W-:Y:S03]  /*34680*/  @!UPT UIADD3 URZ, URZ, URZ, URZ ;  /* 0x0000003f3f3ff290 */ /* 0x000fe6000fffe03f */
[----:B------:R-:W-:Y:S01]  /*34690*/  STL.64 [R1+0x1790], R10 ;  /* 0x0017900a01007387 */ /* 0x000fe20000100a00 */
[C---:B------:R-:W-:Y:S03]  /*346a0*/  HMMA.1688.F32.TF32 R248, R44.reuse, R38, R248 ;  /* 0x000000262cf8723c */ /* 0x040fe600000810f8 */
[----:B------:R1:W-:Y:S04]  /*346b0*/  STL.64 [R1+0x1788], R8 ;  /* 0x0017880801007387 */ /* 0x0003e80000100a00 */
[----:B------:R-:W-:Y:S01]  /*346c0*/  STL.64 [R1+0x17a0], R6 ;  /* 0x0017a00601007387 */ /* 0x000fe20000100a00 */
[C---:B-1----:R-:W-:Y:S03]  /*346d0*/  HMMA.1688.F32.TF32 R8, R44.reuse, R30, R144 ;  /* 0x0000001e2c08723c */ /* 0x042fe60000081090 */
[----:B------:R1:W-:Y:S05]  /*346e0*/  STL.64 [R1+0x1798], R4 ;  /* 0x0017980401007387 */ /* 0x0003ea0000100a00 */
[C---:B-1----:R-:W-:Y:S08]  /*346f0*/  HMMA.1688.F32.TF32 R4, R44.reuse, R34, R108 ;  /* 0x000000222c04723c */ /* 0x042ff0000008106c */
[C---:B------:R-:W-:Y:S07]  /*34700*/  HMMA.1688.F32.TF32 R240, R44.reuse, R42, R240 ;  /* 0x0000002a2cf0723c */ /* 0x040fee00000810f0 */
[----:B------:R-:W-:Y:S04]  /*34710*/  STL.64 [R1+0x10], R8 ;  /* 0x0000100801007387 */ /* 0x000fe80000100a00 */
[----:B------:R1:W-:Y:S01]  /*34720*/  STL.64 [R1+0x18], R10 ;  /* 0x0000180a01007387 */ /* 0x0003e20000100a00 */
[C---:B------:R-:W-:Y:S03]  /*34730*/  HMMA.1688.F32.TF32 R12, R44.reuse, R54, R76 ;  /* 0x000000362c0c723c */ /* 0x040fe6000008104c */
[----:B------:R-:W-:Y:S04]  /*34740*/  STL.64 [R1+0x17b0], R250 ;  /* 0x0017b0fa01007387 */ /* 0x000fe80000100a00 */
[----:B------:R-:W-:Y:S01]  /*34750*/  STL.64 [R1], R4 ;  /* 0x0000000401007387 */ /* 0x000fe20000100a00 */
[C---:B-1----:R-:W-:Y:S03]  /*34760*/  HMMA.1688.F32.TF32 R8, R44.reuse, R58, R88 ;  /* 0x0000003a2c08723c */ /* 0x042fe60000081058 */
[----:B------:R1:W-:Y:S05]  /*34770*/  STL.64 [R1+0x8], R6 ;  /* 0x0000080601007387 */ /* 0x0003ea0000100a00 */
[C---:B-1----:R-:W-:Y:S01]  /*34780*/  HMMA.1688.F32.TF32 R4, R44.reuse, R62, R104 ;  /* 0x0000003e2c04723c */ /* 0x042fe20000081068 */
[----:B------:R-:W-:Y:S04]  /*34790*/  STL.64 [R1+0x17a8], R248 ;  /* 0x0017a8f801007387 */ /* 0x000fe80000100a00 */
[----:B------:R-:W-:Y:S04]  /*347a0*/  STL.64 [R1+0x17c0], R242 ;  /* 0x0017c0f201007387 */ /* 0x000fe80000100a00 */
[----:B------:R-:W-:Y:S04]  /*347b0*/  STL.64 [R1+0x17b8], R240 ;  /* 0x0017b8f001007387 */ /* 0x000fe80000100a00 */
[----:B------:R-:W-:Y:S04]  /*347c0*/  STL.64 [R1+0x240], R12 ;  /* 0x0002400c01007387 */ /* 0x000fe80000100a00 */
[----:B------:R1:W-:Y:S04]  /*347d0*/  STL.64 [R1+0x248], R14 ;  /* 0x0002480e01007387 */ /* 0x0003e80000100a00 */
[----:B------:R-:W-:Y:S04]  /*347e0*/  STL.64 [R1+0x440], R8 ;  /* 0x0004400801007387 */ /* 0x000fe80000100a00 */
[----:B------:R2:W-:Y:S01]  /*347f0*/  STL.64 [R1+0x448], R10 ;  /* 0x0004480a01007387 */ /* 0x0005e20000100a00 */
[C---:B-1----:R-:W-:Y:S03]  /*34800*/  HMMA.1688.F32.TF32 R12, R44.reuse, R66, R120 ;  /* 0x000000422c0c723c */ /* 0x042fe60000081078 */
[----:B------:R-:W-:Y:S04]  /*34810*/  STL.64 [R1+0x450], R4 ;  /* 0x0004500401007387 */ /* 0x000fe80000100a00 */
[----:B------:R1:W-:Y:S01]  /*34820*/  STL.64 [R1+0x458], R6 ;  /* 0x0004580601007387 */ /* 0x0003e20000100a00 */
[----:B--2---:R-:W-:Y:S01]  /*34830*/  HMMA.1688.F32.TF32 R8, R44, R126, R204 ;  /* 0x0000007e2c08723c */ /* 0x004fe200000810cc */
[----:B------:R-:W-:-:S02]  /*34840*/  IMAD.MOV.U32 R116, RZ, RZ, R236 ;  /* 0x000000ffff747224 */ /* 0x000fc400078e00ec */
[----:B------:R-:W-:Y:S01]  /*34850*/  IMAD.MOV.U32 R117, RZ, RZ, R237 ;  /* 0x000000ffff757224 */ /* 0x000fe200078e00ed */
[----:B------:R-:W-:Y:S01]  /*34860*/  MOV R119, R239 ;  /* 0x000000ef00777202 */ /* 0x000fe20000000f00 */
[----:B------:R-:W-:Y:S02]  /*34870*/  IMAD.MOV.U32 R118, RZ, RZ, R238 ;  /* 0x000000ffff767224 */ /* 0x000fe400078e00ee */
[----:B------:R-:W-:Y:S02]  /*34880*/  IMAD.MOV.U32 R188, RZ, RZ, R232 ;  /* 0x000000ffffbc7224 */ /* 0x000fe400078e00e8 */
[----:B------:R-:W-:Y:S01]  /*34890*/  IMAD.MOV.U32 R189, RZ, RZ, R233 ;  /* 0x000000ffffbd7224 */ /* 0x000fe200078e00e9 */
[----:B-1----:R-:W-:Y:S01]  /*348a0*/  HMMA.1688.F32.TF32 R4, R44, R130, R208 ;  /* 0x000000822c04723c */ /* 0x002fe200000810d0 */
        /* <DEDUP_REMOVED lines=8> */
[C---:B-1----:R-:W-:Y:S04]  /*34930*/  HMMA.1688.F32.TF32 R12, R44.reuse, R134, R212 ;  /* 0x000000862c0c723c */ /* 0x042fe800000810d4 */
[----:B------:R-:W-:Y:S04]  /*34940*/  STL.64 [R1+0x770], R4 ;  /* 0x0007700401007387 */ /* 0x000fe80000100a00 */
[----:B------:R1:W-:Y:S01]  /*34950*/  STL.64 [R1+0x778], R6 ;  /* 0x0007780601007387 */ /* 0x0003e20000100a00 */
[----:B--2---:R-:W-:Y:S01]  /*34960*/  HMMA.1688.F32.TF32 R8, R44, R138, R216 ;  /* 0x0000008a2c08723c */ /* 0x004fe200000810d8 */
[----:B------:R-:W-:Y:S01]  /*34970*/  IMAD.MOV.U32 R194, RZ, RZ, R230 ;  /* 0x000000ffffc27224 */ /* 0x000fe200078e00e6 */
[----:B------:R-:W-:Y:S01]  /*34980*/  MOV R195, R231 ;  /* 0x000000e700c37202 */ /* 0x000fe20000000f00 */
[----:B------:R-:W-:-:S02]  /*34990*/  IMAD.MOV.U32 R184, RZ, RZ, R224 ;  /* 0x000000ffffb87224 */ /* 0x000fc400078e00e0 */
[----:B------:R-:W-:Y:S01]  /*349a0*/  IMAD.MOV.U32 R185, RZ, RZ, R225 ;  /* 0x000000ffffb97224 */ /* 0x000fe200078e00e1 */
[----:B------:R-:W-:Y:S01]  /*349b0*/  MOV R187, R227 ;  /* 0x000000e300bb7202 */ /* 0x000fe20000000f00 */
[----:B------:R-:W-:Y:S01]  /*349c0*/  IMAD.MOV.U32 R186, RZ, RZ, R226 ;  /* 0x000000ffffba7224 */ /* 0x000fe200078e00e2 */
[----:B------:R-:W-:Y:S01]  /*349d0*/  LDS R104, [R2+0xe280] ;  /* 0x00e2800002687984 */ /* 0x000fe20000000800 */
[----:B-1----:R-:W-:Y:S03]  /*349e0*/  HMMA.1688.F32.TF32 R4, R44, R142, R220 ;  /* 0x0000008e2c04723c */ /* 0x002fe600000810dc */
[----:B------:R-:W-:Y:S04]  /*349f0*/  LDS R106, [R2+0xf280] ;  /* 0x00f28000026a7984 */ /* 0x000fe80000000800 */
        /* <DEDUP_REMOVED lines=46> */
[----:B------:R-:W4:Y:S04]  /*34ce0*/  LDL.LU R108, [R1+0x40] ;  /* 0x00004000016c7983 */ /* 0x000f280000300800 */
[----:B------:R-:W4:Y:S04]  /*34cf0*/  LDL.LU R109, [R1+0x44] ;  /* 0x00004400016d7983 */ /* 0x000f280000300800 */
[----:B------:R-:W4:Y:S04]  /*34d00*/  LDL.LU R110, [R1+0x48] ;  /* 0x00004800016e7983 */ /* 0x000f280000300800 */
[----:B------:R-:W4:Y:S04]  /*34d10*/  LDL.LU R111, [R1+0x4c] ;  /* 0x00004c00016f7983 */ /* 0x000f280000300800 */
[----:B------:R-:W-:Y:S04]  /*34d20*/  LDS R105, [R3+0xe280] ;  /* 0x00e2800003697984 */ /* 0x000fe80000000800 */
[----:B------:R-:W1:Y:S01]  /*34d30*/  LDS R107, [R3+0xf280] ;  /* 0x00f28000036b7984 */ /* 0x000e620000000800 */
[C---:B--2---:R-:W-:Y:S08]  /*34d40*/  HMMA.1688.F32.TF32 R204, R92.reuse, R54, R152 ;  /* 0x000000365ccc723c */ /* 0x044ff00000081098 */
[C---:B---3--:R-:W-:Y:S08]  /*34d50*/  HMMA.1688.F32.TF32 R72, R92.reuse, R30, R96 ;  /* 0x0000001e5c48723c */ /* 0x048ff00000081060 */
[C---:B----4-:R-:W-:Y:S08]  /*34d60*/  HMMA.1688.F32.TF32 R84, R92.reuse, R18, R112 ;  /* 0x000000125c54723c */ /* 0x050ff00000081070 */
[C---:B------:R-:W-:Y:S08]  /*34d70*/  HMMA.1688.F32.TF32 R80, R92.reuse, R22, R80 ;  /* 0x000000165c50723c */ /* 0x040ff00000081050 */
[C---:B------:R-:W-:Y:S07]  /*34d80*/  HMMA.1688.F32.TF32 R76, R92.reuse, R26, R76 ;  /* 0x0000001a5c4c723c */ /* 0x040fee000008104c */
[----:B------:R-:W-:Y:S01]  /*34d90*/  STL.64 [R1+0x17d0], R86 ;  /* 0x0017d05601007387 */ /* 0x000fe20000100a00 */
[C---:B------:R-:W-:Y:S03]  /*34da0*/  HMMA.1688.F32.TF32 R44, R92.reuse, R34, R68 ;  /* 0x000000225c2c723c */ /* 0x040fe60000081044 */
[----:B------:R-:W-:Y:S05]  /*34db0*/  STL.64 [R1+0x17c8], R84 ;  /* 0x0017c85401007387 */ /* 0x000fea0000100a00 */
[C---:B------:R-:W-:Y:S01]  /*34dc0*/  HMMA.1688.F32.TF32 R48, R92.reuse, R38, R160 ;  /* 0x000000265c30723c */ /* 0x040fe200000810a0 */
[----:B------:R-:W-:Y:S07]  /*34dd0*/  STL.64 [R1+0x17e0], R82 ;  /* 0x0017e05201007387 */ /* 0x000fee0000100a00 */
[C---:B------:R-:W-:Y:S01]  /*34de0*/  HMMA.1688.F32.TF32 R68, R92.reuse, R42, R156 ;  /* 0x0000002a5c44723c */ /* 0x040fe2000008109c */
[----:B------:R-:W-:Y:S04]  /*34df0*/  STL.64 [R1+0x17d8], R80 ;  /* 0x0017d85001007387 */ /* 0x000fe80000100a00 */
[----:B------:R-:W-:Y:S04]  /*34e00*/  STL.64 [R1+0x17f0], R78 ;  /* 0x0017f04e01007387 */ /* 0x000fe80000100a00 */
[----:B------:R-:W-:Y:S04]  /*34e10*/  STL.64 [R1+0x17e8], R76 ;  /* 0x0017e84c01007387 */ /* 0x000fe80000100a00 */
[----:B------:R-:W-:Y:S04]  /*34e20*/  STL.64 [R1+0x1800], R74 ;  /* 0x0018004a01007387 */ /* 0x000fe80000100a00 */
[----:B------:R-:W-:Y:S01]  /*34e30*/  STL.64 [R1+0x17f8], R72 ;  /* 0x0017f84801007387 */ /* 0x000fe20000100a00 */
[C---:B-1----:R-:W-:Y:S03]  /*34e40*/  HMMA.1688.F32.TF32 R4, R92.reuse, R58, R148 ;  /* 0x0000003a5c04723c */ /* 0x042fe60000081094 */
[----:B------:R-:W-:Y:S04]  /*34e50*/  STL.64 [R1+0x1810], R46 ;  /* 0x0018102e01007387 */ /* 0x000fe80000100a00 */
[----:B------:R-:W-:Y:S04]  /*34e60*/  STL.64 [R1+0x1808], R44 ;  /* 0x0018082c01007387 */ /* 0x000fe80000100a00 */
[----:B------:R-:W-:Y:S01]  /*34e70*/  STL.64 [R1+0x1820], R50 ;  /* 0x0018203201007387 */ /* 0x000fe20000100a00 */
[C---:B------:R-:W-:Y:S03]  /*34e80*/  HMMA.1688.F32.TF32 R12, R92.reuse, R62, R144 ;  /* 0x0000003e5c0c723c */ /* 0x040fe60000081090 */
[----:B------:R-:W-:Y:S04]  /*34e90*/  STL.64 [R1+0x1818], R48 ;  /* 0x0018183001007387 */ /* 0x000fe80000100a00 */
[----:B------:R-:W-:Y:S01]  /*34ea0*/  STL.64 [R1+0x1830], R70 ;  /* 0x0018304601007387 */ /* 0x000fe20000100a00 */
[C---:B------:R-:W-:Y:S03]  /*34eb0*/  HMMA.1688.F32.TF32 R8, R92.reuse, R66, R108 ;  /* 0x000000425c08723c */ /* 0x040fe6000008106c */
[----:B------:R-:W-:Y:S04]  /*34ec0*/  STL.64 [R1+0x1828], R68 ;  /* 0x0018284401007387 */ /* 0x000fe80000100a00 */
[----:B------:R-:W-:Y:S04]  /*34ed0*/  STL.64 [R1+0x1840], R206 ;  /* 0x001840ce01007387 */ /* 0x000fe80000100a00 */
[----:B------:R-:W-:Y:S04]  /*34ee0*/  STL.64 [R1+0x1838], R204 ;  /* 0x001838cc01007387 */ /* 0x000fe80000100a00 */
[----:B------:R-:W-:Y:S04]  /*34ef0*/  STL.64 [R1+0x20], R4 ;  /* 0x0000200401007387 */ /* 0x000fe80000100a00 */
[----:B------:R1:W-:Y:S02]  /*34f00*/  STL.64 [R1+0x28], R6 ;  /* 0x0000280601007387 */ /* 0x0003e40000100a00 */
[C---:B-1----:R-:W-:Y:S02]  /*34f10*/  HMMA.1688.F32.TF32 R4, R92.reuse, R126, R244 ;  /* 0x0000007e5c04723c */ /* 0x042fe400000810f4 */
[----:B------:R-:W-:Y:S04]  /*34f20*/  STL.64 [R1+0x170], R12 ;  /* 0x0001700c01007387 */ /* 0x000fe80000100a00 */
[----:B------:R-:W-:Y:S04]  /*34f30*/  STL.64 [R1+0x178], R14 ;  /* 0x0001780e01007387 */ /* 0x000fe80000100a00 */
[----:B------:R-:W2:Y:S04]  /*34f40*/  LDL.LU R144, [R1+0x460] ;  /* 0x0004600001907983 */ /* 0x000ea80000300800 */
[----:B------:R1:W-:Y:S04]  /*34f50*/  STL.64 [R1+0x280], R8 ;  /* 0x0002800801007387 */ /* 0x0003e80000100a00 */
[----:B------:R3:W-:Y:S05]  /*34f60*/  STL.64 [R1+0x288], R10 ;  /* 0x0002880a01007387 */ /* 0x0007ea0000100a00 */
        /* <DEDUP_REMOVED lines=90> */
[C---:B------:R-:W-:Y:S08]  /*35510*/  HMMA.1688.F32.TF32 R48, R92.reuse, R138, R232 ;  /* 0x0000008a5c30723c */ /* 0x040ff000000810e8 */
[----:B------:R-:W-:Y:S11]  /*35520*/  HMMA.1688.F32.TF32 R68, R92, R134, R228 ;  /* 0x000000865c44723c */ /* 0x000ff600000810e4 */
[----:B------:R-:W-:Y:S11]  /*35530*/  @!UPT UIADD3 URZ, URZ, URZ, URZ ;  /* 0x0000003f3f3ff290 */ /* 0x000ff6000fffe03f */
[----:B------:R-:W-:Y:S01]  /*35540*/  @!UPT UIADD3 URZ, URZ, URZ, URZ ;  /* 0x0000003f3f3ff290 */ /* 0x000fe2000fffe03f */
[----:B------:R-:W-:Y:S04]  /*35550*/  STL.64 [R1+0x6f0], R68 ;  /* 0x0006f04401007387 */ /* 0x000fe80000100a00 */
[----:B------:R-:W-:Y:S04]  /*35560*/  STL.64 [R1+0x6f8], R70 ;  /* 0x0006f84601007387 */ /* 0x000fe80000100a00 */
[----:B------:R-:W-:Y:S01]  /*35570*/  STL.64 [R1+0x6e0], R48 ;  /* 0x0006e03001007387 */ /* 0x000fe20000100a00 */
[C---:B---3--:R-:W-:Y:S03]  /*35580*/  HMMA.1688.F32.TF32 R212, R104.reuse, R62, R8 ;  /* 0x0000003e68d4723c */ /* 0x048fe60000081008 */
[----:B------:R-:W-:Y:S04]  /*35590*/  STL.64 [R1+0x6e8], R50 ;  /* 0x0006e83201007387 */ /* 0x000fe80000100a00 */
[----:B------:R-:W-:Y:S01]  /*355a0*/  STL.64 [R1+0x6b0], R44 ;  /* 0x0006b02c01007387 */ /* 0x000fe20000100a00 */
[----:B------:R-:W-:Y:S03]  /*355b0*/  HMMA.1688.F32.TF32 R8, R104, R134, R188 ;  /* 0x000000866808723c */ /* 0x000fe600000810bc */
[----:B------:R-:W-:Y:S05]  /*355c0*/  STL.64 [R1+0x6b8], R46 ;  /* 0x0006b82e01007387 */ /* 0x000fea0000100a00 */
[----:B----4-:R-:W-:Y:S08]  /*355d0*/  HMMA.1688.F32.TF32 R224, R92, R130, R224 ;  /* 0x000000825ce0723c */ /* 0x010ff000000810e0 */
[C---:B------:R-:W-:Y:S08]  /*355e0*/  HMMA.1688.F32.TF32 R92, R104.reuse, R38, R4 ;  /* 0x00000026685c723c */ /* 0x040ff00000081004 */
[C---:B------:R-:W-:Y:S08]  /*355f0*/  HMMA.1688.F32.TF32 R4, R104.reuse, R126, R196 ;  /* 0x0000007e6804723c */ /* 0x040ff000000810c4 */
[C---:B------:R-:W-:Y:S08]  /*35600*/  HMMA.1688.F32.TF32 R220, R104.reuse, R66, R12 ;  /* 0x0000004268dc723c */ /* 0x040ff0000008100c */
[C---:B------:R-:W-:Y:S07]  /*35610*/  HMMA.1688.F32.TF32 R12, R104.reuse, R130, R192 ;  /* 0x00000082680c723c */ /* 0x040fee00000810c0 */
[----:B------:R-:W-:Y:S04]  /*35620*/  STL.64 [R1+0x5f0], R4 ;  /* 0x0005f00401007387 */ /* 0x000fe80000100a00 */
[----:B------:R1:W-:Y:S02]  /*35630*/  STL.64 [R1+0x5f8], R6 ;  /* 0x0005f80601007387 */ /* 0x0003e40000100a00 */
[----:B-1----:R-:W-:Y:S10]  /*35640*/  HMMA.1688.F32.TF32 R4, R104, R138, R184 ;  /* 0x0000008a6804723c */ /* 0x002ff400000810b8 */
[----:B------:R-:W-:Y:S04]  /*35650*/  STL.64 [R1+0x5e0], R12 ;  /* 0x0005e00c01007387 */ /* 0x000fe80000100a00 */
[----:B------:R-:W-:Y:S01]  /*35660*/  STL.64 [R1+0x5e8], R14 ;  /* 0x0005e80e01007387 */ /* 0x000fe20000100a00 */
[----:B------:R-:W-:-:S03]  /*35670*/  IMAD.MOV.U32 R192, RZ, RZ, R40 ;  /* 0x000000ffffc07224 */ /* 0x000fc600078e0028 */
[----:B------:R1:W-:Y:S01]  /*35680*/  STL.64 [R1+0x560], R8 ;  /* 0x0005600801007387 */ /* 0x0003e20000100a00 */
[----:B------:R-:W-:-:S03]  /*35690*/  IMAD.MOV.U32 R193, RZ, RZ, R41 ;  /* 0x000000ffffc17224 */ /* 0x000fc600078e0029 */
[----:B------:R2:W-:Y:S04]  /*356a0*/  STL.64 [R1+0x568], R10 ;  /* 0x0005680a01007387 */ /* 0x0005e80000100a00 */
[----:B------:R3:W-:Y:S04]  /*356b0*/  STL.64 [R1+0x500], R4 ;  /* 0x0005000401007387 */ /* 0x0007e80000100a00 */
[----:B------:R2:W-:Y:S04]  /*356c0*/  STL.64 [R1+0x508], R6 ;  /* 0x0005080601007387 */ /* 0x0005e80000100a00 */
[----:B------:R-:W4:Y:S04]  /*356d0*/  LDL.LU R40, [R1+0x18c8] ;  /* 0x0018c80001287983 */ /* 0x000f280000300800 */
[----:B------:R-:W4:Y:S01]  /*356e0*/  LDL.LU R41, [R1+0x18c4] ;  /* 0x0018c40001297983 */ /* 0x000f220000300800 */
[----:B------:R-:W-:-:S02]  /*356f0*/  IMAD.MOV.U32 R196, RZ, RZ, R56 ;  /* 0x000000ffffc47224 */ /* 0x000fc400078e0038 */
[----:B------:R-:W-:Y:S01]  /*35700*/  IMAD.MOV.U32 R197, RZ, RZ, R57 ;  /* 0x000000ffffc57224 */ /* 0x000fe200078e0039 */
        /* <DEDUP_REMOVED lines=14> */
[----:B-1----:R-:W4:Y:S04]  /*357f0*/  LDL.LU R8, [R1+0x4b0] ;  /* 0x0004b00001087983 */ /* 0x002f280000300800 */
[----:B------:R-:W4:Y:S04]  /*35800*/  LDL.LU R9, [R1+0x4b4] ;  /* 0x0004b40001097983 */ /* 0x000f280000300800 */
[----:B--2---:R-:W2:Y:S04]  /*35810*/  LDL.LU R10, [R1+0x4b8] ;  /* 0x0004b800010a7983 */ /* 0x004ea80000300800 */
[----:B------:R-:W2:Y:S01]  /*35820*/  LDL.LU R11, [R1+0x4bc] ;  /* 0x0004bc00010b7983 */ /* 0x000ea20000300800 */
[----:B------:R-:W-:Y:S03]  /*35830*/  HMMA.1688.F32.TF32 R88, R104, R34, R248 ;  /* 0x000000226858723c */ /* 0x000fe600000810f8 */
[----:B---3--:R-:W3:Y:S04]  /*35840*/  LDL.LU R4, [R1+0x4e0] ;  /* 0x0004e00001047983 */ /* 0x008ee80000300800 */
[----:B------:R-:W3:Y:S04]  /*35850*/  LDL.LU R5, [R1+0x4e4] ;  /* 0x0004e40001057983 */ /* 0x000ee80000300800 */
[----:B------:R-:W3:Y:S04]  /*35860*/  LDL.LU R6, [R1+0x4e8] ;  /* 0x0004e80001067983 */ /* 0x000ee80000300800 */
[----:B------:R-:W3:Y:S04]  /*35870*/  LDL.LU R7, [R1+0x4ec] ;  /* 0x0004ec0001077983 */ /* 0x000ee80000300800 */
        /* <DEDUP_REMOVED lines=19> */
[----:B------:R-:W3:Y:S04]  /*359b0*/  LDL.LU R16, [R1+0x18a4] ;  /* 0x0018a40001107983 */ /* 0x000ee80000300800 */
[----:B------:R-:W3:Y:S04]  /*359c0*/  LDL.LU R252, [R1+0x18a0] ;  /* 0x0018a00001fc7983 */ /* 0x000ee80000300800 */
[----:B------:R-:W3:Y:S01]  /*359d0*/  LDL.LU R0, [R1+0x189c] ;  /* 0x00189c0001007983 */ /* 0x000ee20000300800 */
[----:B------:R-:W-:-:S03]  /*359e0*/  IMAD.MOV.U32 R50, RZ, RZ, R52 ;  /* 0x000000ffff327224 */ /* 0x000fc600078e0034 */
[----:B------:R-:W3:Y:S01]  /*359f0*/  LDL.LU R21, [R1+0x1898] ;  /* 0x0018980001157983 */ /* 0x000ee20000300800 */
[----:B------:R-:W-:-:S03]  /*35a00*/  MOV R51, R53 ;  /* 0x0000003500337202 */ /* 0x000fc60000000f00 */
[----:B------:R-:W3:Y:S01]  /*35a10*/  LDL.LU R20, [R1+0x1894] ;  /* 0x0018940001147983 */ /* 0x000ee20000300800 */
[----:B----4-:R-:W-:Y:S02]  /*35a20*/  IMAD.MOV.U32 R49, RZ, RZ, R40 ;  /* 0x000000ffff317224 */ /* 0x010fe400078e0028 */
[----:B------:R-:W-:Y:S02]  /*35a30*/  IMAD.MOV.U32 R48, RZ, RZ, R41 ;  /* 0x000000ffff307224 */ /* 0x000fe400078e0029 */
        /* <DEDUP_REMOVED lines=8> */
[----:B------:R-:W-:Y:S01]  /*35ac0*/  MOV R219, R252 ;  /* 0x000000fc00db7202 */ /* 0x000fe20000000f00 */
[----:B------:R-:W-:Y:S02]  /*35ad0*/  IMAD.MOV.U32 R218, RZ, RZ, R0 ;  /* 0x000000ffffda7224 */ /* 0x000fe400078e0000 */
[----:B------:R-:W-:-:S02]  /*35ae0*/  IMAD.MOV.U32 R217, RZ, RZ, R21 ;  /* 0x000000ffffd97224 */ /* 0x000fc400078e0015 */
[----:B------:R-:W-:Y:S02]  /*35af0*/  IMAD.MOV.U32 R216, RZ, RZ, R20 ;  /* 0x000000ffffd87224 */ /* 0x000fe400078e0014 */
[----:B------:R-:W2:Y:S04]  /*35b00*/  LDL.LU R20, [R1+0x1878] ;  /* 0x0018780001147983 */ /* 0x000ea80000300800 */
[----:B------:R-:W2:Y:S04]  /*35b10*/  LDL.LU R21, [R1+0x1874] ;  /* 0x0018740001157983 */ /* 0x000ea80000300800 */
[----:B------:R-:W2:Y:S04]  /*35b20*/  LDL.LU R0, [R1+0x1870] ;  /* 0x0018700001007983 */ /* 0x000ea80000300800 */
[----:B------:R-:W3:Y:S01]  /*35b30*/  LDL.LU R252, [R1+0x186c] ;  /* 0x00186c0001fc7983 */ /* 0x000ee20000300800 */
[----:B----4-:R-:W-:-:S02]  /*35b40*/  IMAD.MOV.U32 R209, RZ, RZ, R52 ;  /* 0x000000ffffd17224 */ /* 0x010fc400078e0034 */
[----:B------:R-:W-:Y:S02]  /*35b50*/  IMAD.MOV.U32 R208, RZ, RZ, R53 ;  /* 0x000000ffffd07224 */ /* 0x000fe400078e0035 */
[----:B------:R-:W4:Y:S04]  /*35b60*/  LDL.LU R53, [R1+0x1868] ;  /* 0x0018680001357983 */ /* 0x000f280000300800 */
[----:B------:R-:W4:Y:S01]  /*35b70*/  LDL.LU R52, [R1+0x1864] ;  /* 0x0018640001347983 */ /* 0x000f220000300800 */
[----:B------:R-:W-:Y:S01]  /*35b80*/  IMAD.MOV.U32 R210, RZ, RZ, R40 ;  /* 0x000000ffffd27224 */ /* 0x000fe200078e0028 */
[----:B------:R-:W-:Y:S02]  /*35b90*/  MOV R211, R41 ;  /* 0x0000002900d37202 */ /* 0x000fe40000000f00 */
        /* <DEDUP_REMOVED lines=8> */
[C---:B------:R-:W-:Y:S08]  /*35c20*/  HMMA.1688.F32.TF32 R148, R104.reuse, R26, R148 ;  /* 0x0000001a6894723c */ /* 0x040ff00000081094 */
[C---:B------:R-:W-:Y:S08]  /*35c30*/  HMMA.1688.F32.TF32 R108, R104.reuse, R30, R108 ;  /* 0x0000001e686c723c */ /* 0x040ff0000008106c */
[C---:B------:R-:W-:Y:S08]  /*35c40*/  HMMA.1688.F32.TF32 R96, R104.reuse, R42, R96 ;  /* 0x0000002a6860723c */ /* 0x040ff00000081060 */
[C---:B------:R-:W-:Y:S08]  /*35c50*/  HMMA.1688.F32.TF32 R100, R104.reuse, R54, R100 ;  /* 0x000000366864723c */ /* 0x040ff00000081064 */
[C---:B------:R-:W-:Y:S08]  /*35c60*/  HMMA.1688.F32.TF32 R200, R104.reuse, R58, R200 ;  /* 0x0000003a68c8723c */ /* 0x040ff000000810c8 */
[----:B------:R-:W-:Y:S01]  /*35c70*/  HMMA.1688.F32.TF32 R244, R104, R142, R116 ;  /* 0x0000008e68f4723c */ /* 0x000fe20000081074 */
[----:B------:R-:W4:Y:S04]  /*35c80*/  LDL.LU R116, [R1+0x3c0] ;  /* 0x0003c00001747983 */ /* 0x000f280000300800 */
[----:B------:R-:W4:Y:S03]  /*35c90*/  LDL.LU R117, [R1+0x3c4] ;  /* 0x0003c40001757983 */ /* 0x000f260000300800 */
[C---:B------:R-:W-:Y:S01]  /*35ca0*/  HMMA.1688.F32.TF32 R104, R180.reuse, R30, R168 ;  /* 0x0000001eb468723c */ /* 0x040fe200000810a8 */
[----:B------:R-:W4:Y:S04]  /*35cb0*/  LDL.LU R118, [R1+0x3c8] ;  /* 0x0003c80001767983 */ /* 0x000f280000300800 */
[----:B------:R-:W4:Y:S03]  /*35cc0*/  LDL.LU R119, [R1+0x3cc] ;  /* 0x0003cc0001777983 */ /* 0x000f260000300800 */
[C---:B------:R-:W-:Y:S08]  /*35cd0*/  HMMA.1688.F32.TF32 R168, R180.reuse, R34, R112 ;  /* 0x00000022b4a8723c */ /* 0x040ff00000081070 */
[----:B------:R-:W-:Y:S07]  /*35ce0*/  HMMA.1688.F32.TF32 R112, R180, R38, R144 ;  /* 0x00000026b470723c */ /* 0x000fee0000081090 */
[----:B--2---:R-:W-:Y:S01]  /*35cf0*/  MOV R147, R0 ;  /* 0x0000000000937202 */ /* 0x004fe20000000f00 */
[----:B---3--:R-:W-:-:S02]  /*35d00*/  IMAD.MOV.U32 R146, RZ, RZ, R252 ;  /* 0x000000ffff927224 */ /* 0x008fc400078e00fc */
[----:B----4-:R-:W-:Y:S02]  /*35d10*/  IMAD.MOV.U32 R145, RZ, RZ, R53 ;  /* 0x000000ffff917224 */ /* 0x010fe400078e0035 */
[----:B------:R-:W-:Y:S02]  /*35d20*/  IMAD.MOV.U32 R144, RZ, RZ, R52 ;  /* 0x000000ffff907224 */ /* 0x000fe400078e0034 */
[----:B------:R-:W2:Y:S04]  /*35d30*/  LDL.LU R52, [R1+0x1858] ;  /* 0x0018580001347983 */ /* 0x000ea80000300800 */
[----:B------:R-:W3:Y:S04]  /*35d40*/  LDL.LU R53, [R1+0x1854] ;  /* 0x0018540001357983 */ /* 0x000ee80000300800 */
[----:B------:R-:W4:Y:S04]  /*35d50*/  LDL.LU R252, [R1+0x1850] ;  /* 0x0018500001fc7983 */ /* 0x000f280000300800 */
        /* <DEDUP_REMOVED lines=11> */
[----:B------:R-:W-:Y:S01]  /*35e10*/  IMAD.MOV.U32 R206, RZ, RZ, R65 ;  /* 0x000000ffffce7224 */ /* 0x000fe200078e0041 */
[----:B------:R-:W-:Y:S01]  /*35e20*/  MOV R207, R64 ;  /* 0x0000004000cf7202 */ /* 0x000fe20000000f00 */
[----:B------:R-:W-:Y:S01]  /*35e30*/  IMAD.MOV.U32 R68, RZ, RZ, R61 ;  /* 0x000000ffff447224 */ /* 0x000fe200078e003d */
[----:B------:R-:W-:Y:S01]  /*35e40*/  MOV R71, R56 ;  /* 0x0000003800477202 */ /* 0x000fe20000000f00 */
[----:B------:R-:W-:-:S02]  /*35e50*/  IMAD.MOV.U32 R69, RZ, RZ, R60 ;  /* 0x000000ffff457224 */ /* 0x000fc400078e003c */
[----:B------:R-:W-:Y:S02]  /*35e60*/  IMAD.MOV.U32 R70, RZ, RZ, R57 ;  /* 0x000000ffff467224 */ /* 0x000fe400078e0039 */
        /* <DEDUP_REMOVED lines=13> */
[----:B------:R-:W-:Y:S01]  /*35f40*/  IMAD.MOV.U32 R230, RZ, RZ, R125 ;  /* 0x000000ffffe67224 */ /* 0x000fe200078e007d */
[----:B------:R-:W-:-:S02]  /*35f50*/  MOV R231, R124 ;  /* 0x0000007c00e77202 */ /* 0x000fc40000000f00 */
[----:B------:R-:W-:Y:S01]  /*35f60*/  MOV R199, R128 ;  /* 0x0000008000c77202 */ /* 0x000fe20000000f00 */
[----:B------:R-:W-:Y:S02]  /*35f70*/  IMAD.MOV.U32 R186, RZ, RZ, R25 ;  /* 0x000000ffffba7224 */ /* 0x000fe400078e0019 */
[----:B------:R-:W-:Y:S01]  /*35f80*/  IMAD.MOV.U32 R187, RZ, RZ, R24 ;  /* 0x000000ffffbb7224 */ /* 0x000fe200078e0018 */
[----:B------:R-:W-:Y:S01]  /*35f90*/  MOV R185, R28 ;  /* 0x0000001c00b97202 */ /* 0x000fe20000000f00 */
[----:B------:R-:W-:Y:S01]  /*35fa0*/  HMMA.1688.F32.TF32 R24, R176, R26, R84 ;  /* 0x0000001ab018723c */ /* 0x000fe20000081054 */
[----:B------:R-:W-:Y:S02]  /*35fb0*/  IMAD.MOV.U32 R184, RZ, RZ, R29 ;  /* 0x000000ffffb87224 */ /* 0x000fe400078e001d */
[----:B------:R-:W-:Y:S02]  /*35fc0*/  IMAD.MOV.U32 R14, RZ, RZ, R41 ;  /* 0x000000ffff0e7224 */ /* 0x000fe400078e0029 */
[----:B------:R-:W-:-:S02]  /*35fd0*/  IMAD.MOV.U32 R15, RZ, RZ, R40 ;  /* 0x000000ffff0f7224 */ /* 0x000fc400078e0028 */
[----:B------:R-:W-:Y:S02]  /*35fe0*/  IMAD.MOV.U32 R190, RZ, RZ, R33 ;  /* 0x000000ffffbe7224 */ /* 0x000fe400078e0021 */
[----:B------:R-:W-:Y:S01]  /*35ff0*/  IMAD.MOV.U32 R191, RZ, RZ, R32 ;  /* 0x000000ffffbf7224 */ /* 0x000fe200078e0020 */
[----:B------:R-:W-:Y:S01]  /*36000*/  MOV R189, R36 ;  /* 0x0000002400bd7202 */ /* 0x000fe20000000f00 */
[----:B------:R-:W-:Y:S01]  /*36010*/  HMMA.1688.F32.TF32 R32, R176, R34, R248 ;  /* 0x00000022b020723c */ /* 0x000fe200000810f8 */
[----:B------:R-:W-:Y:S02]  /*36020*/  IMAD.MOV.U32 R198, RZ, RZ, R129 ;  /* 0x000000ffffc67224 */ /* 0x000fe400078e0081 */
[----:B------:R-:W-:Y:S01]  /*36030*/  IMAD.MOV.U32 R188, RZ, RZ, R37 ;  /* 0x000000ffffbc7224 */ /* 0x000fe200078e0025 */
[----:B------:R-:W-:Y:S01]  /*36040*/  MOV R195, R132 ;  /* 0x0000008400c37202 */ /* 0x000fe20000000f00 */
[----:B------:R-:W-:-:S03]  /*36050*/  IMAD.MOV.U32 R194, RZ, RZ, R133 ;  /* 0x000000ffffc27224 */ /* 0x000fc600078e0085 */
[C---:B------:R-:W-:Y:S08]  /*36060*/  HMMA.1688.F32.TF32 R36, R176.reuse, R38, R4 ;  /* 0x00000026b024723c */ /* 0x040ff00000081004 */
[----:B------:R-:W-:Y:S01]  /*36070*/  HMMA.1688.F32.TF32 R40, R176, R42, R8 ;  /* 0x0000002ab028723c */ /* 0x000fe20000081008 */
[----:B--2---:R-:W-:Y:S02]  /*36080*/  IMAD.MOV.U32 R242, RZ, RZ, R0 ;  /* 0x000000fffff27224 */ /* 0x004fe400078e0000 */
[----:B------:R-:W2:Y:S04]  /*36090*/  LDL.LU R0, [R1+0x1848] ;  /* 0x0018480001007983 */ /* 0x000ea80000300800 */
[----:B------:R-:W-:Y:S04]  /*360a0*/  STL.64 [R1+0x250], R204 ;  /* 0x000250cc01007387 */ /* 0x000fe80000100a00 */
[----:B------:R1:W-:Y:S04]  /*360b0*/  STL.64 [R1+0x258], R206 ;  /* 0x000258ce01007387 */ /* 0x0003e80000100a00 */
[----:B-1----:R1:W5:Y:S04]  /*360c0*/  LDL.LU.64 R206, [R1+0x1840] ;  /* 0x0018400001ce7983 */ /* 0x0023680000300a00 */
[----:B------:R1:W5:Y:S04]  /*360d0*/  LDL.LU.64 R204, [R1+0x1838] ;  /* 0x0018380001cc7983 */ /* 0x0003680000300a00 */
        /* <DEDUP_REMOVED lines=12> */
[----:B------:R1:W5:Y:S04]  /*361a0*/  LDL.LU.64 R74, [R1+0x1800] ;  /* 0x00180000014a7983 */ /* 0x0003680000300a00 */
[----:B------:R1:W5:Y:S04]  /*361b0*/  LDL.LU.64 R72, [R1+0x17f8] ;  /* 0x0017f80001487983 */ /* 0x0003680000300a00 */
[----:B------:R1:W-:Y:S04]  /*361c0*/  STL.64 [R1+0x390], R180 ;  /* 0x000390b401007387 */ /* 0x0003e80000100a00 */
[----:B------:R3:W-:Y:S01]  /*361d0*/  STL.64 [R1+0x398], R182 ;  /* 0x000398b601007387 */ /* 0x0007e20000100a00 */
[----:B-1----:R-:W-:Y:S01]  /*361e0*/  IMAD.MOV.U32 R180, RZ, RZ, R21 ;  /* 0x000000ffffb47224 */ /* 0x002fe200078e0015 */
[----:B------:R-:W-:Y:S01]  /*361f0*/  MOV R181, R20 ;  /* 0x0000001400b57202 */ /* 0x000fe20000000f00 */
[----:B---3--:R-:W-:-:S02]  /*36200*/  IMAD.MOV.U32 R182, RZ, RZ, R17 ;  /* 0x000000ffffb67224 */ /* 0x008fc400078e0011 */
[----:B------:R-:W-:-:S07]  /*36210*/  IMAD.MOV.U32 R183, RZ, RZ, R16 ;  /* 0x000000ffffb77224 */ /* 0x000fce00078e0010 */
[----:B------:R-:W-:Y:S01]  /*36220*/  HMMA.1688.F32.TF32 R56, R176, R58, R180 ;  /* 0x0000003ab038723c */ /* 0x000fe200000810b4 */
[----:B----4-:R-:W-:-:S07]  /*36230*/  IMAD.MOV.U32 R243, RZ, RZ, R252 ;  /* 0x000000fffff37224 */ /* 0x010fce00078e00fc */
[C---:B------:R-:W-:Y:S08]  /*36240*/  HMMA.1688.F32.TF32 R180, R176.reuse, R126, R228 ;  /* 0x0000007eb0b4723c */ /* 0x040ff000000810e4 */
[C---:B------:R-:W-:Y:S01]  /*36250*/  HMMA.1688.F32.TF32 R16, R176.reuse, R18, R76 ;  /* 0x00000012b010723c */ /* 0x040fe2000008104c */
[----:B------:R1:W5:Y:S04]  /*36260*/  LDL.LU.64 R78, [R1+0x17f0] ;  /* 0x0017f000014e7983 */ /* 0x0003680000300a00 */
[----:B------:R1:W5:Y:S03]  /*36270*/  LDL.LU.64 R76, [R1+0x17e8] ;  /* 0x0017e800014c7983 */ /* 0x0003660000300a00 */
[----:B------:R-:W-:Y:S01]  /*36280*/  HMMA.1688.F32.TF32 R20, R176, R22, R80 ;  /* 0x00000016b014723c */ /* 0x000fe20000081050 */
[----:B------:R-:W3:Y:S04]  /*36290*/  LDL.LU R128, [R1+0x940] ;  /* 0x0009400001807983 */ /* 0x000ee80000300800 */
[----:B------:R1:W5:Y:S01]  /*362a0*/  LDL.LU.64 R82, [R1+0x17e0] ;  /* 0x0017e00001527983 */ /* 0x0003620000300a00 */
[----:B------:R-:W-:-:S03]  /*362b0*/  IMAD.MOV.U32 R12, RZ, RZ, R53 ;  /* 0x000000ffff0c7224 */ /* 0x000fc600078e0035 */
[----:B------:R1:W5:Y:S01]  /*362c0*/  LDL.LU.64 R80, [R1+0x17d8] ;  /* 0x0017d80001507983 */ /* 0x0003620000300a00 */
[C---:B------:R-:W-:Y:S01]  /*362d0*/  HMMA.1688.F32.TF32 R28, R176.reuse, R30, R240 ;  /* 0x0000001eb01c723c */ /* 0x040fe200000810f0 */
[----:B------:R-:W-:Y:S02]  /*362e0*/  MOV R13, R52 ;  /* 0x00000034000d7202 */ /* 0x000fe40000000f00 */
[----:B------:R1:W5:Y:S04]  /*362f0*/  LDL.LU.64 R86, [R1+0x17d0] ;  /* 0x0017d00001567983 */ /* 0x0003680000300a00 */
[----:B------:R1:W5:Y:S04]  /*36300*/  LDL.LU.64 R84, [R1+0x17c8] ;  /* 0x0017c80001547983 */ /* 0x0003680000300a00 */
[----:B------:R1:W5:Y:S04]  /*36310*/  LDL.LU.64 R242, [R1+0x17c0] ;  /* 0x0017c00001f27983 */ /* 0x0003680000300a00 */
[----:B------:R1:W5:Y:S04]  /*36320*/  LDL.LU.64 R240, [R1+0x17b8] ;  /* 0x0017b80001f07983 */ /* 0x0003680000300a00 */
[----:B------:R1:W5:Y:S04]  /*36330*/  LDL.LU.64 R250, [R1+0x17b0] ;  /* 0x0017b00001fa7983 */ /* 0x0003680000300a00 */
[----:B------:R1:W5:Y:S01]  /*36340*/  LDL.LU.64 R248, [R1+0x17a8] ;  /* 0x0017a80001f87983 */ /* 0x0003620000300a00 */
[C---:B------:R-:W-:Y:S03]  /*36350*/  HMMA.1688.F32.TF32 R52, R176.reuse, R54, R12 ;  /* 0x00000036b034723c */ /* 0x040fe6000008100c */
[----:B------:R1:W5:Y:S04]  /*36360*/  LDL.LU.64 R6, [R1+0x17a0] ;  /* 0x0017a00001067983 */ /* 0x0003680000300a00 */
[----:B------:R1:W5:Y:S01]  /*36370*/  LDL.LU.64 R4, [R1+0x1798] ;  /* 0x0017980001047983 */ /* 0x0003620000300a00 */
[C---:B------:R-:W-:Y:S03]  /*36380*/  HMMA.1688.F32.TF32 R124, R176.reuse, R130, R196 ;  /* 0x00000082b07c723c */ /* 0x040fe600000810c4 */
[----:B------:R1:W5:Y:S04]  /*36390*/  LDL.LU.64 R10, [R1+0x1790] ;  /* 0x00179000010a7983 */ /* 0x0003680000300a00 */
[----:B------:R1:W5:Y:S04]  /*363a0*/  LDL.LU.64 R8, [R1+0x1788] ;  /* 0x0017880001087983 */ /* 0x0003680000300a00 */
[----:B------:R1:W5:Y:S04]  /*363b0*/  LDL.LU.64 R14, [R1+0x1780] ;  /* 0x00178000010e7983 */ /* 0x0003680000300a00 */
[----:B------:R1:W5:Y:S04]  /*363c0*/  LDL.LU.64 R12, [R1+0x1778] ;  /* 0x00177800010c7983 */ /* 0x0003680000300a00 */
[----:B------:R-:W-:Y:S04]  /*363d0*/  STL.64 [R1+0x220], R180 ;  /* 0x000220b401007387 */ /* 0x000fe80000100a00 */
[----:B------:R4:W-:Y:S02]  /*363e0*/  STL.64 [R1+0x228], R182 ;  /* 0x000228b601007387 */ /* 0x0009e40000100a00 */
[C---:B----4-:R-:W-:Y:S08]  /*363f0*/  HMMA.1688.F32.TF32 R180, R176.reuse, R134, R192 ;  /* 0x00000086b0b4723c */ /* 0x050ff000000810c0 */
[C---:B------:R-:W-:Y:S01]  /*36400*/  HMMA.1688.F32.TF32 R132, R176.reuse, R138, R188 ;  /* 0x0000008ab084723c */ /* 0x040fe200000810bc */
[----:B------:R4:W-:Y:S04]  /*36410*/  STL.64 [R1+0x210], R124 ;  /* 0x0002107c01007387 */ /* 0x0009e80000100a00 */
[----:B------:R-:W-:Y:S04]  /*36420*/  STL.64 [R1+0x218], R126 ;  /* 0x0002187e01007387 */ /* 0x000fe80000100a00 */
[----:B----4-:R-:W2:Y:S06]  /*36430*/  LDL.LU R125, [R1+0x14e8] ;  /* 0x0014e800017d7983 */ /* 0x010eac0000300800 */
[----:B------:R-:W-:Y:S04]  /*36440*/  STL.64 [R1+0x200], R180 ;  /* 0x000200b401007387 */ /* 0x000fe80000100a00 */
[----:B------:R-:W-:Y:S04]  /*36450*/  STL.64 [R1+0x208], R182 ;  /* 0x000208b601007387 */ /* 0x000fe80000100a00 */
[----:B------:R-:W-:Y:S04]  /*36460*/  STL.64 [R1+0x1d0], R132 ;  /* 0x0001d08401007387 */ /* 0x000fe80000100a00 */
[----:B------:R4:W-:Y:S04]  /*36470*/  STL.64 [R1+0x1d8], R134 ;  /* 0x0001d88601007387 */ /* 0x0009e80000100a00 */
[----:B------:R-:W2:Y:S01]  /*36480*/  LDL.LU R124, [R1+0x14ec] ;  /* 0x0014ec00017c7983 */ /* 0x000ea20000300800 */
[----:B----4-:R-:W-:Y:S01]  /*36490*/  HMMA.1688.F32.TF32 R132, R176, R142, R184 ;  /* 0x0000008eb084723c */ /* 0x010fe200000810b8 */
[----:B------:R-:W-:Y:S11]  /*364a0*/  IMAD.MOV.U32 R136, RZ, RZ, c[0x0][0x188] ;  /* 0x00006200ff887624 */ /* 0x000ff600078e00ff */
[----:B------:R-:W-:Y:S11]  /*364b0*/  @!UPT UIADD3 URZ, URZ, URZ, URZ ;  /* 0x0000003f3f3ff290 */ /* 0x000ff6000fffe03f */
[----:B------:R-:W-:Y:S04]  /*364c0*/  STL.64 [R1+0x190], R132 ;  /* 0x0001908401007387 */ /* 0x000fe80000100a00 */
[----:B------:R4:W-:Y:S04]  /*364d0*/  STL.64 [R1+0x198], R134 ;  /* 0x0001988601007387 */ /* 0x0009e80000100a00 */
[----:B----4-:R-:W4:Y:S04]  /*364e0*/  LDL.LU R135, [R1+0x14f0] ;  /* 0x0014f00001877983 */ /* 0x010f280000300800 */
[----:B------:R-:W4:Y:S04]  /*364f0*/  LDL.LU R134, [R1+0x14f4] ;  /* 0x0014f40001867983 */ /* 0x000f280000300800 */
[----:B------:R-:W4:Y:S04]  /*36500*/  LDL.LU R133, [R1+0x14f8] ;  /* 0x0014f80001857983 */ /* 0x000f280000300800 */
[----:B------:R-:W4:Y:S01]  /*36510*/  LDL.LU R129, [R1+0x14fc] ;  /* 0x0014fc0001817983 */ /* 0x000f220000300800 */
[----:B------:R-:W-:-:S03]  /*36520*/  IMAD.SHL.U32 R136, R136, 0x40, RZ ;  /* 0x0000004088887824 */ /* 0x000fc600078e00ff */
[----:B------:R-:W4:Y:S01]  /*36530*/  LDL.LU R139, [R1+0x1500] ;  /* 0x00150000018b7983 */ /* 0x000f220000300800 */
[----:B------:R-:W-:-:S03]  /*36540*/  IMAD.SHL.U32 R136, R136, 0x4, RZ ;  /* 0x0000000488887824 */ /* 0x000fc600078e00ff */
[----:B------:R-:W4:Y:S04]  /*36550*/  LDL.LU R138, [R1+0x1504] ;  /* 0x00150400018a7983 */ /* 0x000f280000300800 */
[----:B------:R-:W4:Y:S04]  /*36560*/  LDL.LU R137, [R1+0x146c] ;  /* 0x00146c0001897983 */ /* 0x000f280000300800 */
[----:B------:R-:W4:Y:S01]  /*36570*/  LDL.LU R132, [R1+0x1470] ;  /* 0x0014700001847983 */ /* 0x000f220000300800 */
[----:B------:R-:W-:Y:S01]  /*36580*/  IMAD.MOV.U32 R252, RZ, RZ, c[0x0][0x180] ;  /* 0x00006000fffc7624 */ /* 0x000fe200078e00ff */
[----:B------:R-:W-:-:S02]  /*36590*/  UIADD3 UR5, UR5, 0x1, URZ ;  /* 0x0000000105057890 */ /* 0x000fc4000fffe03f */
[----:B------:R-:W-:Y:S01]  /*365a0*/  BAR.SYNC.DEFER_BLOCKING 0x0 ;  /* 0x0000000000007b1d */ /* 0x000fe20000010000 */
[----:B--2---:R-:W-:-:S05]  /*365b0*/  IADD3 R124, P2, R124, R136, RZ ;  /* 0x000000887c7c7210 */ /* 0x004fca0007f5e0ff */
[----:B------:R-:W-:Y:S01]  /*365c0*/  IMAD.X R125, R125, 0x1, R0, P2 ;  /* 0x000000017d7d7824 */ /* 0x000fe200010e0600 */
[----:B------:R3:W-:Y:S04]  /*365d0*/  STL [R1+0x14ec], R124 ;  /* 0x0014ec7c01007387 */ /* 0x0007e80000100800 */
[----:B------:R1:W-:Y:S04]  /*365e0*/  STL [R1+0x14e8], R125 ;  /* 0x0014e87d01007387 */ /* 0x0003e80000100800 */
[----:B------:R-:W2:Y:S04]  /*365f0*/  LDL.LU R131, [R1+0x1474] ;  /* 0x0014740001837983 */ /* 0x000ea80000300800 */
[----:B------:R-:W2:Y:S04]  /*36600*/  LDL.LU R130, [R1+0x1478] ;  /* 0x0014780001827983 */ /* 0x000ea80000300800 */
[----:B------:R-:W2:Y:S04]  /*36610*/  LDL.LU R127, [R1+0x147c] ;  /* 0x00147c00017f7983 */ /* 0x000ea80000300800 */
[----:B------:R-:W2:Y:S01]  /*36620*/  LDL.LU R126, [R1+0x1480] ;  /* 0x00148000017e7983 */ /* 0x000ea20000300800 */
[----:B------:R-:W-:-:S02]  /*36630*/  IADD3 R2, R252, -0x80, RZ ;  /* 0xffffff80fc027810 */ /* 0x000fc40007ffe0ff */
[----:B------:R-:W-:-:S04]  /*36640*/  MOV R252, 0x3f ;  /* 0x0000003f00fc7802 */ /* 0x000fc80000000f00 */
[----:B------:R-:W-:-:S04]  /*36650*/  IADD3 R252, R252, c[0x0][0x180], RZ ;  /* 0x00006000fcfc7a10 */ /* 0x000fc80007ffe0ff */
[----:B------:R-:W-:-:S04]  /*36660*/  SHF.R.S32.HI R3, RZ, 0x1f, R252 ;  /* 0x0000001fff037819 */ /* 0x000fc800000114fc */
[----:B------:R-:W-:Y:S02]  /*36670*/  LEA.HI R3, R3, R252, RZ, 0x6 ;  /* 0x000000fc03037211 */ /* 0x000fe400078f30ff */
[----:B------:R-:W1:Y:S01]  /*36680*/  S2R R252, SR_TID.X ;  /* 0x0000000000fc7919 */ /* 0x000e620000002100 */
[----:B---3--:R-:W-:Y:S01]  /*36690*/  IMAD R2, R128, -0x40, R2 ;  /* 0xffffffc080027824 */ /* 0x008fe200078e0202 */
[----:B------:R-:W-:-:S04]  /*366a0*/  SHF.R.S32.HI R3, RZ, 0x6, R3 ;  /* 0x00000006ff037819 */ /* 0x000fc80000011403 */
[----:B------:R-:W-:Y:S02]  /*366b0*/  IADD3 R3, R3, -0x2, RZ ;  /* 0xfffffffe03037810 */ /* 0x000fe40007ffe0ff */
[----:B------:R-:W-:Y:S02]  /*366c0*/  ISETP.GT.AND P1, PT, R2, RZ, PT ;  /* 0x000000ff0200720c */ /* 0x000fe40003f24270 */
[----:B------:R-:W-:Y:S02]  /*366d0*/  ISETP.GE.AND P0, PT, R128, R3, PT ;  /* 0x000000038000720c */ /* 0x000fe40003f06270 */
[----:B------:R-:W-:Y:S01]  /*366e0*/  SEL R3, RZ, 0x4, !P1 ;  /* 0x00000004ff037807 */ /* 0x000fe20004800000 */
[----:B------:R-:W-:-:S03]  /*366f0*/  UISETP.GT.AND UP0, UPT, UR5, 0x1, UPT ;  /* 0x000000010500788c */ /* 0x000fc6000bf04270 */
[----:B------:R-:W-:Y:S01]  /*36700*/  SEL R3, R3, RZ, !P0 ;  /* 0x000000ff03037207 */ /* 0x000fe20004000000 */
[----:B------:R-:W-:-:S03]  /*36710*/  USEL UR5, UR5, URZ, !UP0 ;  /* 0x0000003f05057287 */ /* 0x000fc6000c000000 */
[----:B------:R-:W-:Y:S02]  /*36720*/  ISETP.NE.U32.AND P1, PT, R3, RZ, PT ;  /* 0x000000ff0300720c */ /* 0x000fe40003f25070 */
[----:B-1----:R-:W-:Y:S01]  /*36730*/  LOP3.LUT R252, R252, 0x3f, RZ, 0xc0, !PT ;  /* 0x0000003ffcfc7812 */ /* 0x002fe200078ec0ff */
[----:B------:R-:W-:Y:S01]  /*36740*/  IMAD.U32 R3, RZ, RZ, UR5 ;  /* 0x00000005ff037e24 */ /* 0x000fe2000f8e00ff */
[-C--:B----4-:R-:W-:Y:S02]  /*36750*/  IADD3 R134, P2, R134, R136.reuse, RZ ;  /* 0x0000008886867210 */ /* 0x090fe40007f5e0ff */
[----:B------:R-:W-:Y:S02]  /*36760*/  SHF.L.U32 R140, R252, 0x2, RZ ;  /* 0x00000002fc8c7819 */ /* 0x000fe400000006ff */
[----:B------:R-:W-:Y:S02]  /*36770*/  IADD3 R129, P3, R129, R136, RZ ;  /* 0x0000008881817210 */ /* 0x000fe40007f7e0ff */
[----:B------:R-:W-:Y:S01]  /*36780*/  IADD3.X R135, R135, R0, RZ, P2, !PT ;  /* 0x0000000087877210 */ /* 0x000fe200017fe4ff */
[----:B------:R-:W-:-:S02]  /*36790*/  IMAD R3, R3, 0x10000, R140 ;  /* 0x0001000003037824 */ /* 0x000fc400078e028c */
[----:B------:R-:W-:Y:S01]  /*367a0*/  IMAD.X R133, R133, 0x1, R0, P3 ;  /* 0x0000000185857824 */ /* 0x000fe200018e0600 */
[----:B------:R-:W-:Y:S04]  /*367b0*/  STL [R1+0x14f4], R134 ;  /* 0x0014f48601007387 */ /* 0x000fe80000100800 */
[----:B------:R-:W-:Y:S01]  /*367c0*/  @!PT LDS RZ, [RZ] ;  /* 0x00000000fffff984 */ /* 0x000fe20000000800 */
[----:B------:R-:W-:Y:S01]  /*367d0*/  @!PT LDS RZ, [RZ] ;  /* 0x00000000fffff984 */ /* 0x000fe20000000800 */
[----:B------:R-:W-:Y:S01]  /*367e0*/  @!PT LDS RZ, [RZ] ;  /* 0x00000000fffff984 */ /* 0x000fe20000000800 */
[----:B------:R1:W-:Y:S04]  /*367f0*/  LDGSTS.E [R3], [R124.64], P1 ;  /* 0x000000007c037fae */ /* 0x0003e80008921848 */
[----:B------:R3:W-:Y:S04]  /*36800*/  STL [R1+0x14f0], R135 ;  /* 0x0014f08701007387 */ /* 0x0007e80000100800 */
[----:B------:R-:W-:Y:S01]  /*36810*/  STL [R1+0x14fc], R129 ;  /* 0x0014fc8101007387 */ /* 0x000fe20000100800 */
[----:B-1----:R-:W-:-:S02]  /*36820*/  IMAD.MOV.U32 R124, RZ, RZ, R134 ;  /* 0x000000ffff7c7224 */ /* 0x002fc400078e0086 */
[----:B------:R-:W-:Y:S01]  /*36830*/  IMAD.MOV.U32 R125, RZ, RZ, R135 ;  /* 0x000000ffff7d7224 */ /* 0x000fe200078e0087 */
[----:B------:R1:W-:Y:S01]  /*36840*/  STL [R1+0x14f8], R133 ;  /* 0x0014f88501007387 */ /* 0x0003e20000100800 */
[----:B------:R-:W-:-:S03]  /*36850*/  ISETP.GT.AND P2, PT, R2, 0x4, PT ;  /* 0x000000040200780c */ /* 0x000fc60003f44270 */
[----:B------:R4:W-:Y:S04]  /*36860*/  LDGSTS.E [R3+0x100], [R124.64], P1 ;  /* 0x001000007c037fae */ /* 0x0009e80008921848 */
[----:B---3--:R-:W3:Y:S04]  /*36870*/  LDL.LU R135, [R1+0x1484] ;  /* 0x0014840001877983 */ /* 0x008ee80000300800 */
[----:B------:R-:W3:Y:S01]  /*36880*/  LDL.LU R134, [R1+0x1488] ;  /* 0x0014880001867983 */ /* 0x000ee20000300800 */
[----:B----4-:R-:W-:Y:S01]  /*36890*/  MOV R124, R129 ;  /* 0x00000081007c7202 */ /* 0x010fe20000000f00 */
[----:B------:R-:W-:-:S02]  /*368a0*/  IMAD.MOV.U32 R125, RZ, RZ, R133 ;  /* 0x000000ffff7d7224 */ /* 0x000fc400078e0085 */
[----:B-1----:R-:W3:Y:S04]  /*368b0*/  LDL.LU R133, [R1+0x950] ;  /* 0x0009500001857983 */ /* 0x002ee80000300800 */
[----:B------:R-:W3:Y:S01]  /*368c0*/  LDL.LU R129, [R1+0x954] ;  /* 0x0009540001817983 */ /* 0x000ee20000300800 */
[----:B------:R-:W-:-:S03]  /*368d0*/  IADD3 R138, P3, R138, R136, RZ ;  /* 0x000000888a8a7210 */ /* 0x000fc60007f7e0ff */
[----:B------:R1:W-:Y:S01]  /*368e0*/  LDGSTS.E [R3+0x200], [R124.64], P1 ;  /* 0x002000007c037fae */ /* 0x0003e20008921848 */
[----:B------:R-:W-:Y:S01]  /*368f0*/  IADD3 R132, P4, R132, R136, RZ ;  /* 0x0000008884847210 */ /* 0x000fe20007f9e0ff */
[----:B------:R-:W-:Y:S01]  /*36900*/  IMAD.X R139, R139, 0x1, R0, P3 ;  /* 0x000000018b8b7824 */ /* 0x000fe200018e0600 */
[----:B-1----:R-:W-:-:S03]  /*36910*/  SEL R124, RZ, 0x4, !P2 ;  /* 0x00000004ff7c7807 */ /* 0x002fc60005000000 */
[----:B------:R-:W-:Y:S01]  /*36920*/  IMAD.X R137, R137, 0x1, R0, P4 ;  /* 0x0000000189897824 */ /* 0x000fe200020e0600 */
[----:B------:R-:W-:Y:S01]  /*36930*/  SEL R124, R124, RZ, !P0 ;  /* 0x000000ff7c7c7207 */ /* 0x000fe20004000000 */
[----:B------:R-:W-:Y:S01]  /*36940*/  STL [R1+0x1504], R138 ;  /* 0x0015048a01007387 */ /* 0x000fe20000100800 */
[----:B------:R-:W-:Y:S02]  /*36950*/  IMAD.MOV.U32 R125, RZ, RZ, R139 ;  /* 0x000000ffff7d7224 */ /* 0x000fe400078e008b */
[----:B------:R-:W-:Y:S01]  /*36960*/  ISETP.NE.U32.AND P2, PT, R124, RZ, PT ;  /* 0x000000ff7c00720c */ /* 0x000fe20003f45070 */
[----:B------:R1:W-:Y:S01]  /*36970*/  STL [R1+0x1500], R139 ;  /* 0x0015008b01007387 */ /* 0x0003e20000100800 */
[----:B------:R-:W-:-:S03]  /*36980*/  MOV R124, R138 ;  /* 0x0000008a007c7202 */ /* 0x000fc60000000f00 */
[----:B------:R-:W-:Y:S04]  /*36990*/  STL [R1+0x1470], R132 ;  /* 0x0014708401007387 */ /* 0x000fe80000100800 */
[----:B------:R1:W-:Y:S04]  /*369a0*/  STL [R1+0x146c], R137 ;  /* 0x00146c8901007387 */ /* 0x0003e80000100800 */
[----:B-1----:R-:W3:Y:S04]  /*369b0*/  LDL.LU R139, [R1+0x958] ;  /* 0x00095800018b7983 */ /* 0x002ee80000300800 */
[----:B------:R1:W-:Y:S04]  /*369c0*/  LDGSTS.E [R3+0x300], [R124.64], P1 ;  /* 0x003000007c037fae */ /* 0x0003e80008921848 */
[----:B------:R-:W3:Y:S01]  /*369d0*/  LDL.LU R138, [R1+0x95c] ;  /* 0x00095c00018a7983 */ /* 0x000ee20000300800 */
[----:B-1----:R-:W-:-:S02]  /*369e0*/  IMAD.MOV.U32 R125, RZ, RZ, R137 ;  /* 0x000000ffff7d7224 */ /* 0x002fc400078e0089 */
[----:B------:R-:W-:Y:S01]  /*369f0*/  IMAD.MOV.U32 R124, RZ, RZ, R132 ;  /* 0x000000ffff7c7224 */ /* 0x000fe200078e0084 */
[----:B------:R-:W3:Y:S04]  /*36a00*/  LDL.LU R137, [R1+0x960] ;  /* 0x0009600001897983 */ /* 0x000ee80000300800 */
[----:B------:R-:W3:Y:S04]  /*36a10*/  LDL.LU R132, [R1+0x964] ;  /* 0x0009640001847983 */ /* 0x000ee80000300800 */
[----:B------:R1:W-:Y:S01]  /*36a20*/  LDGSTS.E [R3+0x1000], [R124.64], P2 ;  /* 0x010000007c037fae */ /* 0x0003e20009121848 */
[----:B--2---:R-:W-:-:S04]  /*36a30*/  IADD3 R130, P1, R130, R136, RZ ;  /* 0x0000008882827210 */ /* 0x004fc80007f3e0ff */
[----:B------:R-:W-:Y:S02]  /*36a40*/  IADD3.X R131, R131, R0, RZ, P1, !PT ;  /* 0x0000000083837210 */ /* 0x000fe40000ffe4ff */
[----:B------:R-:W-:Y:S01]  /*36a50*/  IADD3 R126, P3, R126, R136, RZ ;  /* 0x000000887e7e7210 */ /* 0x000fe20007f7e0ff */
[----:B-1----:R-:W-:Y:S01]  /*36a60*/  IMAD.MOV.U32 R124, RZ, RZ, R130 ;  /* 0x000000ffff7c7224 */ /* 0x002fe200078e0082 */
[----:B------:R-:W-:Y:S01]  /*36a70*/  STL [R1+0x1478], R130 ;  /* 0x0014788201007387 */ /* 0x000fe20000100800 */
[----:B------:R-:W-:Y:S02]  /*36a80*/  IMAD.MOV.U32 R125, RZ, RZ, R131 ;  /* 0x000000ffff7d7224 */ /* 0x000fe400078e0083 */
[----:B------:R-:W-:Y:S01]  /*36a90*/  IMAD.X R127, R127, 0x1, R0, P3 ;  /* 0x000000017f7f7824 */ /* 0x000fe200018e0600 */
[----:B------:R1:W-:Y:S04]  /*36aa0*/  STL [R1+0x1474], R131 ;  /* 0x0014748301007387 */ /* 0x0003e80000100800 */
[----:B------:R-:W-:Y:S04]  /*36ab0*/  STL [R1+0x1480], R126 ;  /* 0x0014807e01007387 */ /* 0x000fe80000100800 */
[----:B------:R2:W-:Y:S04]  /*36ac0*/  STL [R1+0x147c], R127 ;  /* 0x00147c7f01007387 */ /* 0x0005e80000100800 */
[----:B------:R2:W-:Y:S04]  /*36ad0*/  LDGSTS.E [R3+0x1100], [R124.64], P2 ;  /* 0x011000007c037fae */ /* 0x0005e80009121848 */
[----:B-1----:R-:W4:Y:S04]  /*36ae0*/  LDL.LU R131, [R1+0x968] ;  /* 0x0009680001837983 */ /* 0x002f280000300800 */
[----:B------:R-:W4:Y:S01]  /*36af0*/  LDL.LU R130, [R1+0x96c] ;  /* 0x00096c0001827983 */ /* 0x000f220000300800 */
[----:B--2---:R-:W-:Y:S01]  /*36b00*/  IMAD.MOV.U32 R125, RZ, RZ, R127 ;  /* 0x000000ffff7d7224 */ /* 0x004fe200078e007f */
[----:B------:R-:W-:-:S02]  /*36b10*/  MOV R124, R126 ;  /* 0x0000007e007c7202 */ /* 0x000fc40000000f00 */
[----:B------:R-:W2:Y:S04]  /*36b20*/  LDL.LU R127, [R1+0x9d0] ;  /* 0x0009d000017f7983 */ /* 0x000ea80000300800 */
[----:B------:R-:W2:Y:S01]  /*36b30*/  LDL.LU R126, [R1+0x9d4] ;  /* 0x0009d400017e7983 */ /* 0x000ea20000300800 */
[----:B------:R-:W-:-:S03]  /*36b40*/  ISETP.GT.AND P1, PT, R2, 0x8, PT ;  /* 0x000000080200780c */ /* 0x000fc60003f24270 */
[----:B------:R1:W-:Y:S02]  /*36b50*/  LDGSTS.E [R3+0x1200], [R124.64], P2 ;  /* 0x012000007c037fae */ /* 0x0003e40009121848 */
[----:B-1----:R-:W-:-:S04]  /*36b60*/  SEL R124, RZ, 0x4, !P1 ;  /* 0x00000004ff7c7807 */ /* 0x002fc80004800000 */
[----:B------:R-:W-:-:S04]  /*36b70*/  SEL R124, R124, RZ, !P0 ;  /* 0x000000ff7c7c7207 */ /* 0x000fc80004000000 */
[----:B------:R-:W-:Y:S02]  /*36b80*/  ISETP.NE.U32.AND P1, PT, R124, RZ, PT ;  /* 0x000000ff7c00720c */ /* 0x000fe40003f25070 */
[----:B---3--:R-:W-:-:S05]  /*36b90*/  IADD3 R134, P3, R134, R136, RZ ;  /* 0x0000008886867210 */ /* 0x008fca0007f7e0ff */
[--C-:B------:R-:W-:Y:S01]  /*36ba0*/  IMAD.X R135, R135, 0x1, R0.reuse, P3 ;  /* 0x0000000187877824 */ /* 0x100fe200018e0600 */
[----:B------:R-:W-:Y:S01]  /*36bb0*/  IADD3 R129, P4, R129, R136, RZ ;  /* 0x0000008881817210 */ /* 0x000fe20007f9e0ff */
[----:B------:R-:W-:Y:S04]  /*36bc0*/  STL [R1+0x1488], R134 ;  /* 0x0014888601007387 */ /* 0x000fe80000100800 */
[----:B------:R-:W-:Y:S01]  /*36bd0*/  IMAD.X R133, R133, 0x1, R0, P4 ;  /* 0x0000000185857824 */ /* 0x000fe200020e0600 */
[----:B------:R1:W-:Y:S01]  /*36be0*/  STL [R1+0x1484], R135 ;  /* 0x0014848701007387 */ /* 0x0003e20000100800 */
[----:B------:R-:W-:Y:S01]  /*36bf0*/  MOV R124, R134 ;  /* 0x00000086007c7202 */ /* 0x000fe20000000f00 */
[----:B------:R-:W-:Y:S02]  /*36c00*/  IMAD.MOV.U32 R125, RZ, RZ, R135 ;  /* 0x000000ffff7d7224 */ /* 0x000fe400078e0087 */
[----:B------:R-:W-:Y:S04]  /*36c10*/  STL [R1+0x954], R129 ;  /* 0x0009548101007387 */ /* 0x000fe80000100800 */
[----:B------:R3:W-:Y:S04]  /*36c20*/  STL [R1+0x950], R133 ;  /* 0x0009508501007387 */ /* 0x0007e80000100800 */
[----:B-1----:R-:W2:Y:S04]  /*36c30*/  LDL.LU R135, [R1+0x9d8] ;  /* 0x0009d80001877983 */ /* 0x002ea80000300800 */
[----:B------:R-:W2:Y:S04]  /*36c40*/  LDL.LU R134, [R1+0x9dc] ;  /* 0x0009dc0001867983 */ /* 0x000ea80000300800 */
[----:B------:R1:W-:Y:S02]  /*36c50*/  LDGSTS.E [R3+0x1300], [R124.64], P2 ;  /* 0x013000007c037fae */ /* 0x0003e40009121848 */
[----:B-1----:R-:W-:-:S02]  /*36c60*/  IMAD.MOV.U32 R125, RZ, RZ, R133 ;  /* 0x000000ffff7d7224 */ /* 0x002fc400078e0085 */
[----:B------:R-:W-:Y:S01]  /*36c70*/  IMAD.MOV.U32 R124, RZ, RZ, R129 ;  /* 0x000000ffff7c7224 */ /* 0x000fe200078e0081 */
[----:B---3--:R-:W3:Y:S04]  /*36c80*/  LDL.LU R133, [R1+0x9e0] ;  /* 0x0009e00001857983 */ /* 0x008ee80000300800 */
[----:B------:R-:W3:Y:S01]  /*36c90*/  LDL.LU R129, [R1+0x9e4] ;  /* 0x0009e40001817983 */ /* 0x000ee20000300800 */
[----:B------:R-:W-:-:S03]  /*36ca0*/  IADD3 R138, P2, R138, R136, RZ ;  /* 0x000000888a8a7210 */ /* 0x000fc60007f5e0ff */
[----:B------:R1:W-:Y:S01]  /*36cb0*/  LDGSTS.E [R3+0x2000], [R124.64], P1 ;  /* 0x020000007c037fae */ /* 0x0003e20008921848 */
[----:B------:R-:W-:-:S03]  /*36cc0*/  IADD3.X R139, R139, R0, RZ, P2, !PT ;  /* 0x000000008b8b7210 */ /* 0x000fc600017fe4ff */
[----:B------:R-:W-:Y:S01]  /*36cd0*/  STL [R1+0x95c], R138 ;  /* 0x00095c8a01007387 */ /* 0x000fe20000100800 */
[----:B------:R-:W-:Y:S01]  /*36ce0*/  IADD3 R132, P3, R132, R136, RZ ;  /* 0x0000008884847210 */ /* 0x000fe20007f7e0ff */
[----:B-1----:R-:W-:Y:S02]  /*36cf0*/  IMAD.MOV.U32 R124, RZ, RZ, R138 ;  /* 0x000000ffff7c7224 */ /* 0x002fe400078e008a */
[----:B------:R-:W-:Y:S02]  /*36d00*/  IMAD.MOV.U32 R125, RZ, RZ, R139 ;  /* 0x000000ffff7d7224 */ /* 0x000fe400078e008b */
[----:B------:R-:W-:Y:S01]  /*36d10*/  IMAD.X R137, R137, 0x1, R0, P3 ;  /* 0x0000000189897824 */ /* 0x000fe200018e0600 */
[----:B------:R1:W-:Y:S04]  /*36d20*/  STL [R1+0x958], R139 ;  /* 0x0009588b01007387 */ /* 0x0003e80000100800 */
[----:B------:R-:W-:Y:S04]  /*36d30*/  STL [R1+0x964], R132 ;  /* 0x0009648401007387 */ /* 0x000fe80000100800 */
[----:B------:R1:W-:Y:S01]  /*36d40*/  STL [R1+0x960], R137 ;  /* 0x0009608901007387 */ /* 0x0003e20000100800 */
[----:B------:R-:W-:-:S03]  /*36d50*/  ISETP.GT.AND P2, PT, R2, 0xc, PT ;  /* 0x0000000c0200780c */ /* 0x000fc60003f44270 */
[----:B------:R1:W-:Y:S04]  /*36d60*/  LDGSTS.E [R3+0x2100], [R124.64], P1 ;  /* 0x021000007c037fae */ /* 0x0003e80008921848 */
[----:B-1----:R-:W3:Y:S04]  /*36d70*/  LDL.LU R139, [R1+0x9e8] ;  /* 0x0009e800018b7983 */ /* 0x002ee80000300800 */
[----:B------:R-:W3:Y:S01]  /*36d80*/  LDL.LU R138, [R1+0x9ec] ;  /* 0x0009ec00018a7983 */ /* 0x000ee20000300800 */
[----:B------:R-:W-:Y:S01]  /*36d90*/  MOV R124, R132 ;  /* 0x00000084007c7202 */ /* 0x000fe20000000f00 */
[----:B------:R-:W-:-:S02]  /*36da0*/  IMAD.MOV.U32 R125, RZ, RZ, R137 ;  /* 0x000000ffff7d7224 */ /* 0x000fc400078e0089 */
[----:B------:R-:W3:Y:S04]  /*36db0*/  LDL.LU R137, [R1+0xa50] ;  /* 0x000a500001897983 */ /* 0x000ee80000300800 */
[----:B------:R-:W3:Y:S04]  /*36dc0*/  LDL.LU R132, [R1+0xa54] ;  /* 0x000a540001847983 */ /* 0x000ee80000300800 */
[----:B------:R1:W-:Y:S02]  /*36dd0*/  LDGSTS.E [R3+0x2200], [R124.64], P1 ;  /* 0x022000007c037fae */ /* 0x0003e40008921848 */
[----:B-1----:R-:W-:-:S04]  /*36de0*/  SEL R124, RZ, 0x4, !P2 ;  /* 0x00000004ff7c7807 */ /* 0x002fc80005000000 */
[----:B------:R-:W-:-:S04]  /*36df0*/  SEL R124, R124, RZ, !P0 ;  /* 0x000000ff7c7c7207 */ /* 0x000fc80004000000 */
[----:B------:R-:W-:Y:S02]  /*36e00*/  ISETP.NE.U32.AND P2, PT, R124, RZ, PT ;  /* 0x000000ff7c00720c */ /* 0x000fe40003f45070 */
[----:B----4-:R-:W-:-:S05]  /*36e10*/  IADD3 R130, P3, R130, R136, RZ ;  /* 0x0000008882827210 */ /* 0x010fca0007f7e0ff */
[--C-:B------:R-:W-:Y:S01]  /*36e20*/  IMAD.X R131, R131, 0x1, R0.reuse, P3 ;  /* 0x0000000183837824 */ /* 0x100fe200018e0600 */
[----:B--2---:R-:W-:Y:S01]  /*36e30*/  IADD3 R126, P4, R126, R136, RZ ;  /* 0x000000887e7e7210 */ /* 0x004fe20007f9e0ff */
[----:B------:R-:W-:Y:S01]  /*36e40*/  STL [R1+0x96c], R130 ;  /* 0x00096c8201007387 */ /* 0x000fe20000100800 */
[----:B------:R-:W-:Y:S01]  /*36e50*/  MOV R124, R130 ;  /* 0x00000082007c7202 */ /* 0x000fe20000000f00 */
[----:B------:R-:W-:Y:S02]  /*36e60*/  IMAD.MOV.U32 R125, RZ, RZ, R131 ;  /* 0x000000ffff7d7224 */ /* 0x000fe400078e0083 */
[----:B------:R-:W-:Y:S01]  /*36e70*/  IMAD.X R127, R127, 0x1, R0, P4 ;  /* 0x000000017f7f7824 */ /* 0x000fe200020e0600 */
[----:B------:R1:W-:Y:S04]  /*36e80*/  STL [R1+0x968], R131 ;  /* 0x0009688301007387 */ /* 0x0003e80000100800 */
[----:B------:R-:W-:Y:S04]  /*36e90*/  STL [R1+0x9d4], R126 ;  /* 0x0009d47e01007387 */ /* 0x000fe80000100800 */
[----:B------:R2:W-:Y:S04]  /*36ea0*/  STL [R1+0x9d0], R127 ;  /* 0x0009d07f01007387 */ /* 0x0005e80000100800 */
[----:B-1----:R-:W4:Y:S04]  /*36eb0*/  LDL.LU R131, [R1+0xa58] ;  /* 0x000a580001837983 */ /* 0x002f280000300800 */
[----:B------:R1:W-:Y:S04]  /*36ec0*/  LDGSTS.E [R3+0x2300], [R124.64], P1 ;  /* 0x023000007c037fae */ /* 0x0003e80008921848 */
[----:B------:R-:W4:Y:S01]  /*36ed0*/  LDL.LU R130, [R1+0xa5c] ;  /* 0x000a5c0001827983 */ /* 0x000f220000300800 */
[----:B-1----:R-:W-:-:S02]  /*36ee0*/  IMAD.MOV.U32 R125, RZ, RZ, R127 ;  /* 0x000000ffff7d7224 */ /* 0x002fc400078e007f */
[----:B------:R-:W-:Y:S01]  /*36ef0*/  IMAD.MOV.U32 R124, RZ, RZ, R126 ;  /* 0x000000ffff7c7224 */ /* 0x000fe200078e007e */
[----:B--2---:R-:W2:Y:S04]  /*36f00*/  LDL.LU R127, [R1+0xa60] ;  /* 0x000a6000017f7983 */ /* 0x004ea80000300800 */
[----:B------:R-:W2:Y:S04]  /*36f10*/  LDL.LU R126, [R1+0xa64] ;  /* 0x000a6400017e7983 */ /* 0x000ea80000300800 */
[----:B------:R1:W-:Y:S01]  /*36f20*/  LDGSTS.E [R3+0x3000], [R124.64], P2 ;  /* 0x030000007c037fae */ /* 0x0003e20009121848 */
[----:B------:R-:W-:-:S04]  /*36f30*/  IADD3 R134, P1, R134, R136, RZ ;  /* 0x0000008886867210 */ /* 0x000fc80007f3e0ff */
[----:B------:R-:W-:Y:S01]  /*36f40*/  IADD3.X R135, R135, R0, RZ, P1, !PT ;  /* 0x0000000087877210 */ /* 0x000fe20000ffe4ff */
[----:B-1----:R-:W-:Y:S01]  /*36f50*/  IMAD.MOV.U32 R124, RZ, RZ, R134 ;  /* 0x000000ffff7c7224 */ /* 0x002fe200078e0086 */
[----:B------:R-:W-:Y:S03]  /*36f60*/  STL [R1+0x9dc], R134 ;  /* 0x0009dc8601007387 */ /* 0x000fe60000100800 */
[----:B------:R-:W-:Y:S01]  /*36f70*/  IMAD.MOV.U32 R125, RZ, RZ, R135 ;  /* 0x000000ffff7d7224 */ /* 0x000fe200078e0087 */
[----:B------:R1:W-:Y:S01]  /*36f80*/  STL [R1+0x9d8], R135 ;  /* 0x0009d88701007387 */ /* 0x0003e20000100800 */
[----:B------:R-:W-:-:S03]  /*36f90*/  ISETP.GT.AND P1, PT, R2, 0x10, PT ;  /* 0x000000100200780c */ /* 0x000fc60003f24270 */
[----:B------:R1:W-:Y:S01]  /*36fa0*/  LDGSTS.E [R3+0x3100], [R124.64], P2 ;  /* 0x031000007c037fae */ /* 0x0003e20009121848 */
[----:B---3--:R-:W-:-:S05]  /*36fb0*/  IADD3 R129, P3, R129, R136, RZ ;  /* 0x0000008881817210 */ /* 0x008fca0007f7e0ff */
[----:B------:R-:W-:Y:S01]  /*36fc0*/  IMAD.X R133, R133, 0x1, R0, P3 ;  /* 0x0000000185857824 */ /* 0x000fe200018e0600 */
[----:B------:R-:W-:Y:S01]  /*36fd0*/  STL [R1+0x9e4], R129 ;  /* 0x0009e48101007387 */ /* 0x000fe20000100800 */
[----:B-1----:R-:W-:Y:S02]  /*36fe0*/  MOV R124, R129 ;  /* 0x00000081007c7202 */ /* 0x002fe40000000f00 */
[----:B------:R-:W-:Y:S01]  /*36ff0*/  IMAD.MOV.U32 R125, RZ, RZ, R133 ;  /* 0x000000ffff7d7224 */ /* 0x000fe200078e0085 */
[----:B------:R1:W-:Y:S04]  /*37000*/  STL [R1+0x9e0], R133 ;  /* 0x0009e08501007387 */ /* 0x0003e80000100800 */
[----:B------:R-:W2:Y:S04]  /*37010*/  LDL.LU R135, [R1+0xa68] ;  /* 0x000a680001877983 */ /* 0x000ea80000300800 */
[----:B------:R-:W2:Y:S04]  /*37020*/  LDL.LU R134, [R1+0xa6c] ;  /* 0x000a6c0001867983 */ /* 0x000ea80000300800 */
[----:B-1----:R-:W2:Y:S04]  /*37030*/  LDL.LU R133, [R1+0xad0] ;  /* 0x000ad00001857983 */ /* 0x002ea80000300800 */
[----:B------:R-:W2:Y:S04]  /*37040*/  LDL.LU R129, [R1+0xad4] ;  /* 0x000ad40001817983 */ /* 0x000ea80000300800 */
[----:B------:R1:W-:Y:S01]  /*37050*/  LDGSTS.E [R3+0x3200], [R124.64], P2 ;  /* 0x032000007c037fae */ /* 0x0003e20009121848 */
[----:B------:R-:W-:-:S02]  /*37060*/  IADD3 R138, P3, R138, R136, RZ ;  /* 0x000000888a8a7210 */ /* 0x000fc40007f7e0ff */
[----:B-1----:R-:W-:-:S03]  /*37070*/  SEL R124, RZ, 0x4, !P1 ;  /* 0x00000004ff7c7807 */ /* 0x002fc60004800000 */
[--C-:B------:R-:W-:Y:S01]  /*37080*/  IMAD.X R139, R139, 0x1, R0.reuse, P3 ;  /* 0x000000018b8b7824 */ /* 0x100fe200018e0600 */
[----:B------:R-:W-:Y:S02]  /*37090*/  SEL R124, R124, RZ, !P0 ;  /* 0x000000ff7c7c7207 */ /* 0x000fe40004000000 */
[----:B------:R-:W-:Y:S01]  /*370a0*/  IADD3 R132, P4, R132, R136, RZ ;  /* 0x0000008884847210 */ /* 0x000fe20007f9e0ff */
[----:B------:R-:W-:Y:S01]  /*370b0*/  STL [R1+0x9ec], R138 ;  /* 0x0009ec8a01007387 */ /* 0x000fe20000100800 */
[----:B------:R-:W-:Y:S01]  /*370c0*/  ISETP.NE.U32.AND P1, PT, R124, RZ, PT ;  /* 0x000000ff7c00720c */ /* 0x000fe20003f25070 */
[----:B------:R-:W-:Y:S02]  /*370d0*/  IMAD.MOV.U32 R125, RZ, RZ, R139 ;  /* 0x000000ffff7d7224 */ /* 0x000fe400078e008b */
[----:B------:R-:W-:Y:S01]  /*370e0*/  IMAD.X R137, R137, 0x1, R0, P4 ;  /* 0x0000000189897824 */ /* 0x000fe200020e0600 */
[----:B------:R-:W-:Y:S01]  /*370f0*/  MOV R124, R138 ;  /* 0x0000008a007c7202 */ /* 0x000fe20000000f00 */
[----:B------:R1:W-:Y:S04]  /*37100*/  STL [R1+0x9e8], R139 ;  /* 0x0009e88b01007387 */ /* 0x0003e80000100800 */
[----:B------:R-:W-:Y:S04]  /*37110*/  STL [R1+0xa54], R132 ;  /* 0x000a548401007387 */ /* 0x000fe80000100800 */
[----:B------:R1:W-:Y:S04]  /*37120*/  STL [R1+0xa50], R137 ;  /* 0x000a508901007387 */ /* 0x0003e80000100800 */
[----:B-1----:R-:W2:Y:S04]  /*37130*/  LDL.LU R139, [R1+0xad8] ;  /* 0x000ad800018b7983 */ /* 0x002ea80000300800 */
[----:B------:R1:W-:Y:S04]  /*37140*/  LDGSTS.E [R3+0x3300], [R124.64], P2 ;  /* 0x033000007c037fae */ /* 0x0003e80009121848 */
[----:B------:R-:W2:Y:S01]  /*37150*/  LDL.LU R138, [R1+0xadc] ;  /* 0x000adc00018a7983 */ /* 0x000ea20000300800 */
[----:B-1----:R-:W-:-:S02]  /*37160*/  IMAD.MOV.U32 R125, RZ, RZ, R137 ;  /* 0x000000ffff7d7224 */ /* 0x002fc400078e0089 */
[----:B------:R-:W-:Y:S01]  /*37170*/  IMAD.MOV.U32 R124, RZ, RZ, R132 ;  /* 0x000000ffff7c7224 */ /* 0x000fe200078e0084 */
[----:B------:R-:W2:Y:S04]  /*37180*/  LDL.LU R137, [R1+0xae0] ;  /* 0x000ae00001897983 */ /* 0x000ea80000300800 */
[----:B------:R-:W2:Y:S04]  /*37190*/  LDL.LU R132, [R1+0xae4] ;  /* 0x000ae40001847983 */ /* 0x000ea80000300800 */
[----:B------:R1:W-:Y:S01]  /*371a0*/  LDGSTS.E [R3+0x4000], [R124.64], P1 ;  /* 0x040000007c037fae */ /* 0x0003e20008921848 */
[----:B----4-:R-:W-:-:S04]  /*371b0*/  IADD3 R130, P2, R130, R136, RZ ;  /* 0x0000008882827210 */ /* 0x010fc80007f5e0ff */
[----:B------:R-:W-:Y:S01]  /*371c0*/  IADD3.X R131, R131, R0, RZ, P2, !PT ;  /* 0x0000000083837210 */ /* 0x000fe200017fe4ff */
[----:B-1----:R-:W-:Y:S01]  /*371d0*/  IMAD.MOV.U32 R124, RZ, RZ, R130 ;  /* 0x000000ffff7c7224 */ /* 0x002fe200078e0082 */
[----:B------:R-:W-:Y:S03]  /*371e0*/  STL [R1+0xa5c], R130 ;  /* 0x000a5c8201007387 */ /* 0x000fe60000100800 */
[----:B------:R-:W-:Y:S01]  /*371f0*/  IMAD.MOV.U32 R125, RZ, RZ, R131 ;  /* 0x000000ffff7d7224 */ /* 0x000fe200078e0083 */
[----:B--2---:R-:W-:Y:S01]  /*37200*/  IADD3 R126, P3, R126, R136, RZ ;  /* 0x000000887e7e7210 */ /* 0x004fe20007f7e0ff */
[----:B------:R1:W-:Y:S04]  /*37210*/  STL [R1+0xa58], R131 ;  /* 0x000a588301007387 */ /* 0x0003e80000100800 */
[----:B------:R-:W-:Y:S01]  /*37220*/  IMAD.X R127, R127, 0x1, R0, P3 ;  /* 0x000000017f7f7824 */ /* 0x000fe200018e0600 */
[----:B------:R-:W-:Y:S04]  /*37230*/  STL [R1+0xa64], R126 ;  /* 0x000a647e01007387 */ /* 0x000fe80000100800 */
[----:B------:R2:W-:Y:S04]  /*37240*/  STL [R1+0xa60], R127 ;  /* 0x000a607f01007387 */ /* 0x0005e80000100800 */
[----:B------:R4:W-:Y:S04]  /*37250*/  LDGSTS.E [R3+0x4100], [R124.64], P1 ;  /* 0x041000007c037fae */ /* 0x0009e80008921848 */
[----:B-1----:R-:W3:Y:S04]  /*37260*/  LDL.LU R131, [R1+0xae8] ;  /* 0x000ae80001837983 */ /* 0x002ee80000300800 */
[----:B------:R-:W3:Y:S01]  /*37270*/  LDL.LU R130, [R1+0xaec] ;  /* 0x000aec0001827983 */ /* 0x000ee20000300800 */
[----:B----4-:R-:W-:Y:S01]  /*37280*/  IMAD.MOV.U32 R125, RZ, RZ, R127 ;  /* 0x000000ffff7d7224 */ /* 0x010fe200078e007f */
[----:B------:R-:W-:-:S02]  /*37290*/  MOV R124, R126 ;  /* 0x0000007e007c7202 */ /* 0x000fc40000000f00 */
[----:B--2---:R-:W2:Y:S04]  /*372a0*/  LDL.LU R127, [R1+0xb50] ;  /* 0x000b5000017f7983 */ /* 0x004ea80000300800 */
[----:B------:R-:W4:Y:S01]  /*372b0*/  LDL.LU R126, [R1+0xb54] ;  /* 0x000b5400017e7983 */ /* 0x000f220000300800 */
[----:B------:R-:W-:-:S03]  /*372c0*/  ISETP.GT.AND P2, PT, R2, 0x14, PT ;  /* 0x000000140200780c */ /* 0x000fc60003f44270 */
[----:B------:R1:W-:Y:S02]  /*372d0*/  LDGSTS.E [R3+0x4200], [R124.64], P1 ;  /* 0x042000007c037fae */ /* 0x0003e40008921848 */
[----:B-1----:R-:W-:-:S04]  /*372e0*/  SEL R124, RZ, 0x4, !P2 ;  /* 0x00000004ff7c7807 */ /* 0x002fc80005000000 */
[----:B------:R-:W-:-:S04]  /*372f0*/  SEL R124, R124, RZ, !P0 ;  /* 0x000000ff7c7c7207 */ /* 0x000fc80004000000 */
[----:B------:R-:W-:Y:S02]  /*37300*/  ISETP.NE.U32.AND P2, PT, R124, RZ, PT ;  /* 0x000000ff7c00720c */ /* 0x000fe40003f45070 */
[----:B------:R-:W-:-:S05]  /*37310*/  IADD3 R134, P3, R134, R136, RZ ;  /* 0x0000008886867210 */ /* 0x000fca0007f7e0ff */
        /* <DEDUP_REMOVED lines=14> */
[----:B------:R-:W2:Y:S04]  /*37400*/  LDL.LU R133, [R1+0xb60] ;  /* 0x000b600001857983 */ /* 0x000ea80000300800 */
[----:B------:R-:W2:Y:S04]  /*37410*/  LDL.LU R129, [R1+0xb64] ;  /* 0x000b640001817983 */ /* 0x000ea80000300800 */
[----:B------:R1:W-:Y:S01]  /*37420*/  LDGSTS.E [R3+0x5000], [R124.64], P2 ;  /* 0x050000007c037fae */ /* 0x0003e20009121848 */
[----:B------:R-:W-:-:S04]  /*37430*/  IADD3 R138, P1, R138, R136, RZ ;  /* 0x000000888a8a7210 */ /* 0x000fc80007f3e0ff */
[----:B------:R-:W-:Y:S01]  /*37440*/  IADD3.X R139, R139, R0, RZ, P1, !PT ;  /* 0x000000008b8b7210 */ /* 0x000fe20000ffe4ff */
[----:B------:R-:W-:Y:S01]  /*37450*/  STL [R1+0xadc], R138 ;  /* 0x000adc8a01007387 */ /* 0x000fe20000100800 */
[----:B-1----:R-:W-:Y:S01]  /*37460*/  IMAD.MOV.U32 R124, RZ, RZ, R138 ;  /* 0x000000ffff7c7224 */ /* 0x002fe200078e008a */
[----:B------:R-:W-:Y:S02]  /*37470*/  IADD3 R132, P3, R132, R136, RZ ;  /* 0x0000008884847210 */ /* 0x000fe40007f7e0ff */
[----:B------:R-:W-:Y:S01]  /*37480*/  IMAD.MOV.U32 R125, RZ, RZ, R139 ;  /* 0x000000ffff7d7224 */ /* 0x000fe200078e008b */
[----:B------:R1:W-:Y:S02]  /*37490*/  STL [R1+0xad8], R139 ;  /* 0x000ad88b01007387 */ /* 0x0003e40000100800 */
[----:B------:R-:W-:Y:S02]  /*374a0*/  IMAD.X R137, R137, 0x1, R0, P3 ;  /* 0x0000000189897824 */ /* 0x000fe400018e0600 */
[----:B------:R-:W-:Y:S04]  /*374b0*/  STL [R1+0xae4], R132 ;  /* 0x000ae48401007387 */ /* 0x000fe80000100800 */
[----:B------:R1:W-:Y:S01]  /*374c0*/  STL [R1+0xae0], R137 ;  /* 0x000ae08901007387 */ /* 0x0003e20000100800 */
[----:B------:R-:W-:-:S03]  /*374d0*/  ISETP.GT.AND P1, PT, R2, 0x18, PT ;  /* 0x000000180200780c */ /* 0x000fc60003f24270 */
[----:B------:R1:W-:Y:S04]  /*374e0*/  LDGSTS.E [R3+0x5100], [R124.64], P2 ;  /* 0x051000007c037fae */ /* 0x0003e80009121848 */
[----:B-1----:R-:W2:Y:S04]  /*374f0*/  LDL.LU R139, [R1+0xb68] ;  /* 0x000b6800018b7983 */ /* 0x002ea80000300800 */
[----:B------:R-:W2:Y:S01]  /*37500*/  LDL.LU R138, [R1+0xb6c] ;  /* 0x000b6c00018a7983 */ /* 0x000ea20000300800 */
[----:B------:R-:W-:Y:S01]  /*37510*/  MOV R124, R132 ;  /* 0x00000084007c7202 */ /* 0x000fe20000000f00 */
[----:B------:R-:W-:-:S02]  /*37520*/  IMAD.MOV.U32 R125, RZ, RZ, R137 ;  /* 0x000000ffff7d7224 */ /* 0x000fc400078e0089 */
[----:B------:R-:W2:Y:S04]  /*37530*/  LDL.LU R137, [R1+0xbd0] ;  /* 0x000bd00001897983 */ /* 0x000ea80000300800 */
[----:B------:R-:W2:Y:S04]  /*37540*/  LDL.LU R132, [R1+0xbd4] ;  /* 0x000bd40001847983 */ /* 0x000ea80000300800 */
[----:B------:R1:W-:Y:S02]  /*37550*/  LDGSTS.E [R3+0x5200], [R124.64], P2 ;  /* 0x052000007c037fae */ /* 0x0003e40009121848 */
[----:B-1----:R-:W-:-:S04]  /*37560*/  SEL R124, RZ, 0x4, !P1 ;  /* 0x00000004ff7c7807 */ /* 0x002fc80004800000 */
[----:B------:R-:W-:-:S04]  /*37570*/  SEL R124, R124, RZ, !P0 ;  /* 0x000000ff7c7c7207 */ /* 0x000fc80004000000 */
[----:B------:R-:W-:Y:S02]  /*37580*/  ISETP.NE.U32.AND P1, PT, R124, RZ, PT ;  /* 0x000000ff7c00720c */ /* 0x000fe40003f25070 */
[----:B---3--:R-:W-:-:S05]  /*37590*/  IADD3 R130, P3, R130, R136, RZ ;  /* 0x0000008882827210 */ /* 0x008fca0007f7e0ff */
[--C-:B------:R-:W-:Y:S01]  /*375a0*/  IMAD.X R131, R131, 0x1, R0.reuse, P3 ;  /* 0x0000000183837824 */ /* 0x100fe200018e0600 */
[----:B----4-:R-:W-:Y:S01]  /*375b0*/  IADD3 R126, P4, R126, R136, RZ ;  /* 0x000000887e7e7210 */ /* 0x010fe20007f9e0ff */
[----:B------:R-:W-:Y:S01]  /*375c0*/  STL [R1+0xaec], R130 ;  /* 0x000aec8201007387 */ /* 0x000fe20000100800 */
[----:B------:R-:W-:Y:S01]  /*375d0*/  MOV R124, R130 ;  /* 0x00000082007c7202 */ /* 0x000fe20000000f00 */
[----:B------:R-:W-:Y:S02]  /*375e0*/  IMAD.MOV.U32 R125, RZ, RZ, R131 ;  /* 0x000000ffff7d7224 */ /* 0x000fe400078e0083 */
[----:B--2---:R-:W-:Y:S01]  /*375f0*/  IMAD.X R127, R127, 0x1, R0, P4 ;  /* 0x000000017f7f7824 */ /* 0x004fe200020e0600 */
[----:B------:R1:W-:Y:S04]  /*37600*/  STL [R1+0xae8], R131 ;  /* 0x000ae88301007387 */ /* 0x0003e80000100800 */
[----:B------:R-:W-:Y:S04]  /*37610*/  STL [R1+0xb54], R126 ;  /* 0x000b547e01007387 */ /* 0x000fe80000100800 */
[----:B------:R2:W-:Y:S04]  /*37620*/  STL [R1+0xb50], R127 ;  /* 0x000b507f01007387 */ /* 0x0005e80000100800 */
[----:B-1----:R-:W3:Y:S04]  /*37630*/  LDL.LU R131, [R1+0xbd8] ;  /* 0x000bd80001837983 */ /* 0x002ee80000300800 */
        /* <DEDUP_REMOVED lines=15> */
[----:B------:R-:W-:-:S05]  /*37730*/  IADD3 R129, P3, R129, R136, RZ ;  /* 0x0000008881817210 */ /* 0x000fca0007f7e0ff */
        /* <DEDUP_REMOVED lines=9> */
[----:B------:R1:W-:Y:S02]  /*377d0*/  LDGSTS.E [R3+0x6200], [R124.64], P1 ;  /* 0x062000007c037fae */ /* 0x0003e40008921848 */
[----:B-1----:R-:W-:-:S02]  /*377e0*/  SEL R124, RZ, 0x4, !P2 ;  /* 0x00000004ff7c7807 */ /* 0x002fc40005000000 */
[----:B------:R-:W-:Y:S02]  /*377f0*/  IADD3 R138, P3, R138, R136, RZ ;  /* 0x000000888a8a7210 */ /* 0x000fe40007f7e0ff */
[----:B------:R-:W-:-:S03]  /*37800*/  SEL R124, R124, RZ, !P0 ;  /* 0x000000ff7c7c7207 */ /* 0x000fc60004000000 */
[----:B------:R-:W-:Y:S01]  /*37810*/  IMAD.X R139, R139, 0x1, R0, P3 ;  /* 0x000000018b8b7824 */ /* 0x000fe200018e0600 */
[----:B------:R-:W-:Y:S01]  /*37820*/  IADD3 R132, P4, R132, R136, RZ ;  /* 0x0000008884847210 */ /* 0x000fe20007f9e0ff */
[----:B------:R-:W-:Y:S01]  /*37830*/  STL [R1+0xb6c], R138 ;  /* 0x000b6c8a01007387 */ /* 0x000fe20000100800 */
[----:B------:R-:W-:-:S03]  /*37840*/  ISETP.NE.U32.AND P2, PT, R124, RZ, PT ;  /* 0x000000ff7c00720c */ /* 0x000fc60003f45070 */
        /* <DEDUP_REMOVED lines=14> */
[----:B----4-:R-:W-:-:S04]  /*37930*/  IADD3 R130, P1, R130, R136, RZ ;  /* 0x0000008882827210 */ /* 0x010fc80007f3e0ff */
[----:B---3--:R-:W-:Y:S01]  /*37940*/  IADD3.X R131, R131, R0, RZ, P1, !PT ;  /* 0x0000000083837210 */ /* 0x008fe20000ffe4ff */
        /* <DEDUP_REMOVED lines=9> */
[----:B-1----:R-:W4:Y:S04]  /*379e0*/  LDL.LU R131, [R1+0xc68] ;  /* 0x000c680001837983 */ /* 0x002f280000300800 */
[----:B------:R-:W4:Y:S01]  /*379f0*/  LDL.LU R130, [R1+0xc6c] ;  /* 0x000c6c0001827983 */ /* 0x000f220000300800 */
[----:B---3--:R-:W-:Y:S01]  /*37a00*/  IMAD.MOV.U32 R125, RZ, RZ, R127 ;  /* 0x000000ffff7d7224 */ /* 0x008fe200078e007f */
[----:B------:R-:W-:-:S02]  /*37a10*/  MOV R124, R126 ;  /* 0x0000007e007c7202 */ /* 0x000fc40000000f00 */
[----:B--2---:R-:W2:Y:S04]  /*37a20*/  LDL.LU R127, [R1+0xcd0] ;  /* 0x000cd000017f7983 */ /* 0x004ea80000300800 */
[----:B------:R-:W3:Y:S01]  /*37a30*/  LDL.LU R126, [R1+0xcd4] ;  /* 0x000cd400017e7983 */ /* 0x000ee20000300800 */
[----:B------:R-:W-:-:S03]  /*37a40*/  ISETP.GT.AND P1, PT, R2, 0x20, PT ;  /* 0x000000200200780c */ /* 0x000fc60003f24270 */
[----:B------:R1:W-:Y:S02]  /*37a50*/  LDGSTS.E [R3+0x7200], [R124.64], P2 ;  /* 0x072000007c037fae */ /* 0x0003e40009121848 */
[----:B-1----:R-:W-:-:S04]  /*37a60*/  SEL R124, RZ, 0x4, !P1 ;  /* 0x00000004ff7c7807 */ /* 0x002fc80004800000 */
[----:B------:R-:W-:-:S04]  /*37a70*/  SEL R124, R124, RZ, !P0 ;  /* 0x000000ff7c7c7207 */ /* 0x000fc80004000000 */
[----:B------:R-:W-:Y:S02]  /*37a80*/  ISETP.NE.U32.AND P1, PT, R124, RZ, PT ;  /* 0x000000ff7c00720c */ /* 0x000fe40003f25070 */
[----:B------:R-:W-:-:S05]  /*37a90*/  IADD3 R134, P3, R134, R136, RZ ;  /* 0x0000008886867210 */ /* 0x000fca0007f7e0ff */
[----:B------:R-:W-:Y:S01]  /*37aa0*/  IMAD.X R135, R135, 0x1, R0, P3 ;  /* 0x0000000187877824 */ /* 0x000fe200018e0600 */
[----:B------:R-:W-:Y:S01]  /*37ab0*/  IADD3 R129, P4, R129, R136, RZ ;  /* 0x0000008881817210 */ /* 0x000fe20007f9e0ff */
[----:B------:R-:W-:Y:S01]  /*37ac0*/  STL [R1+0xbec], R134 ;  /* 0x000bec8601007387 */ /* 0x000fe20000100800 */
[----:B------:R-:W-:-:S03]  /*37ad0*/  MOV R124, R134 ;  /* 0x00000086007c7202 */ /* 0x000fc60000000f00 */
[----:B------:R-:W-:Y:S01]  /*37ae0*/  IMAD.X R133, R133, 0x1, R0, P4 ;  /* 0x0000000185857824 */ /* 0x000fe200020e0600 */
[----:B------:R1:W-:Y:S01]  /*37af0*/  STL [R1+0xbe8], R135 ;  /* 0x000be88701007387 */ /* 0x0003e20000100800 */
[----:B------:R-:W-:-:S03]  /*37b00*/  IMAD.MOV.U32 R125, RZ, RZ, R135 ;  /* 0x000000ffff7d7224 */ /* 0x000fc600078e0087 */
        /* <DEDUP_REMOVED lines=13> */
[----:B-1----:R-:W-:-:S03]  /*37be0*/  IMAD.MOV.U32 R124, RZ, RZ, R138 ;  /* 0x000000ffff7c7224 */ /* 0x002fc600078e008a */
[----:B------:R-:W-:Y:S01]  /*37bf0*/  IMAD.MOV.U32 R125, RZ, RZ, R139 ;  /* 0x000000ffff7d7224 */ /* 0x000fe200078e008b */
[----:B------:R1:W-:Y:S01]  /*37c00*/  STL [R1+0xc58], R139 ;  /* 0x000c588b01007387 */ /* 0x0003e20000100800 */
[----:B------:R-:W-:-:S03]  /*37c10*/  IADD3 R132, P3, R132, R136, RZ ;  /* 0x0000008884847210 */ /* 0x000fc60007f7e0ff */
[----:B------:R1:W-:Y:S02]  /*37c20*/  LDGSTS.E [R3+0x8100], [R124.64], P1 ;  /* 0x081000007c037fae */ /* 0x0003e40008921848 */
[----:B------:R-:W-:Y:S02]  /*37c30*/  IMAD.X R137, R137, 0x1, R0, P3 ;  /* 0x0000000189897824 */ /* 0x000fe400018e0600 */
[----:B------:R-:W-:Y:S01]  /*37c40*/  STL [R1+0xc64], R132 ;  /* 0x000c648401007387 */ /* 0x000fe20000100800 */
[----:B------:R-:W-:-:S03]  /*37c50*/  ISETP.GT.AND P2, PT, R2, 0x24, PT ;  /* 0x000000240200780c */ /* 0x000fc60003f44270 */
[----:B------:R1:W-:Y:S02]  /*37c60*/  STL [R1+0xc60], R137 ;  /* 0x000c608901007387 */ /* 0x0003e40000100800 */
[----:B-1----:R-:W-:Y:S01]  /*37c70*/  MOV R124, R132 ;  /* 0x00000084007c7202 */ /* 0x002fe20000000f00 */
[----:B------:R-:W-:Y:S01]  /*37c80*/  IMAD.MOV.U32 R125, RZ, RZ, R137 ;  /* 0x000000ffff7d7224 */ /* 0x000fe200078e0089 */
[----:B------:R-:W2:Y:S04]  /*37c90*/  LDL.LU R139, [R1+0xce8] ;  /* 0x000ce800018b7983 */ /* 0x000ea80000300800 */
[----:B------:R-:W2:Y:S04]  /*37ca0*/  LDL.LU R138, [R1+0xcec] ;  /* 0x000cec00018a7983 */ /* 0x000ea80000300800 */
[----:B------:R-:W2:Y:S04]  /*37cb0*/  LDL.LU R137, [R1+0xd50] ;  /* 0x000d500001897983 */ /* 0x000ea80000300800 */
[----:B------:R-:W2:Y:S04]  /*37cc0*/  LDL.LU R132, [R1+0xd54] ;  /* 0x000d540001847983 */ /* 0x000ea80000300800 */
[----:B------:R1:W-:Y:S02]  /*37cd0*/  LDGSTS.E [R3+0x8200], [R124.64], P1 ;  /* 0x082000007c037fae */ /* 0x0003e40008921848 */
[----:B-1----:R-:W-:-:S04]  /*37ce0*/  SEL R124, RZ, 0x4, !P2 ;  /* 0x00000004ff7c7807 */ /* 0x002fc80005000000 */
[----:B------:R-:W-:-:S04]  /*37cf0*/  SEL R124, R124, RZ, !P0 ;  /* 0x000000ff7c7c7207 */ /* 0x000fc80004000000 */
[----:B------:R-:W-:Y:S02]  /*37d00*/  ISETP.NE.U32.AND P2, PT, R124, RZ, PT ;  /* 0x000000ff7c00720c */ /* 0x000fe40003f45070 */
[----:B----4-:R-:W-:-:S05]  /*37d10*/  IADD3 R130, P3, R130, R136, RZ ;  /* 0x0000008882827210 */ /* 0x010fca0007f7e0ff */
[--C-:B------:R-:W-:Y:S01]  /*37d20*/  IMAD.X R131, R131, 0x1, R0.reuse, P3 ;  /* 0x0000000183837824 */ /* 0x100fe200018e0600 */
[----:B---3--:R-:W-:Y:S01]  /*37d30*/  IADD3 R126, P4, R126, R136, RZ ;  /* 0x000000887e7e7210 */ /* 0x008fe20007f9e0ff */
        /* <DEDUP_REMOVED lines=120> */
[----:B------:R-:W-:Y:S04]  /*384c0*/  STL [R1+0xdec], R130 ;  /* 0x000dec8201007387 */ /* 0x000fe80000100800 */
[----:B--2---:R-:W-:Y:S01]  /*384d0*/  IMAD.X R127, R127, 0x1, R0, P4 ;  /* 0x000000017f7f7824 */ /* 0x004fe200020e0600 */
[----:B------:R1:W-:Y:S01]  /*384e0*/  STL [R1+0xde8], R131 ;  /* 0x000de88301007387 */ /* 0x0003e20000100800 */
[----:B------:R-:W-:Y:S01]  /*384f0*/  MOV R124, R130 ;  /* 0x00000082007c7202 */ /* 0x000fe20000000f00 */
[----:B------:R-:W-:Y:S02]  /*38500*/  IMAD.MOV.U32 R125, RZ, RZ, R131 ;  /* 0x000000ffff7d7224 */ /* 0x000fe400078e0083 */
[----:B------:R-:W-:Y:S04]  /*38510*/  STL [R1+0xe54], R126 ;  /* 0x000e547e01007387 */ /* 0x000fe80000100800 */
[----:B------:R2:W-:Y:S04]  /*38520*/  STL [R1+0xe50], R127 ;  /* 0x000e507f01007387 */ /* 0x0005e80000100800 */
[----:B-1----:R-:W3:Y:S04]  /*38530*/  LDL.LU R131, [R1+0xed8] ;  /* 0x000ed80001837983 */ /* 0x002ee80000300800 */
[----:B------:R-:W4:Y:S04]  /*38540*/  LDL.LU R130, [R1+0xedc] ;  /* 0x000edc0001827983 */ /* 0x000f280000300800 */
[----:B------:R1:W-:Y:S02]  /*38550*/  LDGSTS.E [R3+0xb300], [R124.64], P2 ;  /* 0x0b3000007c037fae */ /* 0x0003e40009121848 */
[----:B-1----:R-:W-:-:S02]  /*38560*/  IMAD.MOV.U32 R125, RZ, RZ, R127 ;  /* 0x000000ffff7d7224 */ /* 0x002fc400078e007f */
[----:B------:R-:W-:Y:S01]  /*38570*/  IMAD.MOV.U32 R124, RZ, RZ, R126 ;  /* 0x000000ffff7c7224 */ /* 0x000fe200078e007e */
[----:B--2---:R-:W2:Y:S04]  /*38580*/  LDL.LU R127, [R1+0xee0] ;  /* 0x000ee000017f7983 */ /* 0x004ea80000300800 */
[----:B------:R-:W2:Y:S04]  /*38590*/  LDL.LU R126, [R1+0xee4] ;  /* 0x000ee400017e7983 */ /* 0x000ea80000300800 */
[----:B------:R1:W-:Y:S01]  /*385a0*/  LDGSTS.E [R3+0xc000], [R124.64], P1 ;  /* 0x0c0000007c037fae */ /* 0x0003e20008921848 */
[----:B------:R-:W-:-:S04]  /*385b0*/  IADD3 R134, P2, R134, R136, RZ ;  /* 0x0000008886867210 */ /* 0x000fc80007f5e0ff */
[----:B------:R-:W-:Y:S01]  /*385c0*/  IADD3.X R135, R135, R0, RZ, P2, !PT ;  /* 0x0000000087877210 */ /* 0x000fe200017fe4ff */
[----:B-1----:R-:W-:-:S04]  /*385d0*/  IMAD.MOV.U32 R124, RZ, RZ, R134 ;  /* 0x000000ffff7c7224 */ /* 0x002fc800078e0086 */
[----:B------:R-:W-:Y:S01]  /*385e0*/  IMAD.MOV.U32 R125, RZ, RZ, R135 ;  /* 0x000000ffff7d7224 */ /* 0x000fe200078e0087 */
[----:B------:R-:W-:Y:S01]  /*385f0*/  STL [R1+0xe5c], R134 ;  /* 0x000e5c8601007387 */ /* 0x000fe20000100800 */
[----:B------:R-:W-:-:S03]  /*38600*/  ISETP.GT.AND P2, PT, R2, 0x34, PT ;  /* 0x000000340200780c */ /* 0x000fc60003f44270 */
[----:B------:R1:W-:Y:S01]  /*38610*/  LDGSTS.E [R3+0xc100], [R124.64], P1 ;  /* 0x0c1000007c037fae */ /* 0x0003e20008921848 */
[----:B------:R-:W-:-:S03]  /*38620*/  IADD3 R129, P3, R129, R136, RZ ;  /* 0x0000008881817210 */ /* 0x000fc60007f7e0ff */
[----:B------:R1:W-:Y:S02]  /*38630*/  STL [R1+0xe58], R135 ;  /* 0x000e588701007387 */ /* 0x0003e40000100800 */
[----:B------:R-:W-:Y:S01]  /*38640*/  IMAD.X R133, R133, 0x1, R0, P3 ;  /* 0x0000000185857824 */ /* 0x000fe200018e0600 */
[----:B-1----:R-:W-:Y:S01]  /*38650*/  MOV R124, R129 ;  /* 0x00000081007c7202 */ /* 0x002fe20000000f00 */
[----:B------:R-:W-:Y:S02]  /*38660*/  STL [R1+0xe64], R129 ;  /* 0x000e648101007387 */ /* 0x000fe40000100800 */
[----:B------:R-:W-:Y:S02]  /*38670*/  IMAD.MOV.U32 R125, RZ, RZ, R133 ;  /* 0x000000ffff7d7224 */ /* 0x000fe400078e0085 */
[----:B------:R1:W-:Y:S04]  /*38680*/  STL [R1+0xe60], R133 ;  /* 0x000e608501007387 */ /* 0x0003e80000100800 */
[----:B------:R-:W2:Y:S04]  /*38690*/  LDL.LU R135, [R1+0xee8] ;  /* 0x000ee80001877983 */ /* 0x000ea80000300800 */
[----:B------:R-:W2:Y:S04]  /*386a0*/  LDL.LU R134, [R1+0xeec] ;  /* 0x000eec0001867983 */ /* 0x000ea80000300800 */
[----:B------:R1:W-:Y:S04]  /*386b0*/  LDGSTS.E [R3+0xc200], [R124.64], P1 ;  /* 0x0c2000007c037fae */ /* 0x0003e80008921848 */
[----:B-1----:R-:W2:Y:S04]  /*386c0*/  LDL.LU R133, [R1+0xf50] ;  /* 0x000f500001857983 */ /* 0x002ea80000300800 */
[----:B------:R-:W2:Y:S01]  /*386d0*/  LDL.LU R129, [R1+0xf54] ;  /* 0x000f540001817983 */ /* 0x000ea20000300800 */
[----:B------:R-:W-:-:S04]  /*386e0*/  SEL R124, RZ, 0x4, !P2 ;  /* 0x00000004ff7c7807 */ /* 0x000fc80005000000 */
[----:B------:R-:W-:Y:S02]  /*386f0*/  SEL R124, R124, RZ, !P0 ;  /* 0x000000ff7c7c7207 */ /* 0x000fe40004000000 */
[----:B------:R-:W-:-:S05]  /*38700*/  IADD3 R138, P3, R138, R136, RZ ;  /* 0x000000888a8a7210 */ /* 0x000fca0007f7e0ff */
        /* <DEDUP_REMOVED lines=9> */
[----:B------:R-:W-:Y:S04]  /*387a0*/  STL [R1+0xed0], R137 ;  /* 0x000ed08901007387 */ /* 0x000fe80000100800 */
[----:B------:R-:W2:Y:S04]  /*387b0*/  LDL.LU R142, [R1+0xf58] ;  /* 0x000f5800018e7983 */ /* 0x000ea80000300800 */
[----:B------:R-:W2:Y:S04]  /*387c0*/  LDL.LU R141, [R1+0xf5c] ;  /* 0x000f5c00018d7983 */ /* 0x000ea80000300800 */
[----:B------:R1:W-:Y:S04]  /*387d0*/  LDGSTS.E [R3+0xc300], [R124.64], P1 ;  /* 0x0c3000007c037fae */ /* 0x0003e80008921848 */
[----:B-1----:R-:W2:Y:S04]  /*387e0*/  LDL.LU R139, [R1+0xf60] ;  /* 0x000f6000018b7983 */ /* 0x002ea80000300800 */
[----:B------:R-:W2:Y:S01]  /*387f0*/  LDL.LU R138, [R1+0xf64] ;  /* 0x000f6400018a7983 */ /* 0x000ea20000300800 */
[----:B------:R-:W-:-:S02]  /*38800*/  IMAD.MOV.U32 R124, RZ, RZ, R132 ;  /* 0x000000ffff7c7224 */ /* 0x000fc400078e0084 */
[----:B------:R-:W-:-:S05]  /*38810*/  IMAD.MOV.U32 R125, RZ, RZ, R137 ;  /* 0x000000ffff7d7224 */ /* 0x000fca00078e0089 */
[----:B------:R1:W-:Y:S01]  /*38820*/  LDGSTS.E [R3+0xd000], [R124.64], P2 ;  /* 0x0d0000007c037fae */ /* 0x0003e20009121848 */
[----:B----4-:R-:W-:-:S04]  /*38830*/  IADD3 R130, P1, R130, R136, RZ ;  /* 0x0000008882827210 */ /* 0x010fc80007f3e0ff */
[----:B---3--:R-:W-:Y:S01]  /*38840*/  IADD3.X R131, R131, R0, RZ, P1, !PT ;  /* 0x0000000083837210 */ /* 0x008fe20000ffe4ff */
[----:B-1----:R-:W-:Y:S01]  /*38850*/  IMAD.MOV.U32 R124, RZ, RZ, R130 ;  /* 0x000000ffff7c7224 */ /* 0x002fe200078e0082 */
[----:B------:R-:W-:Y:S03]  /*38860*/  STL [R1+0xedc], R130 ;  /* 0x000edc8201007387 */ /* 0x000fe60000100800 */
[----:B------:R-:W-:Y:S01]  /*38870*/  IMAD.MOV.U32 R125, RZ, RZ, R131 ;  /* 0x000000ffff7d7224 */ /* 0x000fe200078e0083 */
[----:B------:R-:W-:Y:S04]  /*38880*/  STL [R1+0xed8], R131 ;  /* 0x000ed88301007387 */ /* 0x000fe80000100800 */
[----:B------:R1:W-:Y:S01]  /*38890*/  LDGSTS.E [R3+0xd100], [R124.64], P2 ;  /* 0x0d1000007c037fae */ /* 0x0003e20009121848 */
[----:B--2---:R-:W-:-:S05]  /*388a0*/  IADD3 R126, P3, R126, R136, RZ ;  /* 0x000000887e7e7210 */ /* 0x004fca0007f7e0ff */
[----:B------:R-:W-:Y:S01]  /*388b0*/  IMAD.X R127, R127, 0x1, R0, P3 ;  /* 0x000000017f7f7824 */ /* 0x000fe200018e0600 */
[----:B------:R-:W-:Y:S01]  /*388c0*/  STL [R1+0xee4], R126 ;  /* 0x000ee47e01007387 */ /* 0x000fe20000100800 */
[----:B-1----:R-:W-:Y:S02]  /*388d0*/  MOV R124, R126 ;  /* 0x0000007e007c7202 */ /* 0x002fe40000000f00 */
[----:B------:R-:W-:Y:S01]  /*388e0*/  IMAD.MOV.U32 R125, RZ, RZ, R127 ;  /* 0x000000ffff7d7224 */ /* 0x000fe200078e007f */
[----:B------:R1:W-:Y:S01]  /*388f0*/  STL [R1+0xee0], R127 ;  /* 0x000ee07f01007387 */ /* 0x0003e20000100800 */
[----:B------:R-:W-:-:S03]  /*38900*/  ISETP.GT.AND P1, PT, R2, 0x38, PT ;  /* 0x000000380200780c */ /* 0x000fc60003f24270 */
[----:B------:R2:W-:Y:S04]  /*38910*/  LDGSTS.E [R3+0xd200], [R124.64], P2 ;  /* 0x0d2000007c037fae */ /* 0x0005e80009121848 */
[----:B-1----:R-:W3:Y:S04]  /*38920*/  LDL.LU R127, [R1+0xf68] ;  /* 0x000f6800017f7983 */ /* 0x002ee80000300800 */
[----:B------:R-:W4:Y:S01]  /*38930*/  LDL.LU R126, [R1+0xf6c] ;  /* 0x000f6c00017e7983 */ /* 0x000f220000300800 */
[----:B--2---:R-:W-:-:S03]  /*38940*/  SEL R124, RZ, 0x4, !P1 ;  /* 0x00000004ff7c7807 */ /* 0x004fc60004800000 */
[----:B------:R-:W2:Y:S01]  /*38950*/  LDL.LU R137, [R1+0xfd0] ;  /* 0x000fd00001897983 */ /* 0x000ea20000300800 */
[----:B------:R-:W-:-:S03]  /*38960*/  SEL R124, R124, RZ, !P0 ;  /* 0x000000ff7c7c7207 */ /* 0x000fc60004000000 */
[----:B------:R-:W2:Y:S01]  /*38970*/  LDL.LU R132, [R1+0xfd4] ;  /* 0x000fd40001847983 */ /* 0x000ea20000300800 */
[----:B------:R-:W-:-:S03]  /*38980*/  ISETP.NE.U32.AND P1, PT, R124, RZ, PT ;  /* 0x000000ff7c00720c */ /* 0x000fc60003f25070 */
[----:B------:R-:W2:Y:S04]  /*38990*/  LDL.LU R131, [R1+0xfd8] ;  /* 0x000fd80001837983 */ /* 0x000ea80000300800 */
[----:B------:R-:W2:Y:S01]  /*389a0*/  LDL.LU R130, [R1+0xfdc] ;  /* 0x000fdc0001827983 */ /* 0x000ea20000300800 */
[----:B------:R-:W-:-:S05]  /*389b0*/  IADD3 R134, P3, R134, R136, RZ ;  /* 0x0000008886867210 */ /* 0x000fca0007f7e0ff */
[----:B------:R-:W-:Y:S01]  /*389c0*/  IMAD.X R135, R135, 0x1, R0, P3 ;  /* 0x0000000187877824 */ /* 0x000fe200018e0600 */
[----:B------:R-:W-:-:S03]  /*389d0*/  MOV R124, R134 ;  /* 0x00000086007c7202 */ /* 0x000fc60000000f00 */
[----:B------:R-:W-:Y:S01]  /*389e0*/  IMAD.MOV.U32 R125, RZ, RZ, R135 ;  /* 0x000000ffff7d7224 */ /* 0x000fe200078e0087 */
[----:B------:R-:W-:-:S04]  /*389f0*/  IADD3 R129, P4, R129, R136, RZ ;  /* 0x0000008881817210 */ /* 0x000fc80007f9e0ff */
[----:B------:R1:W-:Y:S01]  /*38a00*/  LDGSTS.E [R3+0xd300], [R124.64], P2 ;  /* 0x0d3000007c037fae */ /* 0x0003e20009121848 */
[----:B------:R-:W-:-:S03]  /*38a10*/  IMAD.X R133, R133, 0x1, R0, P4 ;  /* 0x0000000185857824 */ /* 0x000fc600020e0600 */
[----:B------:R-:W-:Y:S04]  /*38a20*/  STL [R1+0xeec], R134 ;  /* 0x000eec8601007387 */ /* 0x000fe80000100800 */
[----:B------:R1:W-:Y:S02]  /*38a30*/  STL [R1+0xee8], R135 ;  /* 0x000ee88701007387 */ /* 0x0003e40000100800 */
[----:B-1----:R-:W-:Y:S02]  /*38a40*/  IMAD.MOV.U32 R124, RZ, RZ, R129 ;  /* 0x000000ffff7c7224 */ /* 0x002fe400078e0081 */
[----:B------:R-:W-:Y:S01]  /*38a50*/  IMAD.MOV.U32 R125, RZ, RZ, R133 ;  /* 0x000000ffff7d7224 */ /* 0x000fe200078e0085 */
[----:B------:R-:W-:Y:S04]  /*38a60*/  STL [R1+0xf54], R129 ;  /* 0x000f548101007387 */ /* 0x000fe80000100800 */
[----:B------:R1:W-:Y:S04]  /*38a70*/  STL [R1+0xf50], R133 ;  /* 0x000f508501007387 */ /* 0x0003e80000100800 */
[----:B------:R1:W-:Y:S04]  /*38a80*/  LDGSTS.E [R3+0xe000], [R124.64], P1 ;  /* 0x0e0000007c037fae */ /* 0x0003e80008921848 */
[----:B------:R-:W2:Y:S04]  /*38a90*/  LDL.LU R135, [R1+0xfe0] ;  /* 0x000fe00001877983 */ /* 0x000ea80000300800 */
[----:B------:R-:W2:Y:S04]  /*38aa0*/  LDL.LU R134, [R1+0xfe4] ;  /* 0x000fe40001867983 */ /* 0x000ea80000300800 */
[----:B-1----:R-:W2:Y:S04]  /*38ab0*/  LDL.LU R133, [R1+0xfe8] ;  /* 0x000fe80001857983 */ /* 0x002ea80000300800 */
[----:B------:R-:W2:Y:S01]  /*38ac0*/  LDL.LU R129, [R1+0xfec] ;  /* 0x000fec0001817983 */ /* 0x000ea20000300800 */
[----:B------:R-:W-:-:S04]  /*38ad0*/  IADD3 R141, P2, R141, R136, RZ ;  /* 0x000000888d8d7210 */ /* 0x000fc80007f5e0ff */
[----:B------:R-:W-:Y:S01]  /*38ae0*/  IADD3.X R142, R142, R0, RZ, P2, !PT ;  /* 0x000000008e8e7210 */ /* 0x000fe200017fe4ff */
[----:B------:R-:W-:-:S04]  /*38af0*/  IMAD.MOV.U32 R124, RZ, RZ, R141 ;  /* 0x000000ffff7c7224 */ /* 0x000fc800078e008d */
[----:B------:R-:W-:Y:S01]  /*38b00*/  IMAD.MOV.U32 R125, RZ, RZ, R142 ;  /* 0x000000ffff7d7224 */ /* 0x000fe200078e008e */
[----:B------:R-:W-:-:S04]  /*38b10*/  IADD3 R138, P3, R138, R136, RZ ;  /* 0x000000888a8a7210 */ /* 0x000fc80007f7e0ff */
[----:B------:R1:W-:Y:S01]  /*38b20*/  LDGSTS.E [R3+0xe100], [R124.64], P1 ;  /* 0x0e1000007c037fae */ /* 0x0003e20008921848 */
[----:B------:R-:W-:Y:S01]  /*38b30*/  IMAD.X R139, R139, 0x1, R0, P3 ;  /* 0x000000018b8b7824 */ /* 0x000fe200018e0600 */
[----:B------:R-:W-:Y:S02]  /*38b40*/  ISETP.GT.AND P2, PT, R2, 0x3c, PT ;  /* 0x0000003c0200780c */ /* 0x000fe40003f44270 */
[----:B-1----:R-:W-:Y:S01]  /*38b50*/  MOV R124, R138 ;  /* 0x0000008a007c7202 */ /* 0x002fe20000000f00 */
[----:B------:R-:W-:Y:S01]  /*38b60*/  IMAD.MOV.U32 R125, RZ, RZ, R139 ;  /* 0x000000ffff7d7224 */ /* 0x000fe200078e008b */
[----:B------:R-:W-:Y:S04]  /*38b70*/  STL [R1+0xf5c], R141 ;  /* 0x000f5c8d01007387 */ /* 0x000fe80000100800 */
[----:B------:R1:W-:Y:S04]  /*38b80*/  LDGSTS.E [R3+0xe200], [R124.64], P1 ;  /* 0x0e2000007c037fae */ /* 0x0003e80008921848 */
[----:B------:R-:W-:Y:S01]  /*38b90*/  STL [R1+0xf58], R142 ;  /* 0x000f588e01007387 */ /* 0x000fe20000100800 */
[----:B-1----:R-:W-:-:S03]  /*38ba0*/  SEL R124, RZ, 0x4, !P2 ;  /* 0x00000004ff7c7807 */ /* 0x002fc60005000000 */
[----:B------:R-:W-:Y:S01]  /*38bb0*/  STL [R1+0xf64], R138 ;  /* 0x000f648a01007387 */ /* 0x000fe20000100800 */
[----:B------:R-:W-:-:S03]  /*38bc0*/  SEL R124, R124, RZ, !P0 ;  /* 0x000000ff7c7c7207 */ /* 0x000fc60004000000 */
[----:B------:R-:W-:Y:S01]  /*38bd0*/  STL [R1+0xf60], R139 ;  /* 0x000f608b01007387 */ /* 0x000fe20000100800 */
[----:B------:R-:W-:Y:S02]  /*38be0*/  ISETP.NE.U32.AND P2, PT, R124, RZ, PT ;  /* 0x000000ff7c00720c */ /* 0x000fe40003f45070 */
[----:B----4-:R-:W-:-:S05]  /*38bf0*/  IADD3 R126, P3, R126, R136, RZ ;  /* 0x000000887e7e7210 */ /* 0x010fca0007f7e0ff */
[----:B---3--:R-:W-:Y:S01]  /*38c00*/  IMAD.X R127, R127, 0x1, R0, P3 ;  /* 0x000000017f7f7824 */ /* 0x008fe200018e0600 */
[----:B------:R-:W-:Y:S01]  /*38c10*/  STL [R1+0xf6c], R126 ;  /* 0x000f6c7e01007387 */ /* 0x000fe20000100800 */
[----:B------:R-:W-:-:S03]  /*38c20*/  IMAD.MOV.U32 R124, RZ, RZ, R126 ;  /* 0x000000ffff7c7224 */ /* 0x000fc600078e007e */
[----:B------:R1:W-:Y:S01]  /*38c30*/  STL [R1+0xf68], R127 ;  /* 0x000f687f01007387 */ /* 0x0003e20000100800 */
[----:B------:R-:W-:-:S05]  /*38c40*/  MOV R125, R127 ;  /* 0x0000007f007d7202 */ /* 0x000fca0000000f00 */
[----:B------:R3:W-:Y:S04]  /*38c50*/  LDGSTS.E [R3+0xe300], [R124.64], P1 ;  /* 0x0e3000007c037fae */ /* 0x0007e80008921848 */
[----:B-1----:R-:W4:Y:S04]  /*38c60*/  LDL.LU R127, [R1+0x1508] ;  /* 0x00150800017f7983 */ /* 0x002f280000300800 */
[----:B------:R-:W4:Y:S01]  /*38c70*/  LDL.LU R126, [R1+0x150c] ;  /* 0x00150c00017e7983 */ /* 0x000f220000300800 */
[-C--:B--2---:R-:W-:Y:S02]  /*38c80*/  IADD3 R132, P1, R132, R136.reuse, RZ ;  /* 0x0000008884847210 */ /* 0x084fe40007f3e0ff */
[----:B------:R-:W-:-:S03]  /*38c90*/  IADD3 R130, P3, R130, R136, RZ ;  /* 0x0000008882827210 */ /* 0x000fc60007f7e0ff */
[--C-:B------:R-:W-:Y:S02]  /*38ca0*/  IMAD.X R137, R137, 0x1, R0.reuse, P1 ;  /* 0x0000000189897824 */ /* 0x100fe400008e0600 */
[----:B------:R-:W-:Y:S01]  /*38cb0*/  IMAD.X R131, R131, 0x1, R0, P3 ;  /* 0x0000000183837824 */ /* 0x000fe200018e0600 */
[----:B------:R-:W-:Y:S01]  /*38cc0*/  STL [R1+0xfd4], R132 ;  /* 0x000fd48401007387 */ /* 0x000fe20000100800 */
[----:B---3--:R-:W-:Y:S01]  /*38cd0*/  IMAD.MOV.U32 R124, RZ, RZ, R132 ;  /* 0x000000ffff7c7224 */ /* 0x008fe200078e0084 */
[----:B------:R-:W-:Y:S02]  /*38ce0*/  MOV R125, R137 ;  /* 0x00000089007d7202 */ /* 0x000fe40000000f00 */
[----:B------:R1:W-:Y:S04]  /*38cf0*/  STL [R1+0xfd0], R137 ;  /* 0x000fd08901007387 */ /* 0x0003e80000100800 */
[----:B------:R-:W-:Y:S04]  /*38d00*/  STL [R1+0xfdc], R130 ;  /* 0x000fdc8201007387 */ /* 0x000fe80000100800 */
[----:B------:R2:W-:Y:S04]  /*38d10*/  STL [R1+0xfd8], R131 ;  /* 0x000fd88301007387 */ /* 0x0005e80000100800 */
[----:B-1----:R-:W3:Y:S04]  /*38d20*/  LDL.LU R137, [R1+0x1510] ;  /* 0x0015100001897983 */ /* 0x002ee80000300800 */
[----:B------:R-:W3:Y:S04]  /*38d30*/  LDL.LU R132, [R1+0x1514] ;  /* 0x0015140001847983 */ /* 0x000ee80000300800 */
[----:B------:R1:W-:Y:S02]  /*38d40*/  LDGSTS.E [R3+0xf000], [R124.64], P2 ;  /* 0x0f0000007c037fae */ /* 0x0003e40009121848 */
[----:B-1----:R-:W-:-:S02]  /*38d50*/  IMAD.MOV.U32 R125, RZ, RZ, R131 ;  /* 0x000000ffff7d7224 */ /* 0x002fc400078e0083 */
[----:B------:R-:W-:Y:S01]  /*38d60*/  IMAD.MOV.U32 R124, RZ, RZ, R130 ;  /* 0x000000ffff7c7224 */ /* 0x000fe200078e0082 */
[----:B--2---:R-:W3:Y:S04]  /*38d70*/  LDL.LU R131, [R1+0x1518] ;  /* 0x0015180001837983 */ /* 0x004ee80000300800 */
[----:B------:R-:W3:Y:S04]  /*38d80*/  LDL.LU R130, [R1+0x151c] ;  /* 0x00151c0001827983 */ /* 0x000ee80000300800 */
[----:B------:R1:W-:Y:S01]  /*38d90*/  LDGSTS.E [R3+0xf100], [R124.64], P2 ;  /* 0x0f1000007c037fae */ /* 0x0003e20009121848 */
[----:B------:R-:W-:-:S05]  /*38da0*/  IADD3 R134, P1, R134, R136, RZ ;  /* 0x0000008886867210 */ /* 0x000fca0007f3e0ff */
[----:B------:R-:W-:Y:S01]  /*38db0*/  IMAD.X R135, R135, 0x1, R0, P1 ;  /* 0x0000000187877824 */ /* 0x000fe200008e0600 */
[----:B------:R-:W-:Y:S01]  /*38dc0*/  IADD3 R129, P3, R129, R136, RZ ;  /* 0x0000008881817210 */ /* 0x000fe20007f7e0ff */
[----:B------:R-:W-:Y:S01]  /*38dd0*/  STL [R1+0xfe4], R134 ;  /* 0x000fe48601007387 */ /* 0x000fe20000100800 */
[----:B-1----:R-:W-:Y:S02]  /*38de0*/  IMAD.MOV.U32 R124, RZ, RZ, R134 ;  /* 0x000000ffff7c7224 */ /* 0x002fe400078e0086 */
[----:B------:R-:W-:Y:S01]  /*38df0*/  IADD3.X R133, R133, R0, RZ, P3, !PT ;  /* 0x0000000085857210 */ /* 0x000fe20001ffe4ff */
[----:B------:R-:W-:Y:S01]  /*38e00*/  IMAD.MOV.U32 R125, RZ, RZ, R135 ;  /* 0x000000ffff7d7224 */ /* 0x000fe200078e0087 */
[----:B------:R1:W-:Y:S04]  /*38e10*/  STL [R1+0xfe0], R135 ;  /* 0x000fe08701007387 */ /* 0x0003e80000100800 */
[----:B------:R-:W-:Y:S04]  /*38e20*/  STL [R1+0xfec], R129 ;  /* 0x000fec8101007387 */ /* 0x000fe80000100800 */
[----:B------:R1:W-:Y:S04]  /*38e30*/  STL [R1+0xfe8], R133 ;  /* 0x000fe88501007387 */ /* 0x0003e80000100800 */
[----:B------:R-:W3:Y:S04]  /*38e40*/  LDL.LU R139, [R1+0x1520] ;  /* 0x00152000018b7983 */ /* 0x000ee80000300800 */
[----:B------:R1:W-:Y:S04]  /*38e50*/  LDGSTS.E [R3+0xf200], [R124.64], P2 ;  /* 0x0f2000007c037fae */ /* 0x0003e80009121848 */
[----:B------:R-:W3:Y:S04]  /*38e60*/  LDL.LU R138, [R1+0x1524] ;  /* 0x00152400018a7983 */ /* 0x000ee80000300800 */
[----:B-1----:R-:W3:Y:S01]  /*38e70*/  LDL.LU R135, [R1+0x148c] ;  /* 0x00148c0001877983 */ /* 0x002ee20000300800 */
[----:B------:R-:W-:Y:S01]  /*38e80*/  IMAD.MOV.U32 R124, RZ, RZ, R129 ;  /* 0x000000ffff7c7224 */ /* 0x000fe200078e0081 */
[----:B------:R-:W-:-:S02]  /*38e90*/  MOV R125, R133 ;  /* 0x00000085007d7202 */ /* 0x000fc40000000f00 */
[----:B------:R-:W3:Y:S04]  /*38ea0*/  LDL.LU R134, [R1+0x1490] ;  /* 0x0014900001867983 */ /* 0x000ee80000300800 */
[----:B------:R1:W-:Y:S01]  /*38eb0*/  LDGSTS.E [R3+0xf300], [R124.64], P2 ;  /* 0x0f3000007c037fae */ /* 0x0003e20009121848 */
[----:B----4-:R-:W-:-:S05]  /*38ec0*/  IADD3 R126, P2, R126, R136, RZ ;  /* 0x000000887e7e7210 */ /* 0x010fca0007f5e0ff */
[----:B------:R-:W-:Y:S01]  /*38ed0*/  IMAD.X R127, R127, 0x1, R0, P2 ;  /* 0x000000017f7f7824 */ /* 0x000fe200010e0600 */
[----:B------:R-:W-:Y:S04]  /*38ee0*/  STL [R1+0x150c], R126 ;  /* 0x00150c7e01007387 */ /* 0x000fe80000100800 */
[----:B------:R4:W-:Y:S01]  /*38ef0*/  STL [R1+0x1508], R127 ;  /* 0x0015087f01007387 */ /* 0x0009e20000100800 */
[----:B-1----:R-:W-:-:S03]  /*38f00*/  IMAD.MOV.U32 R125, RZ, RZ, R127 ;  /* 0x000000ffff7d7224 */ /* 0x002fc600078e007f */
[----:B------:R-:W2:Y:S01]  /*38f10*/  LDL.LU R133, [R1+0x1494] ;  /* 0x0014940001857983 */ /* 0x000ea20000300800 */
[----:B------:R-:W-:-:S03]  /*38f20*/  IMAD.MOV.U32 R124, RZ, RZ, R126 ;  /* 0x000000ffff7c7224 */ /* 0x000fc600078e007e */
[----:B------:R-:W2:Y:S04]  /*38f30*/  LDL.LU R129, [R1+0x1498] ;  /* 0x0014980001817983 */ /* 0x000ea80000300800 */
[----:B----4-:R-:W4:Y:S04]  /*38f40*/  LDL.LU R127, [R1+0x149c] ;  /* 0x00149c00017f7983 */ /* 0x010f280000300800 */
[----:B------:R-:W4:Y:S01]  /*38f50*/  LDL.LU R126, [R1+0x14a0] ;  /* 0x0014a000017e7983 */ /* 0x000f220000300800 */
[----:B------:R-:W-:-:S04]  /*38f60*/  ISETP.GT.AND P1, PT, R2, 0x1, PT ;  /* 0x000000010200780c */ /* 0x000fc80003f24270 */
[----:B------:R-:W-:Y:S01]  /*38f70*/  SEL R3, RZ, 0x4, !P1 ;  /* 0x00000004ff037807 */ /* 0x000fe20004800000 */
[----:B------:R-:W-:-:S03]  /*38f80*/  IMAD.SHL.U32 R187, R252, 0x4, RZ ;  /* 0x00000004fcbb7824 */ /* 0x000fc600078e00ff */
[----:B------:R-:W-:-:S04]  /*38f90*/  SEL R3, R3, RZ, !P0 ;  /* 0x000000ff03037207 */ /* 0x000fc80004000000 */
[----:B------:R-:W-:Y:S01]  /*38fa0*/  ISETP.NE.U32.AND P1, PT, R3, RZ, PT ;  /* 0x000000ff0300720c */ /* 0x000fe20003f25070 */
[----:B------:R-:W-:Y:S01]  /*38fb0*/  IMAD.U32 R3, RZ, RZ, UR5 ;  /* 0x00000005ff037e24 */ /* 0x000fe2000f8e00ff */
[----:B------:R-:W-:Y:S02]  /*38fc0*/  LOP3.LUT R142, R187, 0x20, RZ, 0x3c, !PT ;  /* 0x00000020bb8e7812 */ /* 0x000fe400078e3cff */
[----:B---3--:R-:W-:Y:S02]  /*38fd0*/  IADD3 R132, P2, R132, R136, RZ ;  /* 0x0000008884847210 */ /* 0x008fe40007f5e0ff */
[----:B------:R-:W-:-:S03]  /*38fe0*/  LEA R3, R3, R142, 0x10 ;  /* 0x0000008e03037211 */ /* 0x000fc600078e80ff */
[----:B------:R-:W-:Y:S01]  /*38ff0*/  IMAD.X R137, R137, 0x1, R0, P2 ;  /* 0x0000000189897824 */ /* 0x000fe200010e0600 */
[----:B------:R-:W-:-:S03]  /*39000*/  IADD3 R130, P3, R130, R136, RZ ;  /* 0x0000008882827210 */ /* 0x000fc60007f7e0ff */
[----:B------:R1:W-:Y:S01]  /*39010*/  LDGSTS.E [R3+0x400], [R124.64], P1 ;  /* 0x004000007c037fae */ /* 0x0003e20008921848 */
[----:B------:R-:W-:-:S03]  /*39020*/  IADD3.X R131, R131, R0, RZ, P3, !PT ;  /* 0x0000000083837210 */ /* 0x000fc60001ffe4ff */
[----:B------:R-:W-:Y:S04]  /*39030*/  STL [R1+0x1514], R132 ;  /* 0x0015148401007387 */ /* 0x000fe80000100800 */
[----:B------:R3:W-:Y:S01]  /*39040*/  STL [R1+0x1510], R137 ;  /* 0x0015108901007387 */ /* 0x0007e20000100800 */
[----:B-1----:R-:W-:Y:S02]  /*39050*/  IMAD.MOV.U32 R124, RZ, RZ, R132 ;  /* 0x000000ffff7c7224 */ /* 0x002fe400078e0084 */
[----:B------:R-:W-:Y:S01]  /*39060*/  IMAD.MOV.U32 R125, RZ, RZ, R137 ;  /* 0x000000ffff7d7224 */ /* 0x000fe200078e0089 */
[----:B------:R-:W-:Y:S04]  /*39070*/  STL [R1+0x151c], R130 ;  /* 0x00151c8201007387 */ /* 0x000fe80000100800 */
[----:B------:R1:W-:Y:S01]  /*39080*/  STL [R1+0x1518], R131 ;  /* 0x0015188301007387 */ /* 0x0003e20000100800 */
[----:B------:R-:W-:-:S03]  /*39090*/  ISETP.GT.AND P2, PT, R2, 0x5, PT ;  /* 0x000000050200780c */ /* 0x000fc60003f44270 */
[----:B------:R1:W-:Y:S04]  /*390a0*/  LDGSTS.E [R3+0x500], [R124.64], P1 ;  /* 0x005000007c037fae */ /* 0x0003e80008921848 */
[----:B---3--:R-:W2:Y:S04]  /*390b0*/  LDL.LU R137, [R1+0x14a4] ;  /* 0x0014a40001897983 */ /* 0x008ea80000300800 */
[----:B------:R-:W2:Y:S01]  /*390c0*/  LDL.LU R132, [R1+0x14a8] ;  /* 0x0014a80001847983 */ /* 0x000ea20000300800 */
[----:B-1----:R-:W-:Y:S01]  /*390d0*/  IMAD.MOV.U32 R124, RZ, RZ, R130 ;  /* 0x000000ffff7c7224 */ /* 0x002fe200078e0082 */
[----:B------:R-:W-:-:S02]  /*390e0*/  MOV R125, R131 ;  /* 0x00000083007d7202 */ /* 0x000fc40000000f00 */
[----:B------:R-:W2:Y:S04]  /*390f0*/  LDL.LU R131, [R1+0x970] ;  /* 0x0009700001837983 */ /* 0x000ea80000300800 */
[----:B------:R-:W2:Y:S04]  /*39100*/  LDL.LU R130, [R1+0x974] ;  /* 0x0009740001827983 */ /* 0x000ea80000300800 */
[----:B------:R1:W-:Y:S01]  /*39110*/  LDGSTS.E [R3+0x600], [R124.64], P1 ;  /* 0x006000007c037fae */ /* 0x0003e20008921848 */
[----:B------:R-:W-:Y:S02]  /*39120*/  IADD3 R138, P3, R138, R136, RZ ;  /* 0x000000888a8a7210 */ /* 0x000fe40007f7e0ff */
[----:B-1----:R-:W-:-:S02]  /*39130*/  SEL R124, RZ, 0x4, !P2 ;  /* 0x00000004ff7c7807 */ /* 0x002fc40005000000 */
[----:B------:R-:W-:Y:S01]  /*39140*/  IADD3 R134, P4, R134, R136, RZ ;  /* 0x0000008886867210 */ /* 0x000fe20007f9e0ff */
[--C-:B------:R-:W-:Y:S01]  /*39150*/  IMAD.X R139, R139, 0x1, R0.reuse, P3 ;  /* 0x000000018b8b7824 */ /* 0x100fe200018e0600 */
[----:B------:R-:W-:Y:S01]  /*39160*/  SEL R124, R124, RZ, !P0 ;  /* 0x000000ff7c7c7207 */ /* 0x000fe20004000000 */
[----:B------:R-:W-:Y:S02]  /*39170*/  STL [R1+0x1524], R138 ;  /* 0x0015248a01007387 */ /* 0x000fe40000100800 */
[----:B------:R-:W-:Y:S01]  /*39180*/  IMAD.X R135, R135, 0x1, R0, P4 ;  /* 0x0000000187877824 */ /* 0x000fe200020e0600 */
[----:B------:R-:W-:Y:S01]  /*39190*/  ISETP.NE.U32.AND P2, PT, R124, RZ, PT ;  /* 0x000000ff7c00720c */ /* 0x000fe20003f45070 */
[----:B------:R1:W-:Y:S01]  /*391a0*/  STL [R1+0x1520], R139 ;  /* 0x0015208b01007387 */ /* 0x0003e20000100800 */
[----:B------:R-:W-:Y:S01]  /*391b0*/  IMAD.MOV.U32 R124, RZ, RZ, R138 ;  /* 0x000000ffff7c7224 */ /* 0x000fe200078e008a */
[----:B------:R-:W-:Y:S02]  /*391c0*/  MOV R125, R139 ;  /* 0x0000008b007d7202 */ /* 0x000fe40000000f00 */
        /* <DEDUP_REMOVED lines=10> */
[----:B--2---:R-:W-:-:S05]  /*39270*/  IADD3 R129, P1, R129, R136, RZ ;  /* 0x0000008881817210 */ /* 0x004fca0007f3e0ff */
[----:B------:R-:W-:Y:S01]  /*39280*/  IMAD.X R133, R133, 0x1, R0, P1 ;  /* 0x0000000185857824 */ /* 0x000fe200008e0600 */
[----:B----4-:R-:W-:Y:S01]  /*39290*/  IADD3 R126, P3, R126, R136, RZ ;  /* 0x000000887e7e7210 */ /* 0x010fe20007f7e0ff */
[----:B-1----:R-:W-:Y:S01]  /*392a0*/  IMAD.MOV.U32 R124, RZ, RZ, R129 ;  /* 0x000000ffff7c7224 */ /* 0x002fe200078e0081 */
[----:B------:R-:W-:Y:S01]  /*392b0*/  STL [R1+0x1498], R129 ;  /* 0x0014988101007387 */ /* 0x000fe20000100800 */
[----:B------:R-:W-:Y:S01]  /*392c0*/  IMAD.MOV.U32 R125, RZ, RZ, R133 ;  /* 0x000000ffff7d7224 */ /* 0x000fe200078e0085 */
[----:B------:R-:W-:Y:S02]  /*392d0*/  IADD3.X R127, R127, R0, RZ, P3, !PT ;  /* 0x000000007f7f7210 */ /* 0x000fe40001ffe4ff */
[----:B------:R1:W-:Y:S04]  /*392e0*/  STL [R1+0x1494], R133 ;  /* 0x0014948501007387 */ /* 0x0003e80000100800 */
[----:B------:R-:W-:Y:S04]  /*392f0*/  STL [R1+0x14a0], R126 ;  /* 0x0014a07e01007387 */ /* 0x000fe80000100800 */
[----:B------:R2:W-:Y:S04]  /*39300*/  STL [R1+0x149c], R127 ;  /* 0x00149c7f01007387 */ /* 0x0005e80000100800 */
[----:B------:R4:W-:Y:S04]  /*39310*/  LDGSTS.E [R3+0x1500], [R124.64], P2 ;  /* 0x015000007c037fae */ /* 0x0009e80009121848 */
[----:B-1----:R-:W3:Y:S04]  /*39320*/  LDL.LU R133, [R1+0x988] ;  /* 0x0009880001857983 */ /* 0x002ee80000300800 */
[----:B------:R-:W3:Y:S01]  /*39330*/  LDL.LU R129, [R1+0x98c] ;  /* 0x00098c0001817983 */ /* 0x000ee20000300800 */
[----:B----4-:R-:W-:Y:S01]  /*39340*/  MOV R125, R127 ;  /* 0x0000007f007d7202 */ /* 0x010fe20000000f00 */
[----:B------:R-:W-:-:S02]  /*39350*/  IMAD.MOV.U32 R124, RZ, RZ, R126 ;  /* 0x000000ffff7c7224 */ /* 0x000fc400078e007e */
[----:B--2---:R-:W2:Y:S04]  /*39360*/  LDL.LU R127, [R1+0x9f0] ;  /* 0x0009f000017f7983 */ /* 0x004ea80000300800 */
[----:B------:R-:W4:Y:S01]  /*39370*/  LDL.LU R126, [R1+0x9f4] ;  /* 0x0009f400017e7983 */ /* 0x000f220000300800 */
[----:B------:R-:W-:-:S03]  /*39380*/  ISETP.GT.AND P1, PT, R2, 0x9, PT ;  /* 0x000000090200780c */ /* 0x000fc60003f24270 */
[----:B------:R1:W-:Y:S02]  /*39390*/  LDGSTS.E [R3+0x1600], [R124.64], P2 ;  /* 0x016000007c037fae */ /* 0x0003e40009121848 */
[----:B-1----:R-:W-:Y:S02]  /*393a0*/  SEL R124, RZ, 0x4, !P1 ;  /* 0x00000004ff7c7807 */ /* 0x002fe40004800000 */
[----:B------:R-:W-:Y:S02]  /*393b0*/  IADD3 R132, P3, R132, R136, RZ ;  /* 0x0000008884847210 */ /* 0x000fe40007f7e0ff */
[----:B------:R-:W-:-:S03]  /*393c0*/  SEL R124, R124, RZ, !P0 ;  /* 0x000000ff7c7c7207 */ /* 0x000fc60004000000 */
[--C-:B------:R-:W-:Y:S01]  /*393d0*/  IMAD.X R137, R137, 0x1, R0.reuse, P3 ;  /* 0x0000000189897824 */ /* 0x100fe200018e0600 */
[----:B------:R-:W-:Y:S01]  /*393e0*/  IADD3 R130, P4, R130, R136, RZ ;  /* 0x0000008882827210 */ /* 0x000fe20007f9e0ff */
[----:B------:R-:W-:Y:S04]  /*393f0*/  STL [R1+0x14a8], R132 ;  /* 0x0014a88401007387 */ /* 0x000fe80000100800 */
[----:B------:R-:W-:Y:S01]  /*39400*/  IMAD.X R131, R131, 0x1, R0, P4 ;  /* 0x0000000183837824 */ /* 0x000fe200020e0600 */
[----:B------:R1:W-:Y:S01]  /*39410*/  STL [R1+0x14a4], R137 ;  /* 0x0014a48901007387 */ /* 0x0003e20000100800 */
[----:B------:R-:W-:Y:S01]  /*39420*/  ISETP.NE.U32.AND P1, PT, R124, RZ, PT ;  /* 0x000000ff7c00720c */ /* 0x000fe20003f25070 */
[----:B------:R-:W-:Y:S01]  /*39430*/  IMAD.MOV.U32 R124, RZ, RZ, R132 ;  /* 0x000000ffff7c7224 */ /* 0x000fe200078e0084 */
[----:B------:R-:W-:Y:S01]  /*39440*/  MOV R125, R137 ;  /* 0x00000089007d7202 */ /* 0x000fe20000000f00 */
[----:B------:R-:W-:Y:S04]  /*39450*/  STL [R1+0x974], R130 ;  /* 0x0009748201007387 */ /* 0x000fe80000100800 */
[----:B------:R1:W-:Y:S04]  /*39460*/  STL [R1+0x970], R131 ;  /* 0x0009708301007387 */ /* 0x0003e80000100800 */
[----:B-1----:R-:W2:Y:S04]  /*39470*/  LDL.LU R137, [R1+0x9f8] ;  /* 0x0009f80001897983 */ /* 0x002ea80000300800 */
[----:B------:R-:W2:Y:S04]  /*39480*/  LDL.LU R132, [R1+0x9fc] ;  /* 0x0009fc0001847983 */ /* 0x000ea80000300800 */
[----:B------:R1:W-:Y:S02]  /*39490*/  LDGSTS.E [R3+0x1700], [R124.64], P2 ;  /* 0x017000007c037fae */ /* 0x0003e40009121848 */
[----:B-1----:R-:W-:-:S02]  /*394a0*/  IMAD.MOV.U32 R125, RZ, RZ, R131 ;  /* 0x000000ffff7d7224 */ /* 0x002fc400078e0083 */
[----:B------:R-:W-:Y:S01]  /*394b0*/  IMAD.MOV.U32 R124, RZ, RZ, R130 ;  /* 0x000000ffff7c7224 */ /* 0x000fe200078e0082 */
[----:B------:R-:W2:Y:S01]  /*394c0*/  LDL.LU R131, [R1+0xa00] ;  /* 0x000a000001837983 */ /* 0x000ea20000300800 */
[----:B------:R-:W-:-:S03]  /*394d0*/  IADD3 R138, P2, R138, R136, RZ ;  /* 0x000000888a8a7210 */ /* 0x000fc60007f5e0ff */
[----:B------:R-:W2:Y:S02]  /*394e0*/  LDL.LU R130, [R1+0xa04] ;  /* 0x000a040001827983 */ /* 0x000ea40000300800 */
[----:B------:R-:W-:Y:S02]  /*394f0*/  IMAD.X R139, R139, 0x1, R0, P2 ;  /* 0x000000018b8b7824 */ /* 0x000fe400010e0600 */
[----:B------:R1:W-:Y:S04]  /*39500*/  LDGSTS.E [R3+0x2400], [R124.64], P1 ;  /* 0x024000007c037fae */ /* 0x0003e80008921848 */
[----:B------:R-:W-:Y:S04]  /*39510*/  STL [R1+0x97c], R138 ;  /* 0x00097c8a01007387 */ /* 0x000fe80000100800 */
[----:B------:R1:W-:Y:S01]  /*39520*/  STL [R1+0x978], R139 ;  /* 0x0009788b01007387 */ /* 0x0003e20000100800 */
[----:B------:R-:W-:Y:S01]  /*39530*/  IADD3 R134, P3, R134, R136, RZ ;  /* 0x0000008886867210 */ /* 0x000fe20007f7e0ff */
[----:B-1----:R-:W-:-:S02]  /*39540*/  IMAD.MOV.U32 R124, RZ, RZ, R138 ;  /* 0x000000ffff7c7224 */ /* 0x002fc400078e008a */
[----:B------:R-:W-:Y:S01]  /*39550*/  IMAD.MOV.U32 R125, RZ, RZ, R139 ;  /* 0x000000ffff7d7224 */ /* 0x000fe200078e008b */
[----:B------:R-:W-:Y:S01]  /*39560*/  IADD3.X R135, R135, R0, RZ, P3, !PT ;  /* 0x0000000087877210 */ /* 0x000fe20001ffe4ff */
[----:B------:R-:W-:Y:S04]  /*39570*/  STL [R1+0x984], R134 ;  /* 0x0009848601007387 */ /* 0x000fe80000100800 */
[----:B------:R1:W-:Y:S01]  /*39580*/  STL [R1+0x980], R135 ;  /* 0x0009808701007387 */ /* 0x0003e20000100800 */
[----:B------:R-:W-:-:S03]  /*39590*/  ISETP.GT.AND P2, PT, R2, 0xd, PT ;  /* 0x0000000d0200780c */ /* 0x000fc60003f44270 */
[----:B------:R1:W-:Y:S04]  /*395a0*/  LDGSTS.E [R3+0x2500], [R124.64], P1 ;  /* 0x025000007c037fae */ /* 0x0003e80008921848 */
[----:B------:R-:W2:Y:S04]  /*395b0*/  LDL.LU R139, [R1+0xa08] ;  /* 0x000a0800018b7983 */ /* 0x000ea80000300800 */
[----:B------:R-:W2:Y:S01]  /*395c0*/  LDL.LU R138, [R1+0xa0c] ;  /* 0x000a0c00018a7983 */ /* 0x000ea20000300800 */
[----:B-1----:R-:W-:Y:S01]  /*395d0*/  IMAD.MOV.U32 R124, RZ, RZ, R134 ;  /* 0x000000ffff7c7224 */ /* 0x002fe200078e0086 */
[----:B------:R-:W-:-:S02]  /*395e0*/  MOV R125, R135 ;  /* 0x00000087007d7202 */ /* 0x000fc40000000f00 */
[----:B------:R-:W2:Y:S04]  /*395f0*/  LDL.LU R135, [R1+0xa70] ;  /* 0x000a700001877983 */ /* 0x000ea80000300800 */
[----:B------:R-:W2:Y:S04]  /*39600*/  LDL.LU R134, [R1+0xa74] ;  /* 0x000a740001867983 */ /* 0x000ea80000300800 */
[----:B------:R1:W-:Y:S02]  /*39610*/  LDGSTS.E [R3+0x2600], [R124.64], P1 ;  /* 0x026000007c037fae */ /* 0x0003e40008921848 */
[----:B-1----:R-:W-:-:S04]  /*39620*/  SEL R124, RZ, 0x4, !P2 ;  /* 0x00000004ff7c7807 */ /* 0x002fc80005000000 */
[----:B------:R-:W-:-:S04]  /*39630*/  SEL R124, R124, RZ, !P0 ;  /* 0x000000ff7c7c7207 */ /* 0x000fc80004000000 */
[----:B------:R-:W-:Y:S02]  /*39640*/  ISETP.NE.U32.AND P2, PT, R124, RZ, PT ;  /* 0x000000ff7c00720c */ /* 0x000fe40003f45070 */
[----:B---3--:R-:W-:-:S05]  /*39650*/  IADD3 R129, P3, R129, R136, RZ ;  /* 0x0000008881817210 */ /* 0x008fca0007f7e0ff */
[----:B------:R-:W-:Y:S01]  /*39660*/  IMAD.X R133, R133, 0x1, R0, P3 ;  /* 0x0000000185857824 */ /* 0x000fe200018e0600 */
[----:B----4-:R-:W-:Y:S01]  /*39670*/  IADD3 R126, P4, R126, R136, RZ ;  /* 0x000000887e7e7210 */ /* 0x010fe20007f9e0ff */
[----:B------:R-:W-:Y:S01]  /*39680*/  STL [R1+0x98c], R129 ;  /* 0x00098c8101007387 */ /* 0x000fe20000100800 */
[----:B------:R-:W-:-:S03]  /*39690*/  IMAD.MOV.U32 R124, RZ, RZ, R129 ;  /* 0x000000ffff7c7224 */ /* 0x000fc600078e0081 */
[----:B--2---:R-:W-:Y:S01]  /*396a0*/  IMAD.X R127, R127, 0x1, R0, P4 ;  /* 0x000000017f7f7824 */ /* 0x004fe200020e0600 */
[----:B------:R1:W-:Y:S01]  /*396b0*/  STL [R1+0x988], R133 ;  /* 0x0009888501007387 */ /* 0x0003e20000100800 */
[----:B------:R-:W-:-:S03]  /*396c0*/  MOV R125, R133 ;  /* 0x00000085007d7202 */ /* 0x000fc60000000f00 */
        /* <DEDUP_REMOVED lines=10> */
[----:B------:R-:W-:-:S05]  /*39770*/  IADD3 R132, P1, R132, R136, RZ ;  /* 0x0000008884847210 */ /* 0x000fca0007f3e0ff */
[----:B------:R-:W-:Y:S02]  /*39780*/  IMAD.X R137, R137, 0x1, R0, P1 ;  /* 0x0000000189897824 */ /* 0x000fe400008e0600 */
[----:B-1----:R-:W-:Y:S02]  /*39790*/  IMAD.MOV.U32 R124, RZ, RZ, R132 ;  /* 0x000000ffff7c7224 */ /* 0x002fe400078e0084 */
[----:B------:R-:W-:Y:S01]  /*397a0*/  IMAD.MOV.U32 R125, RZ, RZ, R137 ;  /* 0x000000ffff7d7224 */ /* 0x000fe200078e0089 */
[----:B------:R-:W-:Y:S04]  /*397b0*/  STL [R1+0x9fc], R132 ;  /* 0x0009fc8401007387 */ /* 0x000fe80000100800 */
[----:B------:R1:W-:Y:S01]  /*397c0*/  STL [R1+0x9f8], R137 ;  /* 0x0009f88901007387 */ /* 0x0003e20000100800 */
[----:B------:R-:W-:-:S03]  /*397d0*/  IADD3 R130, P3, R130, R136, RZ ;  /* 0x0000008882827210 */ /* 0x000fc60007f7e0ff */
[----:B------:R1:W-:Y:S01]  /*397e0*/  LDGSTS.E [R3+0x3500], [R124.64], P2 ;  /* 0x035000007c037fae */ /* 0x0003e20009121848 */
[----:B------:R-:W-:-:S03]  /*397f0*/  IADD3.X R131, R131, R0, RZ, P3, !PT ;  /* 0x0000000083837210 */ /* 0x000fc60001ffe4ff */
[----:B------:R-:W-:Y:S01]  /*39800*/  STL [R1+0xa04], R130 ;  /* 0x000a048201007387 */ /* 0x000fe20000100800 */
[----:B------:R-:W-:-:S03]  /*39810*/  ISETP.GT.AND P1, PT, R2, 0x11, PT ;  /* 0x000000110200780c */ /* 0x000fc60003f24270 */
[----:B------:R1:W-:Y:S02]  /*39820*/  STL [R1+0xa00], R131 ;  /* 0x000a008301007387 */ /* 0x0003e40000100800 */
[----:B-1----:R-:W-:Y:S01]  /*39830*/  IMAD.MOV.U32 R124, RZ, RZ, R130 ;  /* 0x000000ffff7c7224 */ /* 0x002fe200078e0082 */
[----:B------:R-:W-:Y:S01]  /*39840*/  MOV R125, R131 ;  /* 0x00000083007d7202 */ /* 0x000fe20000000f00 */
[----:B------:R-:W2:Y:S04]  /*39850*/  LDL.LU R137, [R1+0xa88] ;  /* 0x000a880001897983 */ /* 0x000ea80000300800 */
[----:B------:R-:W2:Y:S04]  /*39860*/  LDL.LU R132, [R1+0xa8c] ;  /* 0x000a8c0001847983 */ /* 0x000ea80000300800 */
[----:B------:R-:W2:Y:S04]  /*39870*/  LDL.LU R131, [R1+0xaf0] ;  /* 0x000af00001837983 */ /* 0x000ea80000300800 */
[----:B------:R-:W2:Y:S04]  /*39880*/  LDL.LU R130, [R1+0xaf4] ;  /* 0x000af40001827983 */ /* 0x000ea80000300800 */
[----:B------:R1:W-:Y:S01]  /*39890*/  LDGSTS.E [R3+0x3600], [R124.64], P2 ;  /* 0x036000007c037fae */ /* 0x0003e20009121848 */
[----:B------:R-:W-:-:S02]  /*398a0*/  IADD3 R138, P3, R138, R136, RZ ;  /* 0x000000888a8a7210 */ /* 0x000fc40007f7e0ff */
[----:B-1----:R-:W-:-:S03]  /*398b0*/  SEL R124, RZ, 0x4, !P1 ;  /* 0x00000004ff7c7807 */ /* 0x002fc60004800000 */
[----:B------:R-:W-:Y:S01]  /*398c0*/  IMAD.X R139, R139, 0x1, R0, P3 ;  /* 0x000000018b8b7824 */ /* 0x000fe200018e0600 */
[----:B------:R-:W-:Y:S02]  /*398d0*/  SEL R124, R124, RZ, !P0 ;  /* 0x000000ff7c7c7207 */ /* 0x000fe40004000000 */
[----:B------:R-:W-:Y:S01]  /*398e0*/  IADD3 R134, P4, R134, R136, RZ ;  /* 0x0000008886867210 */ /* 0x000fe20007f9e0ff */
[----:B------:R-:W-:Y:S01]  /*398f0*/  STL [R1+0xa0c], R138 ;  /* 0x000a0c8a01007387 */ /* 0x000fe20000100800 */
[----:B------:R-:W-:-:S03]  /*39900*/  ISETP.NE.U32.AND P1, PT, R124, RZ, PT ;  /* 0x000000ff7c00720c */ /* 0x000fc60003f25070 */
[----:B------:R-:W-:Y:S01]  /*39910*/  IMAD.X R135, R135, 0x1, R0, P4 ;  /* 0x0000000187877824 */ /* 0x000fe200020e0600 */
        /* <DEDUP_REMOVED lines=13> */
[----:B----4-:R-:W-:-:S05]  /*399f0*/  IADD3 R129, P2, R129, R136, RZ ;  /* 0x0000008881817210 */ /* 0x010fca0007f5e0ff */
[----:B---3--:R-:W-:Y:S01]  /*39a00*/  IMAD.X R133, R133, 0x1, R0, P2 ;  /* 0x0000000185857824 */ /* 0x008fe200010e0600 */
[----:B------:R-:W-:Y:S01]  /*39a10*/  STL [R1+0xa7c], R129 ;  /* 0x000a7c8101007387 */ /* 0x000fe20000100800 */
[----:B-1----:R-:W-:Y:S02]  /*39a20*/  IMAD.MOV.U32 R124, RZ, RZ, R129 ;  /* 0x000000ffff7c7224 */ /* 0x002fe400078e0081 */
[----:B------:R-:W-:Y:S01]  /*39a30*/  IMAD.MOV.U32 R125, RZ, RZ, R133 ;  /* 0x000000ffff7d7224 */ /* 0x000fe200078e0085 */
[----:B------:R1:W-:Y:S04]  /*39a40*/  STL [R1+0xa78], R133 ;  /* 0x000a788501007387 */ /* 0x0003e80000100800 */
[----:B------:R3:W-:Y:S01]  /*39a50*/  LDGSTS.E [R3+0x4500], [R124.64], P1 ;  /* 0x045000007c037fae */ /* 0x0007e20008921848 */
[----:B--2---:R-:W-:-:S04]  /*39a60*/  IADD3 R126, P3, R126, R136, RZ ;  /* 0x000000887e7e7210 */ /* 0x004fc80007f7e0ff */
[----:B------:R-:W-:Y:S01]  /*39a70*/  IADD3.X R127, R127, R0, RZ, P3, !PT ;  /* 0x000000007f7f7210 */ /* 0x000fe20001ffe4ff */
[----:B------:R-:W-:Y:S01]  /*39a80*/  STL [R1+0xa84], R126 ;  /* 0x000a847e01007387 */ /* 0x000fe20000100800 */
[----:B---3--:R-:W-:-:S03]  /*39a90*/  IMAD.MOV.U32 R124, RZ, RZ, R126 ;  /* 0x000000ffff7c7224 */ /* 0x008fc600078e007e */
[----:B------:R2:W-:Y:S01]  /*39aa0*/  STL [R1+0xa80], R127 ;  /* 0x000a807f01007387 */ /* 0x0005e20000100800 */
[----:B------:R-:W-:-:S03]  /*39ab0*/  MOV R125, R127 ;  /* 0x0000007f007d7202 */ /* 0x000fc60000000f00 */
[----:B-1----:R-:W3:Y:S04]  /*39ac0*/  LDL.LU R133, [R1+0xb08] ;  /* 0x000b080001857983 */ /* 0x002ee80000300800 */
[----:B------:R-:W4:Y:S04]  /*39ad0*/  LDL.LU R129, [R1+0xb0c] ;  /* 0x000b0c0001817983 */ /* 0x000f280000300800 */
[----:B--2---:R-:W2:Y:S04]  /*39ae0*/  LDL.LU R127, [R1+0xb70] ;  /* 0x000b7000017f7983 */ /* 0x004ea80000300800 */
[----:B------:R-:W2:Y:S01]  /*39af0*/  LDL.LU R126, [R1+0xb74] ;  /* 0x000b7400017e7983 */ /* 0x000ea20000300800 */
[----:B------:R-:W-:-:S03]  /*39b00*/  ISETP.GT.AND P2, PT, R2, 0x15, PT ;  /* 0x000000150200780c */ /* 0x000fc60003f44270 */
[----:B------:R1:W-:Y:S02]  /*39b10*/  LDGSTS.E [R3+0x4600], [R124.64], P1 ;  /* 0x046000007c037fae */ /* 0x0003e40008921848 */
[----:B-1----:R-:W-:-:S04]  /*39b20*/  SEL R124, RZ, 0x4, !P2 ;  /* 0x00000004ff7c7807 */ /* 0x002fc80005000000 */
        /* <DEDUP_REMOVED lines=18> */
[----:B------:R-:W2:Y:S01]  /*39c50*/  LDL.LU R130, [R1+0xb84] ;  /* 0x000b840001827983 */ /* 0x000ea20000300800 */
[----:B------:R-:W-:-:S03]  /*39c60*/  IADD3 R138, P1, R138, R136, RZ ;  /* 0x000000888a8a7210 */ /* 0x000fc60007f3e0ff */
[----:B------:R1:W-:Y:S02]  /*39c70*/  LDGSTS.E [R3+0x5400], [R124.64], P2 ;  /* 0x054000007c037fae */ /* 0x0003e40009121848 */
[----:B------:R-:W-:Y:S02]  /*39c80*/  IMAD.X R139, R139, 0x1, R0, P1 ;  /* 0x000000018b8b7824 */ /* 0x000fe400008e0600 */
[----:B------:R-:W-:Y:S04]  /*39c90*/  STL [R1+0xafc], R138 ;  /* 0x000afc8a01007387 */ /* 0x000fe80000100800 */
[----:B------:R1:W-:Y:S02]  /*39ca0*/  STL [R1+0xaf8], R139 ;  /* 0x000af88b01007387 */ /* 0x0003e40000100800 */
[----:B-1----:R-:W-:-:S02]  /*39cb0*/  IMAD.MOV.U32 R124, RZ, RZ, R138 ;  /* 0x000000ffff7c7224 */ /* 0x002fc400078e008a */
[----:B------:R-:W-:Y:S01]  /*39cc0*/  IMAD.MOV.U32 R125, RZ, RZ, R139 ;  /* 0x000000ffff7d7224 */ /* 0x000fe200078e008b */
[----:B------:R-:W-:-:S04]  /*39cd0*/  IADD3 R134, P3, R134, R136, RZ ;  /* 0x0000008886867210 */ /* 0x000fc80007f7e0ff */
[----:B------:R1:W-:Y:S01]  /*39ce0*/  LDGSTS.E [R3+0x5500], [R124.64], P2 ;  /* 0x055000007c037fae */ /* 0x0003e20009121848 */
[----:B------:R-:W-:-:S03]  /*39cf0*/  IADD3.X R135, R135, R0, RZ, P3, !PT ;  /* 0x0000000087877210 */ /* 0x000fc60001ffe4ff */
[----:B------:R-:W-:Y:S04]  /*39d00*/  STL [R1+0xb04], R134 ;  /* 0x000b048601007387 */ /* 0x000fe80000100800 */
[----:B------:R1:W-:Y:S01]  /*39d10*/  STL [R1+0xb00], R135 ;  /* 0x000b008701007387 */ /* 0x0003e20000100800 */
[----:B------:R-:W-:-:S03]  /*39d20*/  ISETP.GT.AND P1, PT, R2, 0x19, PT ;  /* 0x000000190200780c */ /* 0x000fc60003f24270 */
[----:B------:R-:W2:Y:S01]  /*39d30*/  LDL.LU R139, [R1+0xb88] ;  /* 0x000b8800018b7983 */ /* 0x000ea20000300800 */
[----:B-1----:R-:W-:Y:S01]  /*39d40*/  IMAD.MOV.U32 R124, RZ, RZ, R134 ;  /* 0x000000ffff7c7224 */ /* 0x002fe200078e0086 */
[----:B------:R-:W-:Y:S02]  /*39d50*/  MOV R125, R135 ;  /* 0x00000087007d7202 */ /* 0x000fe40000000f00 */
        /* <DEDUP_REMOVED lines=8> */
[----:B---3--:R-:W-:Y:S01]  /*39de0*/  IMAD.X R133, R133, 0x1, R0, P3 ;  /* 0x0000000185857824 */ /* 0x008fe200018e0600 */
[----:B--2---:R-:W-:Y:S01]  /*39df0*/  IADD3 R126, P4, R126, R136, RZ ;  /* 0x000000887e7e7210 */ /* 0x004fe20007f9e0ff */
[----:B------:R-:W-:Y:S01]  /*39e00*/  STL [R1+0xb0c], R129 ;  /* 0x000b0c8101007387 */ /* 0x000fe20000100800 */
[----:B------:R-:W-:-:S03]  /*39e10*/  IMAD.MOV.U32 R124, RZ, RZ, R129 ;  /* 0x000000ffff7c7224 */ /* 0x000fc600078e0081 */
[----:B------:R-:W-:Y:S01]  /*39e20*/  IMAD.X R127, R127, 0x1, R0, P4 ;  /* 0x000000017f7f7824 */ /* 0x000fe200020e0600 */
        /* <DEDUP_REMOVED lines=33> */
[--C-:B------:R-:W-:Y:S01]  /*3a040*/  IMAD.X R139, R139, 0x1, R0.reuse, P3 ;  /* 0x000000018b8b7824 */ /* 0x100fe200018e0600 */
[----:B------:R-:W-:Y:S02]  /*3a050*/  IADD3 R134, P4, R134, R136, RZ ;  /* 0x0000008886867210 */ /* 0x000fe40007f9e0ff */
[----:B------:R-:W-:Y:S01]  /*3a060*/  SEL R124, R124, RZ, !P0 ;  /* 0x000000ff7c7c7207 */ /* 0x000fe20004000000 */
[----:B------:R-:W-:Y:S02]  /*3a070*/  STL [R1+0xb8c], R138 ;  /* 0x000b8c8a01007387 */ /* 0x000fe40000100800 */
[----:B------:R-:W-:Y:S01]  /*3a080*/  IMAD.X R135, R135, 0x1, R0, P4 ;  /* 0x0000000187877824 */ /* 0x000fe200020e0600 */
[----:B------:R-:W-:Y:S01]  /*3a090*/  ISETP.NE.U32.AND P2, PT, R124, RZ, PT ;  /* 0x000000ff7c00720c */ /* 0x000fe20003f45070 */
[----:B------:R1:W-:Y:S01]  /*3a0a0*/  STL [R1+0xb88], R139 ;  /* 0x000b888b01007387 */ /* 0x0003e20000100800 */
[----:B------:R-:W-:Y:S01]  /*3a0b0*/  IMAD.MOV.U32 R124, RZ, RZ, R138 ;  /* 0x000000ffff7c7224 */ /* 0x000fe200078e008a */
[----:B------:R-:W-:-:S02]  /*3a0c0*/  MOV R125, R139 ;  /* 0x0000008b007d7202 */ /* 0x000fc40000000f00 */
        /* <DEDUP_REMOVED lines=91> */
[----:B------:R-:W-:Y:S01]  /*3a680*/  IMAD.X R137, R137, 0x1, R0, P1 ;  /* 0x0000000189897824 */ /* 0x000fe200008e0600 */
[----:B------:R-:W-:Y:S01]  /*3a690*/  STL [R1+0xcfc], R132 ;  /* 0x000cfc8401007387 */ /* 0x000fe20000100800 */
[----:B-1----:R-:W-:Y:S02]  /*3a6a0*/  IMAD.MOV.U32 R124, RZ, RZ, R132 ;  /* 0x000000ffff7c7224 */ /* 0x002fe400078e0084 */
[----:B------:R-:W-:Y:S01]  /*3a6b0*/  IMAD.MOV.U32 R125, RZ, RZ, R137 ;  /* 0x000000ffff7d7224 */ /* 0x000fe200078e0089 */
[----:B------:R1:W-:Y:S01]  /*3a6c0*/  STL [R1+0xcf8], R137 ;  /* 0x000cf88901007387 */ /* 0x0003e20000100800 */
[----:B------:R-:W-:-:S03]  /*3a6d0*/  IADD3 R130, P3, R130, R136, RZ ;  /* 0x0000008882827210 */ /* 0x000fc60007f7e0ff */
[----:B------:R1:W-:Y:S01]  /*3a6e0*/  LDGSTS.E [R3+0x9500], [R124.64], P2 ;  /* 0x095000007c037fae */ /* 0x0003e20009121848 */
[----:B------:R-:W-:-:S03]  /*3a6f0*/  IADD3.X R131, R131, R0, RZ, P3, !PT ;  /* 0x0000000083837210 */ /* 0x000fc60001ffe4ff */
[----:B------:R-:W-:Y:S04]  /*3a700*/  STL [R1+0xd04], R130 ;  /* 0x000d048201007387 */ /* 0x000fe80000100800 */
[----:B------:R1:W-:Y:S01]  /*3a710*/  STL [R1+0xd00], R131 ;  /* 0x000d008301007387 */ /* 0x0003e20000100800 */
[----:B------:R-:W-:-:S03]  /*3a720*/  ISETP.GT.AND P1, PT, R2, 0x29, PT ;  /* 0x000000290200780c */ /* 0x000fc60003f24270 */
[----:B-1----:R-:W2:Y:S01]  /*3a730*/  LDL.LU R137, [R1+0xd88] ;  /* 0x000d880001897983 */ /* 0x002ea20000300800 */
[----:B------:R-:W-:Y:S01]  /*3a740*/  IMAD.MOV.U32 R124, RZ, RZ, R130 ;  /* 0x000000ffff7c7224 */ /* 0x000fe200078e0082 */
[----:B------:R-:W-:Y:S02]  /*3a750*/  MOV R125, R131 ;  /* 0x00000083007d7202 */ /* 0x000fe40000000f00 */
        /* <DEDUP_REMOVED lines=88> */
[--C-:B---3--:R-:W-:Y:S01]  /*3ace0*/  IMAD.X R133, R133, 0x1, R0.reuse, P3 ;  /* 0x0000000185857824 */ /* 0x108fe200018e0600 */
[----:B--2---:R-:W-:Y:S01]  /*3acf0*/  IADD3 R126, P4, R126, R136, RZ ;  /* 0x000000887e7e7210 */ /* 0x004fe20007f9e0ff */
[----:B------:R-:W-:Y:S04]  /*3ad00*/  STL [R1+0xe0c], R129 ;  /* 0x000e0c8101007387 */ /* 0x000fe80000100800 */
[----:B------:R-:W-:Y:S01]  /*3ad10*/  IMAD.X R127, R127, 0x1, R0, P4 ;  /* 0x000000017f7f7824 */ /* 0x000fe200020e0600 */
[----:B------:R1:W-:Y:S01]  /*3ad20*/  STL [R1+0xe08], R133 ;  /* 0x000e088501007387 */ /* 0x0003e20000100800 */
[----:B------:R-:W-:Y:S01]  /*3ad30*/  IMAD.MOV.U32 R124, RZ, RZ, R129 ;  /* 0x000000ffff7c7224 */ /* 0x000fe200078e0081 */
[----:B------:R-:W-:Y:S02]  /*3ad40*/  MOV R125, R133 ;  /* 0x00000085007d7202 */ /* 0x000fe40000000f00 */
        /* <DEDUP_REMOVED lines=14> */
[----:B------:R-:W-:Y:S01]  /*3ae30*/  STL [R1+0xe7c], R132 ;  /* 0x000e7c8401007387 */ /* 0x000fe20000100800 */
[----:B------:R-:W-:-:S03]  /*3ae40*/  ISETP.GT.AND P2, PT, R2, 0x35, PT ;  /* 0x000000350200780c */ /* 0x000fc60003f44270 */
[----:B------:R1:W-:Y:S04]  /*3ae50*/  STL [R1+0xe78], R137 ;  /* 0x000e788901007387 */ /* 0x0003e80000100800 */
[----:B------:R1:W-:Y:S01]  /*3ae60*/  LDGSTS.E [R3+0xc500], [R124.64], P1 ;  /* 0x0c5000007c037fae */ /* 0x0003e20008921848 */
[----:B------:R-:W-:-:S04]  /*3ae70*/  IADD3 R130, P3, R130, R136, RZ ;  /* 0x0000008882827210 */ /* 0x000fc80007f7e0ff */
[----:B------:R-:W-:Y:S01]  /*3ae80*/  IADD3.X R131, R131, R0, RZ, P3, !PT ;  /* 0x0000000083837210 */ /* 0x000fe20001ffe4ff */
[----:B------:R-:W-:Y:S01]  /*3ae90*/  STL [R1+0xe84], R130 ;  /* 0x000e848201007387 */ /* 0x000fe20000100800 */
[----:B-1----:R-:W-:Y:S02]  /*3aea0*/  IMAD.MOV.U32 R124, RZ, RZ, R130 ;  /* 0x000000ffff7c7224 */ /* 0x002fe400078e0082 */
[----:B------:R-:W-:Y:S01]  /*3aeb0*/  MOV R125, R131 ;  /* 0x00000083007d7202 */ /* 0x000fe20000000f00 */
        /* <DEDUP_REMOVED lines=27> */
[----:B----4-:R-:W-:-:S05]  /*3b070*/  IADD3 R129, P1, R129, R136, RZ ;  /* 0x0000008881817210 */ /* 0x010fca0007f3e0ff */
[----:B---3--:R-:W-:Y:S02]  /*3b080*/  IMAD.X R133, R133, 0x1, R0, P1 ;  /* 0x0000000185857824 */ /* 0x008fe400008e0600 */
[----:B-1----:R-:W-:Y:S02]  /*3b090*/  IMAD.MOV.U32 R124, RZ, RZ, R129 ;  /* 0x000000ffff7c7224 */ /* 0x002fe400078e0081 */
[----:B------:R-:W-:Y:S01]  /*3b0a0*/  IMAD.MOV.U32 R125, RZ, RZ, R133 ;  /* 0x000000ffff7d7224 */ /* 0x000fe200078e0085 */
[----:B------:R-:W-:Y:S04]  /*3b0b0*/  STL [R1+0xefc], R129 ;  /* 0x000efc8101007387 */ /* 0x000fe80000100800 */
[----:B------:R-:W-:Y:S04]  /*3b0c0*/  STL [R1+0xef8], R133 ;  /* 0x000ef88501007387 */ /* 0x000fe80000100800 */
[----:B------:R1:W-:Y:S01]  /*3b0d0*/  LDGSTS.E [R3+0xd500], [R124.64], P2 ;  /* 0x0d5000007c037fae */ /* 0x0003e20009121848 */
[----:B--2---:R-:W-:-:S04]  /*3b0e0*/  IADD3 R126, P3, R126, R136, RZ ;  /* 0x000000887e7e7210 */ /* 0x004fc80007f7e0ff */
[----:B------:R-:W-:Y:S01]  /*3b0f0*/  IADD3.X R127, R127, R0, RZ, P3, !PT ;  /* 0x000000007f7f7210 */ /* 0x000fe20001ffe4ff */
[----:B------:R-:W-:Y:S01]  /*3b100*/  STL [R1+0xf04], R126 ;  /* 0x000f047e01007387 */ /* 0x000fe20000100800 */
[----:B-1----:R-:W-:Y:S02]  /*3b110*/  IMAD.MOV.U32 R124, RZ, RZ, R126 ;  /* 0x000000ffff7c7224 */ /* 0x002fe400078e007e */
[----:B------:R-:W-:Y:S01]  /*3b120*/  MOV R125, R127 ;  /* 0x0000007f007d7202 */ /* 0x000fe20000000f00 */
[----:B------:R1:W-:Y:S01]  /*3b130*/  STL [R1+0xf00], R127 ;  /* 0x000f007f01007387 */ /* 0x0003e20000100800 */
[----:B------:R-:W-:-:S03]  /*3b140*/  ISETP.GT.AND P1, PT, R2, 0x39, PT ;  /* 0x000000390200780c */ /* 0x000fc60003f24270 */
[----:B------:R2:W-:Y:S04]  /*3b150*/  LDGSTS.E [R3+0xd600], [R124.64], P2 ;  /* 0x0d6000007c037fae */ /* 0x0005e80009121848 */
[----:B-1----:R-:W3:Y:S04]  /*3b160*/  LDL.LU R127, [R1+0xf88] ;  /* 0x000f8800017f7983 */ /* 0x002ee80000300800 */
[----:B------:R-:W4:Y:S04]  /*3b170*/  LDL.LU R126, [R1+0xf8c] ;  /* 0x000f8c00017e7983 */ /* 0x000f280000300800 */
[----:B------:R-:W3:Y:S04]  /*3b180*/  LDL.LU R135, [R1+0xff0] ;  /* 0x000ff00001877983 */ /* 0x000ee80000300800 */
[----:B------:R-:W3:Y:S04]  /*3b190*/  LDL.LU R134, [R1+0xff4] ;  /* 0x000ff40001867983 */ /* 0x000ee80000300800 */
[----:B------:R-:W3:Y:S04]  /*3b1a0*/  LDL.LU R133, [R1+0xff8] ;  /* 0x000ff80001857983 */ /* 0x000ee80000300800 */
[----:B------:R-:W3:Y:S01]  /*3b1b0*/  LDL.LU R129, [R1+0xffc] ;  /* 0x000ffc0001817983 */ /* 0x000ee20000300800 */
[----:B--2---:R-:W-:-:S04]  /*3b1c0*/  SEL R124, RZ, 0x4, !P1 ;  /* 0x00000004ff7c7807 */ /* 0x004fc80004800000 */
[----:B------:R-:W-:Y:S02]  /*3b1d0*/  SEL R124, R124, RZ, !P0 ;  /* 0x000000ff7c7c7207 */ /* 0x000fe40004000000 */
[----:B------:R-:W-:-:S05]  /*3b1e0*/  IADD3 R132, P3, R132, R136, RZ ;  /* 0x0000008884847210 */ /* 0x000fca0007f7e0ff */
[----:B------:R-:W-:Y:S01]  /*3b1f0*/  IMAD.X R137, R137, 0x1, R0, P3 ;  /* 0x0000000189897824 */ /* 0x000fe200018e0600 */
[----:B------:R-:W-:Y:S01]  /*3b200*/  ISETP.NE.U32.AND P1, PT, R124, RZ, PT ;  /* 0x000000ff7c00720c */ /* 0x000fe20003f25070 */
[----:B------:R-:W-:-:S03]  /*3b210*/  IMAD.MOV.U32 R124, RZ, RZ, R132 ;  /* 0x000000ffff7c7224 */ /* 0x000fc600078e0084 */
[----:B------:R-:W-:Y:S02]  /*3b220*/  MOV R125, R137 ;  /* 0x00000089007d7202 */ /* 0x000fe40000000f00 */
[----:B------:R-:W-:-:S03]  /*3b230*/  IADD3 R130, P4, R130, R136, RZ ;  /* 0x0000008882827210 */ /* 0x000fc60007f9e0ff */
[----:B------:R1:W-:Y:S02]  /*3b240*/  LDGSTS.E [R3+0xd700], [R124.64], P2 ;  /* 0x0d7000007c037fae */ /* 0x0003e40009121848 */
[----:B------:R-:W-:Y:S02]  /*3b250*/  IMAD.X R131, R131, 0x1, R0, P4 ;  /* 0x0000000183837824 */ /* 0x000fe400020e0600 */
[----:B------:R-:W-:Y:S04]  /*3b260*/  STL [R1+0xf0c], R132 ;  /* 0x000f0c8401007387 */ /* 0x000fe80000100800 */
[----:B------:R2:W-:Y:S01]  /*3b270*/  STL [R1+0xf08], R137 ;  /* 0x000f088901007387 */ /* 0x0005e20000100800 */
[----:B-1----:R-:W-:Y:S02]  /*3b280*/  IMAD.MOV.U32 R124, RZ, RZ, R130 ;  /* 0x000000ffff7c7224 */ /* 0x002fe400078e0082 */
[----:B------:R-:W-:Y:S01]  /*3b290*/  IMAD.MOV.U32 R125, RZ, RZ, R131 ;  /* 0x000000ffff7d7224 */ /* 0x000fe200078e0083 */
[----:B------:R-:W-:Y:S04]  /*3b2a0*/  STL [R1+0xf74], R130 ;  /* 0x000f748201007387 */ /* 0x000fe80000100800 */
[----:B------:R1:W-:Y:S04]  /*3b2b0*/  STL [R1+0xf70], R131 ;  /* 0x000f708301007387 */ /* 0x0003e80000100800 */
[----:B--2---:R-:W2:Y:S04]  /*3b2c0*/  LDL.LU R137, [R1+0x1000] ;  /* 0x0010000001897983 */ /* 0x004ea80000300800 */
[----:B------:R1:W-:Y:S04]  /*3b2d0*/  LDGSTS.E [R3+0xe400], [R124.64], P1 ;  /* 0x0e4000007c037fae */ /* 0x0003e80008921848 */
[----:B------:R-:W2:Y:S04]  /*3b2e0*/  LDL.LU R132, [R1+0x1004] ;  /* 0x0010040001847983 */ /* 0x000ea80000300800 */
[----:B-1----:R-:W2:Y:S04]  /*3b2f0*/  LDL.LU R131, [R1+0x1008] ;  /* 0x0010080001837983 */ /* 0x002ea80000300800 */
[----:B------:R-:W2:Y:S01]  /*3b300*/  LDL.LU R130, [R1+0x100c] ;  /* 0x00100c0001827983 */ /* 0x000ea20000300800 */
[----:B------:R-:W-:-:S05]  /*3b310*/  IADD3 R141, P2, R141, R136, RZ ;  /* 0x000000888d8d7210 */ /* 0x000fca0007f5e0ff */
[----:B------:R-:W-:Y:S02]  /*3b320*/  IMAD.X R143, R143, 0x1, R0, P2 ;  /* 0x000000018f8f7824 */ /* 0x000fe400010e0600 */
[----:B------:R-:W-:Y:S02]  /*3b330*/  IMAD.MOV.U32 R124, RZ, RZ, R141 ;  /* 0x000000ffff7c7224 */ /* 0x000fe400078e008d */
[----:B------:R-:W-:Y:S01]  /*3b340*/  IMAD.MOV.U32 R125, RZ, RZ, R143 ;  /* 0x000000ffff7d7224 */ /* 0x000fe200078e008f */
[----:B------:R-:W-:-:S04]  /*3b350*/  IADD3 R138, P3, R138, R136, RZ ;  /* 0x000000888a8a7210 */ /* 0x000fc80007f7e0ff */
[----:B------:R1:W-:Y:S01]  /*3b360*/  LDGSTS.E [R3+0xe500], [R124.64], P1 ;  /* 0x0e5000007c037fae */ /* 0x0003e20008921848 */
[----:B------:R-:W-:Y:S02]  /*3b370*/  IADD3.X R139, R139, R0, RZ, P3, !PT ;  /* 0x000000008b8b7210 */ /* 0x000fe40001ffe4ff */
[----:B------:R-:W-:Y:S01]  /*3b380*/  ISETP.GT.AND P2, PT, R2, 0x3d, PT ;  /* 0x0000003d0200780c */ /* 0x000fe20003f44270 */
[----:B-1----:R-:W-:Y:S01]  /*3b390*/  IMAD.MOV.U32 R124, RZ, RZ, R138 ;  /* 0x000000ffff7c7224 */ /* 0x002fe200078e008a */
[----:B------:R-:W-:Y:S01]  /*3b3a0*/  MOV R125, R139 ;  /* 0x0000008b007d7202 */ /* 0x000fe20000000f00 */
        /* <DEDUP_REMOVED lines=11> */
[----:B------:R-:W-:Y:S02]  /*3b460*/  IMAD.MOV.U32 R124, RZ, RZ, R126 ;  /* 0x000000ffff7c7224 */ /* 0x000fe400078e007e */
[----:B------:R-:W-:Y:S01]  /*3b470*/  IMAD.MOV.U32 R125, RZ, RZ, R127 ;  /* 0x000000ffff7d7224 */ /* 0x000fe200078e007f */
[----:B------:R1:W-:Y:S04]  /*3b480*/  STL [R1+0xf88], R127 ;  /* 0x000f887f01007387 */ /* 0x0003e80000100800 */
[----:B------:R3:W-:Y:S04]  /*3b490*/  LDGSTS.E [R3+0xe700], [R124.64], P1 ;  /* 0x0e7000007c037fae */ /* 0x0007e80008921848 */
[----:B-1----:R-:W4:Y:S04]  /*3b4a0*/  LDL.LU R127, [R1+0x1528] ;  /* 0x00152800017f7983 */ /* 0x002f280000300800 */
[----:B------:R-:W4:Y:S01]  /*3b4b0*/  LDL.LU R126, [R1+0x152c] ;  /* 0x00152c00017e7983 */ /* 0x000f220000300800 */
[----:B------:R-:W-:-:S02]  /*3b4c0*/  IADD3 R134, P1, R134, R136, RZ ;  /* 0x0000008886867210 */ /* 0x000fc40007f3e0ff */
[----:B------:R-:W-:Y:S02]  /*3b4d0*/  IADD3 R129, P3, R129, R136, RZ ;  /* 0x0000008881817210 */ /* 0x000fe40007f7e0ff */
[----:B------:R-:W-:Y:S01]  /*3b4e0*/  IADD3.X R135, R135, R0, RZ, P1, !PT ;  /* 0x0000000087877210 */ /* 0x000fe20000ffe4ff */
[----:B---3--:R-:W-:Y:S02]  /*3b4f0*/  IMAD.MOV.U32 R124, RZ, RZ, R134 ;  /* 0x000000ffff7c7224 */ /* 0x008fe400078e0086 */
[----:B------:R-:W-:Y:S01]  /*3b500*/  IMAD.X R133, R133, 0x1, R0, P3 ;  /* 0x0000000185857824 */ /* 0x000fe200018e0600 */
[----:B------:R-:W-:Y:S01]  /*3b510*/  STL [R1+0xff4], R134 ;  /* 0x000ff48601007387 */ /* 0x000fe20000100800 */
[----:B------:R-:W-:-:S03]  /*3b520*/  IMAD.MOV.U32 R125, RZ, RZ, R135 ;  /* 0x000000ffff7d7224 */ /* 0x000fc600078e0087 */
[----:B------:R1:W-:Y:S04]  /*3b530*/  STL [R1+0xff0], R135 ;  /* 0x000ff08701007387 */ /* 0x0003e80000100800 */
[----:B------:R-:W-:Y:S04]  /*3b540*/  STL [R1+0xffc], R129 ;  /* 0x000ffc8101007387 */ /* 0x000fe80000100800 */
[----:B------:R3:W-:Y:S04]  /*3b550*/  STL [R1+0xff8], R133 ;  /* 0x000ff88501007387 */ /* 0x0007e80000100800 */
[----:B------:R3:W-:Y:S04]  /*3b560*/  LDGSTS.E [R3+0xf400], [R124.64], P2 ;  /* 0x0f4000007c037fae */ /* 0x0007e80009121848 */
[----:B-1----:R-:W4:Y:S04]  /*3b570*/  LDL.LU R135, [R1+0x1530] ;  /* 0x0015300001877983 */ /* 0x002f280000300800 */
[----:B------:R-:W4:Y:S01]  /*3b580*/  LDL.LU R134, [R1+0x1534] ;  /* 0x0015340001867983 */ /* 0x000f220000300800 */
[----:B---3--:R-:W-:Y:S01]  /*3b590*/  IMAD.MOV.U32 R125, RZ, RZ, R133 ;  /* 0x000000ffff7d7224 */ /* 0x008fe200078e0085 */
[----:B------:R-:W-:-:S02]  /*3b5a0*/  MOV R124, R129 ;  /* 0x00000081007c7202 */ /* 0x000fc40000000f00 */
[----:B------:R-:W3:Y:S04]  /*3b5b0*/  LDL.LU R133, [R1+0x1538] ;  /* 0x0015380001857983 */ /* 0x000ee80000300800 */
[----:B------:R-:W3:Y:S04]  /*3b5c0*/  LDL.LU R129, [R1+0x153c] ;  /* 0x00153c0001817983 */ /* 0x000ee80000300800 */
[----:B------:R1:W-:Y:S01]  /*3b5d0*/  LDGSTS.E [R3+0xf500], [R124.64], P2 ;  /* 0x0f5000007c037fae */ /* 0x0003e20009121848 */
[----:B--2---:R-:W-:-:S05]  /*3b5e0*/  IADD3 R132, P1, R132, R136, RZ ;  /* 0x0000008884847210 */ /* 0x004fca0007f3e0ff */
[----:B------:R-:W-:Y:S01]  /*3b5f0*/  IMAD.X R137, R137, 0x1, R0, P1 ;  /* 0x0000000189897824 */ /* 0x000fe200008e0600 */
[----:B------:R-:W-:Y:S01]  /*3b600*/  IADD3 R130, P3, R130, R136, RZ ;  /* 0x0000008882827210 */ /* 0x000fe20007f7e0ff */
[----:B------:R-:W-:Y:S01]  /*3b610*/  STL [R1+0x1004], R132 ;  /* 0x0010048401007387 */ /* 0x000fe20000100800 */
[----:B-1----:R-:W-:-:S03]  /*3b620*/  MOV R124, R132 ;  /* 0x00000084007c7202 */ /* 0x002fc60000000f00 */
[----:B------:R-:W-:Y:S01]  /*3b630*/  IMAD.X R131, R131, 0x1, R0, P3 ;  /* 0x0000000183837824 */ /* 0x000fe200018e0600 */
[----:B------:R1:W-:Y:S01]  /*3b640*/  STL [R1+0x1000], R137 ;  /* 0x0010008901007387 */ /* 0x0003e20000100800 */
[----:B------:R-:W-:-:S03]  /*3b650*/  IMAD.MOV.U32 R125, RZ, RZ, R137 ;  /* 0x000000ffff7d7224 */ /* 0x000fc600078e0089 */
[----:B------:R-:W-:Y:S04]  /*3b660*/  STL [R1+0x100c], R130 ;  /* 0x00100c8201007387 */ /* 0x000fe80000100800 */
[----:B------:R2:W-:Y:S04]  /*3b670*/  STL [R1+0x1008], R131 ;  /* 0x0010088301007387 */ /* 0x0005e80000100800 */
[----:B------:R-:W3:Y:S04]  /*3b680*/  LDL.LU R143, [R1+0x1540] ;  /* 0x00154000018f7983 */ /* 0x000ee80000300800 */
[----:B------:R-:W3:Y:S04]  /*3b690*/  LDL.LU R138, [R1+0x1544] ;  /* 0x00154400018a7983 */ /* 0x000ee80000300800 */
[----:B------:R2:W-:Y:S04]  /*3b6a0*/  LDGSTS.E [R3+0xf600], [R124.64], P2 ;  /* 0x0f6000007c037fae */ /* 0x0005e80009121848 */
[----:B-1----:R-:W3:Y:S04]  /*3b6b0*/  LDL.LU R137, [R1+0x14ac] ;  /* 0x0014ac0001897983 */ /* 0x002ee80000300800 */
[----:B------:R-:W3:Y:S01]  /*3b6c0*/  LDL.LU R132, [R1+0x14b0] ;  /* 0x0014b00001847983 */ /* 0x000ee20000300800 */
[----:B--2---:R-:W-:-:S02]  /*3b6d0*/  IMAD.MOV.U32 R124, RZ, RZ, R130 ;  /* 0x000000ffff7c7224 */ /* 0x004fc400078e0082 */
[----:B------:R-:W-:-:S05]  /*3b6e0*/  IMAD.MOV.U32 R125, RZ, RZ, R131 ;  /* 0x000000ffff7d7224 */ /* 0x000fca00078e0083 */
[----:B------:R1:W-:Y:S01]  /*3b6f0*/  LDGSTS.E [R3+0xf700], [R124.64], P2 ;  /* 0x0f7000007c037fae */ /* 0x0003e20009121848 */
[----:B------:R-:W-:Y:S02]  /*3b700*/  ISETP.GT.AND P1, PT, R2, 0x2, PT ;  /* 0x000000020200780c */ /* 0x000fe40003f24270 */
[----:B------:R-:W-:Y:S02]  /*3b710*/  SHF.L.U32 R141, R252, 0x2, RZ ;  /* 0x00000002fc8d7819 */ /* 0x000fe400000006ff */
[----:B-1----:R-:W-:-:S04]  /*3b720*/  SEL R3, RZ, 0x4, !P1 ;  /* 0x00000004ff037807 */ /* 0x002fc80004800000 */
[----:B------:R-:W-:-:S04]  /*3b730*/  SEL R3, R3, RZ, !P0 ;  /* 0x000000ff03037207 */ /* 0x000fc80004000000 */
[----:B------:R-:W-:Y:S01]  /*3b740*/  ISETP.NE.U32.AND P1, PT, R3, RZ, PT ;  /* 0x000000ff0300720c */ /* 0x000fe20003f25070 */
[----:B------:R-:W-:Y:S01]  /*3b750*/  IMAD.U32 R3, RZ, RZ, UR5 ;  /* 0x00000005ff037e24 */ /* 0x000fe2000f8e00ff */
[----:B------:R-:W-:-:S05]  /*3b760*/  LOP3.LUT R139, R141, 0x40, RZ, 0x3c, !PT ;  /* 0x000000408d8b7812 */ /* 0x000fca00078e3cff */
[----:B------:R-:W-:Y:S01]  /*3b770*/  IMAD R3, R3, 0x10000, R139 ;  /* 0x0001000003037824 */ /* 0x000fe200078e028b */
[----:B----4-:R-:W-:-:S05]  /*3b780*/  IADD3 R126, P2, R126, R136, RZ ;  /* 0x000000887e7e7210 */ /* 0x010fca0007f5e0ff */
[----:B------:R-:W-:Y:S01]  /*3b790*/  IMAD.X R127, R127, 0x1, R0, P2 ;  /* 0x000000017f7f7824 */ /* 0x000fe200010e0600 */
[----:B------:R-:W-:Y:S04]  /*3b7a0*/  STL [R1+0x152c], R126 ;  /* 0x00152c7e01007387 */ /* 0x000fe80000100800 */
[----:B------:R1:W-:Y:S01]  /*3b7b0*/  STL [R1+0x1528], R127 ;  /* 0x0015287f01007387 */ /* 0x0003e20000100800 */
[----:B------:R-:W-:-:S03]  /*3b7c0*/  IMAD.MOV.U32 R125, RZ, RZ, R127 ;  /* 0x000000ffff7d7224 */ /* 0x000fc600078e007f */
[----:B------:R-:W2:Y:S01]  /*3b7d0*/  LDL.LU R131, [R1+0x14b4] ;  /* 0x0014b40001837983 */ /* 0x000ea20000300800 */
[----:B------:R-:W-:-:S03]  /*3b7e0*/  MOV R124, R126 ;  /* 0x0000007e007c7202 */ /* 0x000fc60000000f00 */
[----:B------:R-:W4:Y:S04]  /*3b7f0*/  LDL.LU R130, [R1+0x14b8] ;  /* 0x0014b80001827983 */ /* 0x000f280000300800 */
[----:B-1----:R-:W2:Y:S04]  /*3b800*/  LDL.LU R127, [R1+0x14bc] ;  /* 0x0014bc00017f7983 */ /* 0x002ea80000300800 */
[----:B------:R-:W2:Y:S04]  /*3b810*/  LDL.LU R126, [R1+0x14c0] ;  /* 0x0014c000017e7983 */ /* 0x000ea80000300800 */
[----:B------:R1:W-:Y:S01]  /*3b820*/  LDGSTS.E [R3+0x800], [R124.64], P1 ;  /* 0x008000007c037fae */ /* 0x0003e20008921848 */
[----:B------:R-:W-:-:S05]  /*3b830*/  IADD3 R134, P2, R134, R136, RZ ;  /* 0x0000008886867210 */ /* 0x000fca0007f5e0ff */
[--C-:B------:R-:W-:Y:S01]  /*3b840*/  IMAD.X R135, R135, 0x1, R0.reuse, P2 ;  /* 0x0000000187877824 */ /* 0x100fe200010e0600 */
[----:B---3--:R-:W-:Y:S01]  /*3b850*/  IADD3 R129, P3, R129, R136, RZ ;  /* 0x0000008881817210 */ /* 0x008fe20007f7e0ff */
[----:B------:R-:W-:Y:S01]  /*3b860*/  STL [R1+0x1534], R134 ;  /* 0x0015348601007387 */ /* 0x000fe20000100800 */
[----:B-1----:R-:W-:Y:S01]  /*3b870*/  MOV R124, R134 ;  /* 0x00000086007c7202 */ /* 0x002fe20000000f00 */
[----:B------:R-:W-:Y:S02]  /*3b880*/  IMAD.MOV.U32 R125, RZ, RZ, R135 ;  /* 0x000000ffff7d7224 */ /* 0x000fe400078e0087 */
[----:B------:R-:W-:Y:S01]  /*3b890*/  IMAD.X R133, R133, 0x1, R0, P3 ;  /* 0x0000000185857824 */ /* 0x000fe200018e0600 */
        /* <DEDUP_REMOVED lines=8> */
[----:B---3--:R-:W2:Y:S04]  /*3b920*/  LDL.LU R133, [R1+0x990] ;  /* 0x0009900001857983 */ /* 0x008ea80000300800 */
[----:B------:R-:W2:Y:S01]  /*3b930*/  LDL.LU R129, [R1+0x994] ;  /* 0x0009940001817983 */ /* 0x000ea20000300800 */
[----:B------:R-:W-:Y:S02]  /*3b940*/  ISETP.GT.AND P2, PT, R2, 0x6, PT ;  /* 0x000000060200780c */ /* 0x000fe40003f44270 */
[----:B------:R-:W-:Y:S01]  /*3b950*/  IADD3 R138, P3, R138, R136, RZ ;  /* 0x000000888a8a7210 */ /* 0x000fe20007f7e0ff */
[----:B------:R1:W-:Y:S03]  /*3b960*/  LDGSTS.E [R3+0xa00], [R124.64], P1 ;  /* 0x00a000007c037fae */ /* 0x0003e60008921848 */
[----:B------:R-:W-:-:S02]  /*3b970*/  IADD3.X R143, R143, R0, RZ, P3, !PT ;  /* 0x000000008f8f7210 */ /* 0x000fc40001ffe4ff */
[----:B------:R-:W-:Y:S02]  /*3b980*/  IADD3 R132, P4, R132, R136, RZ ;  /* 0x0000008884847210 */ /* 0x000fe40007f9e0ff */
[----:B-1----:R-:W-:-:S03]  /*3b990*/  SEL R124, RZ, 0x4, !P2 ;  /* 0x00000004ff7c7807 */ /* 0x002fc60005000000 */
[----:B------:R-:W-:Y:S01]  /*3b9a0*/  IMAD.X R137, R137, 0x1, R0, P4 ;  /* 0x0000000189897824 */ /* 0x000fe200020e0600 */
[----:B------:R-:W-:Y:S01]  /*3b9b0*/  SEL R124, R124, RZ, !P0 ;  /* 0x000000ff7c7c7207 */ /* 0x000fe20004000000 */
[----:B------:R-:W-:Y:S01]  /*3b9c0*/  STL [R1+0x1544], R138 ;  /* 0x0015448a01007387 */ /* 0x000fe20000100800 */
[----:B------:R-:W-:Y:S02]  /*3b9d0*/  IMAD.MOV.U32 R125, RZ, RZ, R143 ;  /* 0x000000ffff7d7224 */ /* 0x000fe400078e008f */
[----:B------:R-:W-:Y:S01]  /*3b9e0*/  ISETP.NE.U32.AND P2, PT, R124, RZ, PT ;  /* 0x000000ff7c00720c */ /* 0x000fe20003f45070 */
[----:B------:R-:W-:Y:S01]  /*3b9f0*/  IMAD.MOV.U32 R124, RZ, RZ, R138 ;  /* 0x000000ffff7c7224 */ /* 0x000fe200078e008a */
[----:B------:R1:W-:Y:S04]  /*3ba00*/  STL [R1+0x1540], R143 ;  /* 0x0015408f01007387 */ /* 0x0003e80000100800 */
[----:B------:R-:W-:Y:S04]  /*3ba10*/  STL [R1+0x14b0], R132 ;  /* 0x0014b08401007387 */ /* 0x000fe80000100800 */
[----:B------:R1:W-:Y:S04]  /*3ba20*/  STL [R1+0x14ac], R137 ;  /* 0x0014ac8901007387 */ /* 0x0003e80000100800 */
[----:B-1----:R-:W2:Y:S04]  /*3ba30*/  LDL.LU R143, [R1+0x998] ;  /* 0x00099800018f7983 */ /* 0x002ea80000300800 */
[----:B------:R1:W-:Y:S04]  /*3ba40*/  LDGSTS.E [R3+0xb00], [R124.64], P1 ;  /* 0x00b000007c037fae */ /* 0x0003e80008921848 */
[----:B------:R-:W2:Y:S01]  /*3ba50*/  LDL.LU R138, [R1+0x99c] ;  /* 0x00099c00018a7983 */ /* 0x000ea20000300800 */
[----:B-1----:R-:W-:Y:S01]  /*3ba60*/  IMAD.MOV.U32 R125, RZ, RZ, R137 ;  /* 0x000000ffff7d7224 */ /* 0x002fe200078e0089 */
[----:B------:R-:W-:-:S02]  /*3ba70*/  MOV R124, R132 ;  /* 0x00000084007c7202 */ /* 0x000fc40000000f00 */
[----:B------:R-:W2:Y:S04]  /*3ba80*/  LDL.LU R137, [R1+0x9a0] ;  /* 0x0009a00001897983 */ /* 0x000ea80000300800 */
[----:B------:R-:W2:Y:S04]  /*3ba90*/  LDL.LU R132, [R1+0x9a4] ;  /* 0x0009a40001847983 */ /* 0x000ea80000300800 */
[----:B------:R1:W-:Y:S01]  /*3baa0*/  LDGSTS.E [R3+0x1800], [R124.64], P2 ;  /* 0x018000007c037fae */ /* 0x0003e20009121848 */
[----:B----4-:R-:W-:-:S05]  /*3bab0*/  IADD3 R130, P1, R130, R136, RZ ;  /* 0x0000008882827210 */ /* 0x010fca0007f3e0ff */
[----:B--2---:R-:W-:Y:S01]  /*3bac0*/  IMAD.X R131, R131, 0x1, R0, P1 ;  /* 0x0000000183837824 */ /* 0x004fe200008e0600 */
[----:B------:R-:W-:-:S03]  /*3bad0*/  IADD3 R126, P3, R126, R136, RZ ;  /* 0x000000887e7e7210 */ /* 0x000fc60007f7e0ff */
[----:B-1----:R-:W-:Y:S01]  /*3bae0*/  IMAD.MOV.U32 R125, RZ, RZ, R131 ;  /* 0x000000ffff7d7224 */ /* 0x002fe200078e0083 */
[----:B------:R-:W-:Y:S01]  /*3baf0*/  MOV R124, R130 ;  /* 0x00000082007c7202 */ /* 0x000fe20000000f00 */
[----:B------:R-:W-:Y:S01]  /*3bb00*/  STL [R1+0x14b8], R130 ;  /* 0x0014b88201007387 */ /* 0x000fe20000100800 */
[----:B------:R-:W-:-:S03]  /*3bb10*/  IMAD.X R127, R127, 0x1, R0, P3 ;  /* 0x000000017f7f7824 */ /* 0x000fc600018e0600 */
[----:B------:R1:W-:Y:S04]  /*3bb20*/  STL [R1+0x14b4], R131 ;  /* 0x0014b48301007387 */ /* 0x0003e80000100800 */
[----:B------:R-:W-:Y:S04]  /*3bb30*/  STL [R1+0x14c0], R126 ;  /* 0x0014c07e01007387 */ /* 0x000fe80000100800 */
[----:B------:R2:W-:Y:S04]  /*3bb40*/  STL [R1+0x14bc], R127 ;  /* 0x0014bc7f01007387 */ /* 0x0005e80000100800 */
[----:B------:R4:W-:Y:S04]  /*3bb50*/  LDGSTS.E [R3+0x1900], [R124.64], P2 ;  /* 0x019000007c037fae */ /* 0x0009e80009121848 */
[----:B-1----:R-:W3:Y:S04]  /*3bb60*/  LDL.LU R131, [R1+0x9a8] ;  /* 0x0009a80001837983 */ /* 0x002ee80000300800 */
[----:B------:R-:W3:Y:S01]  /*3bb70*/  LDL.LU R130, [R1+0x9ac] ;  /* 0x0009ac0001827983 */ /* 0x000ee20000300800 */
[----:B----4-:R-:W-:-:S02]  /*3bb80*/  IMAD.MOV.U32 R125, RZ, RZ, R127 ;  /* 0x000000ffff7d7224 */ /* 0x010fc400078e007f */
[----:B------:R-:W-:Y:S01]  /*3bb90*/  IMAD.MOV.U32 R124, RZ, RZ, R126 ;  /* 0x000000ffff7c7224 */ /* 0x000fe200078e007e */
[----:B--2---:R-:W2:Y:S04]  /*3bba0*/  LDL.LU R127, [R1+0xa10] ;  /* 0x000a1000017f7983 */ /* 0x004ea80000300800 */
[----:B------:R-:W4:Y:S01]  /*3bbb0*/  LDL.LU R126, [R1+0xa14] ;  /* 0x000a1400017e7983 */ /* 0x000f220000300800 */
[----:B------:R-:W-:-:S03]  /*3bbc0*/  ISETP.GT.AND P1, PT, R2, 0xa, PT ;  /* 0x0000000a0200780c */ /* 0x000fc60003f24270 */
[----:B------:R1:W-:Y:S01]  /*3bbd0*/  LDGSTS.E [R3+0x1a00], [R124.64], P2 ;  /* 0x01a000007c037fae */ /* 0x0003e20009121848 */
[----:B------:R-:W-:-:S04]  /*3bbe0*/  IADD3 R134, P3, R134, R136, RZ ;  /* 0x0000008886867210 */ /* 0x000fc80007f7e0ff */
[----:B------:R-:W-:Y:S02]  /*3bbf0*/  IADD3.X R135, R135, R0, RZ, P3, !PT ;  /* 0x0000000087877210 */ /* 0x000fe40001ffe4ff */
[----:B-1----:R-:W-:Y:S02]  /*3bc00*/  SEL R124, RZ, 0x4, !P1 ;  /* 0x00000004ff7c7807 */ /* 0x002fe40004800000 */
[----:B------:R-:W-:Y:S02]  /*3bc10*/  IADD3 R129, P4, R129, R136, RZ ;  /* 0x0000008881817210 */ /* 0x000fe40007f9e0ff */
[----:B------:R-:W-:Y:S01]  /*3bc20*/  SEL R124, R124, RZ, !P0 ;  /* 0x000000ff7c7c7207 */ /* 0x000fe20004000000 */
[----:B------:R-:W-:Y:S02]  /*3bc30*/  IMAD.MOV.U32 R125, RZ, RZ, R135 ;  /* 0x000000ffff7d7224 */ /* 0x000fe400078e0087 */
[----:B------:R-:W-:Y:S01]  /*3bc40*/  IMAD.X R133, R133, 0x1, R0, P4 ;  /* 0x0000000185857824 */ /* 0x000fe200020e0600 */
[----:B------:R-:W-:Y:S01]  /*3bc50*/  ISETP.NE.U32.AND P1, PT, R124, RZ, PT ;  /* 0x000000ff7c00720c */ /* 0x000fe20003f25070 */
[----:B------:R-:W-:Y:S01]  /*3bc60*/  IMAD.MOV.U32 R124, RZ, RZ, R134 ;  /* 0x000000ffff7c7224 */ /* 0x000fe200078e0086 */
[----:B------:R-:W-:Y:S04]  /*3bc70*/  STL [R1+0x14c8], R134 ;  /* 0x0014c88601007387 */ /* 0x000fe80000100800 */
[----:B------:R1:W-:Y:S04]  /*3bc80*/  STL [R1+0x14c4], R135 ;  /* 0x0014c48701007387 */ /* 0x0003e80000100800 */
[----:B------:R-:W-:Y:S04]  /*3bc90*/  STL [R1+0x994], R129 ;  /* 0x0009948101007387 */ /* 0x000fe80000100800 */
[----:B------:R1:W-:Y:S04]  /*3bca0*/  STL [R1+0x990], R133 ;  /* 0x0009908501007387 */ /* 0x0003e80000100800 */
[----:B------:R1:W-:Y:S04]  /*3bcb0*/  LDGSTS.E [R3+0x1b00], [R124.64], P2 ;  /* 0x01b000007c037fae */ /* 0x0003e80009121848 */
[----:B-1----:R-:W2:Y:S04]  /*3bcc0*/  LDL.LU R135, [R1+0xa18] ;  /* 0x000a180001877983 */ /* 0x002ea80000300800 */
[----:B------:R-:W2:Y:S01]  /*3bcd0*/  LDL.LU R134, [R1+0xa1c] ;  /* 0x000a1c0001867983 */ /* 0x000ea20000300800 */
[----:B------:R-:W-:Y:S01]  /*3bce0*/  IMAD.MOV.U32 R125, RZ, RZ, R133 ;  /* 0x000000ffff7d7224 */ /* 0x000fe200078e0085 */
[----:B------:R-:W-:-:S02]  /*3bcf0*/  MOV R124, R129 ;  /* 0x00000081007c7202 */ /* 0x000fc40000000f00 */
[----:B------:R-:W2:Y:S04]  /*3bd00*/  LDL.LU R133, [R1+0xa20] ;  /* 0x000a200001857983 */ /* 0x000ea80000300800 */
[----:B------:R-:W2:Y:S01]  /*3bd10*/  LDL.LU R129, [R1+0xa24] ;  /* 0x000a240001817983 */ /* 0x000ea20000300800 */
[----:B------:R-:W-:-:S03]  /*3bd20*/  IADD3 R138, P2, R138, R136, RZ ;  /* 0x000000888a8a7210 */ /* 0x000fc60007f5e0ff */
[----:B------:R1:W-:Y:S02]  /*3bd30*/  LDGSTS.E [R3+0x2800], [R124.64], P1 ;  /* 0x028000007c037fae */ /* 0x0003e40008921848 */
[----:B------:R-:W-:Y:S02]  /*3bd40*/  IMAD.X R143, R143, 0x1, R0, P2 ;  /* 0x000000018f8f7824 */ /* 0x000fe400010e0600 */
[----:B------:R-:W-:Y:S01]  /*3bd50*/  STL [R1+0x99c], R138 ;  /* 0x00099c8a01007387 */ /* 0x000fe20000100800 */
[----:B------:R-:W-:Y:S01]  /*3bd60*/  IADD3 R132, P3, R132, R136, RZ ;  /* 0x0000008884847210 */ /* 0x000fe20007f7e0ff */
[----:B-1----:R-:W-:Y:S01]  /*3bd70*/  IMAD.MOV.U32 R125, RZ, RZ, R143 ;  /* 0x000000ffff7d7224 */ /* 0x002fe200078e008f */
[----:B------:R-:W-:-:S03]  /*3bd80*/  MOV R124, R138 ;  /* 0x0000008a007c7202 */ /* 0x000fc60000000f00 */
[----:B------:R-:W-:Y:S01]  /*3bd90*/  IMAD.X R137, R137, 0x1, R0, P3 ;  /* 0x0000000189897824 */ /* 0x000fe200018e0600 */
[----:B------:R1:W-:Y:S04]  /*3bda0*/  STL [R1+0x998], R143 ;  /* 0x0009988f01007387 */ /* 0x0003e80000100800 */
[----:B------:R-:W-:Y:S04]  /*3bdb0*/  STL [R1+0x9a4], R132 ;  /* 0x0009a48401007387 */ /* 0x000fe80000100800 */
[----:B------:R1:W-:Y:S01]  /*3bdc0*/  STL [R1+0x9a0], R137 ;  /* 0x0009a08901007387 */ /* 0x0003e20000100800 */
[----:B------:R-:W-:-:S03]  /*3bdd0*/  ISETP.GT.AND P2, PT, R2, 0xe, PT ;  /* 0x0000000e0200780c */ /* 0x000fc60003f44270 */
[----:B------:R1:W-:Y:S04]  /*3bde0*/  LDGSTS.E [R3+0x2900], [R124.64], P1 ;  /* 0x029000007c037fae */ /* 0x0003e80008921848 */
[----:B-1----:R-:W2:Y:S04]  /*3bdf0*/  LDL.LU R143, [R1+0xa28] ;  /* 0x000a2800018f7983 */ /* 0x002ea80000300800 */
[----:B------:R-:W2:Y:S01]  /*3be00*/  LDL.LU R138, [R1+0xa2c] ;  /* 0x000a2c00018a7983 */ /* 0x000ea20000300800 */
[----:B------:R-:W-:Y:S02]  /*3be10*/  IMAD.MOV.U32 R124, RZ, RZ, R132 ;  /* 0x000000ffff7c7224 */ /* 0x000fe400078e0084 */
[----:B------:R-:W-:-:S02]  /*3be20*/  IMAD.MOV.U32 R125, RZ, RZ, R137 ;  /* 0x000000ffff7d7224 */ /* 0x000fc400078e0089 */
[----:B------:R-:W2:Y:S04]  /*3be30*/  LDL.LU R137, [R1+0xa90] ;  /* 0x000a900001897983 */ /* 0x000ea80000300800 */
[----:B------:R-:W2:Y:S04]  /*3be40*/  LDL.LU R132, [R1+0xa94] ;  /* 0x000a940001847983 */ /* 0x000ea80000300800 */
[----:B------:R1:W-:Y:S02]  /*3be50*/  LDGSTS.E [R3+0x2a00], [R124.64], P1 ;  /* 0x02a000007c037fae */ /* 0x0003e40008921848 */
[----:B-1----:R-:W-:-:S04]  /*3be60*/  SEL R124, RZ, 0x4, !P2 ;  /* 0x00000004ff7c7807 */ /* 0x002fc80005000000 */
[----:B------:R-:W-:-:S04]  /*3be70*/  SEL R124, R124, RZ, !P0 ;  /* 0x000000ff7c7c7207 */ /* 0x000fc80004000000 */
[----:B------:R-:W-:Y:S02]  /*3be80*/  ISETP.NE.U32.AND P2, PT, R124, RZ, PT ;  /* 0x000000ff7c00720c */ /* 0x000fe40003f45070 */
[----:B---3--:R-:W-:-:S04]  /*3be90*/  IADD3 R130, P3, R130, R136, RZ ;  /* 0x0000008882827210 */ /* 0x008fc80007f7e0ff */
[----:B------:R-:W-:Y:S02]  /*3bea0*/  IADD3.X R131, R131, R0, RZ, P3, !PT ;  /* 0x0000000083837210 */ /* 0x000fe40001ffe4ff */
[----:B----4-:R-:W-:Y:S01]  /*3beb0*/  IADD3 R126, P4, R126, R136, RZ ;  /* 0x000000887e7e7210 */ /* 0x010fe20007f9e0ff */
[----:B------:R-:W-:Y:S01]  /*3bec0*/  STL [R1+0x9ac], R130 ;  /* 0x0009ac8201007387 */ /* 0x000fe20000100800 */
[----:B------:R-:W-:-:S03]  /*3bed0*/  IMAD.MOV.U32 R124, RZ, RZ, R130 ;  /* 0x000000ffff7c7224 */ /* 0x000fc600078e0082 */
[----:B--2---:R-:W-:Y:S01]  /*3bee0*/  IMAD.X R127, R127, 0x1, R0, P4 ;  /* 0x000000017f7f7824 */ /* 0x004fe200020e0600 */
[----:B------:R1:W-:Y:S01]  /*3bef0*/  STL [R1+0x9a8], R131 ;  /* 0x0009a88301007387 */ /* 0x0003e20000100800 */
[----:B------:R-:W-:-:S03]  /*3bf00*/  IMAD.MOV.U32 R125, RZ, RZ, R131 ;  /* 0x000000ffff7d7224 */ /* 0x000fc600078e0083 */
[----:B------:R-:W-:Y:S04]  /*3bf10*/  STL [R1+0xa14], R126 ;  /* 0x000a147e01007387 */ /* 0x000fe80000100800 */
[----:B------:R2:W-:Y:S04]  /*3bf20*/  STL [R1+0xa10], R127 ;  /* 0x000a107f01007387 */ /* 0x0005e80000100800 */
[----:B-1----:R-:W3:Y:S04]  /*3bf30*/  LDL.LU R131, [R1+0xa98] ;  /* 0x000a980001837983 */ /* 0x002ee80000300800 */
[----:B------:R1:W-:Y:S04]  /*3bf40*/  LDGSTS.E [R3+0x2b00], [R124.64], P1 ;  /* 0x02b000007c037fae */ /* 0x0003e80008921848 */
[----:B------:R-:W4:Y:S01]  /*3bf50*/  LDL.LU R130, [R1+0xa9c] ;  /* 0x000a9c0001827983 */ /* 0x000f220000300800 */
[----:B-1----:R-:W-:Y:S01]  /*3bf60*/  IMAD.MOV.U32 R125, RZ, RZ, R127 ;  /* 0x000000ffff7d7224 */ /* 0x002fe200078e007f */
[----:B------:R-:W-:-:S02]  /*3bf70*/  MOV R124, R126 ;  /* 0x0000007e007c7202 */ /* 0x000fc40000000f00 */
[----:B--2---:R-:W2:Y:S04]  /*3bf80*/  LDL.LU R127, [R1+0xaa0] ;  /* 0x000aa000017f7983 */ /* 0x004ea80000300800 */
[----:B------:R-:W2:Y:S04]  /*3bf90*/  LDL.LU R126, [R1+0xaa4] ;  /* 0x000aa400017e7983 */ /* 0x000ea80000300800 */
[----:B------:R1:W-:Y:S01]  /*3bfa0*/  LDGSTS.E [R3+0x3800], [R124.64], P2 ;  /* 0x038000007c037fae */ /* 0x0003e20009121848 */
[----:B------:R-:W-:-:S05]  /*3bfb0*/  IADD3 R134, P1, R134, R136, RZ ;  /* 0x0000008886867210 */ /* 0x000fca0007f3e0ff */
[--C-:B------:R-:W-:Y:S01]  /*3bfc0*/  IMAD.X R135, R135, 0x1, R0.reuse, P1 ;  /* 0x0000000187877824 */ /* 0x100fe200008e0600 */
[----:B------:R-:W-:Y:S01]  /*3bfd0*/  IADD3 R129, P3, R129, R136, RZ ;  /* 0x0000008881817210 */ /* 0x000fe20007f7e0ff */
        /* <DEDUP_REMOVED lines=13> */
[----:B------:R-:W2:Y:S01]  /*3c0b0*/  LDL.LU R129, [R1+0xb14] ;  /* 0x000b140001817983 */ /* 0x000ea20000300800 */
[----:B------:R-:W-:Y:S02]  /*3c0c0*/  ISETP.GT.AND P1, PT, R2, 0x12, PT ;  /* 0x000000120200780c */ /* 0x000fe40003f24270 */
[----:B------:R-:W-:Y:S01]  /*3c0d0*/  IADD3 R138, P3, R138, R136, RZ ;  /* 0x000000888a8a7210 */ /* 0x000fe20007f7e0ff */
[----:B------:R1:W-:Y:S03]  /*3c0e0*/  LDGSTS.E [R3+0x3a00], [R124.64], P2 ;  /* 0x03a000007c037fae */ /* 0x0003e60009121848 */
[----:B------:R-:W-:-:S02]  /*3c0f0*/  IADD3.X R143, R143, R0, RZ, P3, !PT ;  /* 0x000000008f8f7210 */ /* 0x000fc40001ffe4ff */
[----:B-1----:R-:W-:Y:S02]  /*3c100*/  SEL R124, RZ, 0x4, !P1 ;  /* 0x00000004ff7c7807 */ /* 0x002fe40004800000 */
[----:B------:R-:W-:Y:S02]  /*3c110*/  IADD3 R132, P4, R132, R136, RZ ;  /* 0x0000008884847210 */ /* 0x000fe40007f9e0ff */
[----:B------:R-:W-:Y:S01]  /*3c120*/  SEL R124, R124, RZ, !P0 ;  /* 0x000000ff7c7c7207 */ /* 0x000fe20004000000 */
[----:B------:R-:W-:Y:S02]  /*3c130*/  STL [R1+0xa2c], R138 ;  /* 0x000a2c8a01007387 */ /* 0x000fe40000100800 */
[----:B------:R-:W-:Y:S01]  /*3c140*/  IMAD.X R137, R137, 0x1, R0, P4 ;  /* 0x0000000189897824 */ /* 0x000fe200020e0600 */
[----:B------:R-:W-:Y:S01]  /*3c150*/  ISETP.NE.U32.AND P1, PT, R124, RZ, PT ;  /* 0x000000ff7c00720c */ /* 0x000fe20003f25070 */
[----:B------:R-:W-:Y:S01]  /*3c160*/  IMAD.MOV.U32 R124, RZ, RZ, R138 ;  /* 0x000000ffff7c7224 */ /* 0x000fe200078e008a */
[----:B------:R1:W-:Y:S01]  /*3c170*/  STL [R1+0xa28], R143 ;  /* 0x000a288f01007387 */ /* 0x0003e20000100800 */
[----:B------:R-:W-:-:S03]  /*3c180*/  IMAD.MOV.U32 R125, RZ, RZ, R143 ;  /* 0x000000ffff7d7224 */ /* 0x000fc600078e008f */
        /* <DEDUP_REMOVED lines=11> */
[--C-:B---3--:R-:W-:Y:S01]  /*3c240*/  IMAD.X R131, R131, 0x1, R0.reuse, P2 ;  /* 0x0000000183837824 */ /* 0x108fe200010e0600 */
[----:B-1----:R-:W-:Y:S01]  /*3c250*/  MOV R124, R130 ;  /* 0x00000082007c7202 */ /* 0x002fe20000000f00 */
[----:B------:R-:W-:Y:S01]  /*3c260*/  STL [R1+0xa9c], R130 ;  /* 0x000a9c8201007387 */ /* 0x000fe20000100800 */
[----:B--2---:R-:W-:Y:S01]  /*3c270*/  IADD3 R126, P3, R126, R136, RZ ;  /* 0x000000887e7e7210 */ /* 0x004fe20007f7e0ff */
[----:B------:R-:W-:Y:S02]  /*3c280*/  IMAD.MOV.U32 R125, RZ, RZ, R131 ;  /* 0x000000ffff7d7224 */ /* 0x000fe400078e0083 */
[----:B------:R1:W-:Y:S02]  /*3c290*/  STL [R1+0xa98], R131 ;  /* 0x000a988301007387 */ /* 0x0003e40000100800 */
[----:B------:R-:W-:Y:S02]  /*3c2a0*/  IMAD.X R127, R127, 0x1, R0, P3 ;  /* 0x000000017f7f7824 */ /* 0x000fe400018e0600 */
[----:B------:R-:W-:Y:S04]  /*3c2b0*/  STL [R1+0xaa4], R126 ;  /* 0x000aa47e01007387 */ /* 0x000fe80000100800 */
[----:B------:R2:W-:Y:S04]  /*3c2c0*/  STL [R1+0xaa0], R127 ;  /* 0x000aa07f01007387 */ /* 0x0005e80000100800 */
[----:B------:R3:W-:Y:S04]  /*3c2d0*/  LDGSTS.E [R3+0x4900], [R124.64], P1 ;  /* 0x049000007c037fae */ /* 0x0007e80008921848 */
[----:B-1----:R-:W4:Y:S04]  /*3c2e0*/  LDL.LU R131, [R1+0xb28] ;  /* 0x000b280001837983 */ /* 0x002f280000300800 */
[----:B------:R-:W4:Y:S01]  /*3c2f0*/  LDL.LU R130, [R1+0xb2c] ;  /* 0x000b2c0001827983 */ /* 0x000f220000300800 */
[----:B---3--:R-:W-:-:S02]  /*3c300*/  IMAD.MOV.U32 R125, RZ, RZ, R127 ;  /* 0x000000ffff7d7224 */ /* 0x008fc400078e007f */
[----:B------:R-:W-:Y:S01]  /*3c310*/  IMAD.MOV.U32 R124, RZ, RZ, R126 ;  /* 0x000000ffff7c7224 */ /* 0x000fe200078e007e */
[----:B--2---:R-:W2:Y:S04]  /*3c320*/  LDL.LU R127, [R1+0xb90] ;  /* 0x000b9000017f7983 */ /* 0x004ea80000300800 */
[----:B------:R-:W3:Y:S01]  /*3c330*/  LDL.LU R126, [R1+0xb94] ;  /* 0x000b9400017e7983 */ /* 0x000ee20000300800 */
[----:B------:R-:W-:-:S03]  /*3c340*/  ISETP.GT.AND P2, PT, R2, 0x16, PT ;  /* 0x000000160200780c */ /* 0x000fc60003f44270 */
[----:B------:R1:W-:Y:S01]  /*3c350*/  LDGSTS.E [R3+0x4a00], [R124.64], P1 ;  /* 0x04a000007c037fae */ /* 0x0003e20008921848 */
[----:B------:R-:W-:Y:S02]  /*3c360*/  IADD3 R134, P3, R134, R136, RZ ;  /* 0x0000008886867210 */ /* 0x000fe40007f7e0ff */
[----:B-1----:R-:W-:Y:S02]  /*3c370*/  SEL R124, RZ, 0x4, !P2 ;  /* 0x00000004ff7c7807 */ /* 0x002fe40005000000 */
[----:B------:R-:W-:Y:S02]  /*3c380*/  IADD3.X R135, R135, R0, RZ, P3, !PT ;  /* 0x0000000087877210 */ /* 0x000fe40001ffe4ff */
[----:B------:R-:W-:Y:S01]  /*3c390*/  SEL R124, R124, RZ, !P0 ;  /* 0x000000ff7c7c7207 */ /* 0x000fe20004000000 */
[----:B------:R-:W-:Y:S02]  /*3c3a0*/  STL [R1+0xaac], R134 ;  /* 0x000aac8601007387 */ /* 0x000fe40000100800 */
[----:B------:R-:W-:Y:S01]  /*3c3b0*/  IMAD.MOV.U32 R125, RZ, RZ, R135 ;  /* 0x000000ffff7d7224 */ /* 0x000fe200078e0087 */
[----:B------:R-:W-:-:S02]  /*3c3c0*/  ISETP.NE.U32.AND P2, PT, R124, RZ, PT ;  /* 0x000000ff7c00720c */ /* 0x000fc40003f45070 */
[----:B------:R-:W-:Y:S01]  /*3c3d0*/  IADD3 R129, P4, R129, R136, RZ ;  /* 0x0000008881817210 */ /* 0x000fe20007f9e0ff */
[----:B------:R-:W-:Y:S01]  /*3c3e0*/  IMAD.MOV.U32 R124, RZ, RZ, R134 ;  /* 0x000000ffff7c7224 */ /* 0x000fe200078e0086 */
[----:B------:R1:W-:Y:S03]  /*3c3f0*/  STL [R1+0xaa8], R135 ;  /* 0x000aa88701007387 */ /* 0x0003e60000100800 */
[----:B------:R-:W-:Y:S01]  /*3c400*/  IMAD.X R133, R133, 0x1, R0, P4 ;  /* 0x0000000185857824 */ /* 0x000fe200020e0600 */
        /* <DEDUP_REMOVED lines=8> */
[----:B------:R-:W2:Y:S04]  /*3c490*/  LDL.LU R129, [R1+0xba4] ;  /* 0x000ba40001817983 */ /* 0x000ea80000300800 */
[----:B------:R1:W-:Y:S01]  /*3c4a0*/  LDGSTS.E [R3+0x5800], [R124.64], P2 ;  /* 0x058000007c037fae */ /* 0x0003e20009121848 */
[----:B------:R-:W-:-:S05]  /*3c4b0*/  IADD3 R138, P1, R138, R136, RZ ;  /* 0x000000888a8a7210 */ /* 0x000fca0007f3e0ff */
[--C-:B------:R-:W-:Y:S01]  /*3c4c0*/  IMAD.X R143, R143, 0x1, R0.reuse, P1 ;  /* 0x000000018f8f7824 */ /* 0x100fe200008e0600 */
[----:B-1----:R-:W-:Y:S01]  /*3c4d0*/  MOV R124, R138 ;  /* 0x0000008a007c7202 */ /* 0x002fe20000000f00 */
[----:B------:R-:W-:Y:S01]  /*3c4e0*/  STL [R1+0xb1c], R138 ;  /* 0x000b1c8a01007387 */ /* 0x000fe20000100800 */
[----:B------:R-:W-:Y:S01]  /*3c4f0*/  IADD3 R132, P3, R132, R136, RZ ;  /* 0x0000008884847210 */ /* 0x000fe20007f7e0ff */
[----:B------:R-:W-:Y:S02]  /*3c500*/  IMAD.MOV.U32 R125, RZ, RZ, R143 ;  /* 0x000000ffff7d7224 */ /* 0x000fe400078e008f */
        /* <DEDUP_REMOVED lines=16> */
[----:B----4-:R-:W-:-:S04]  /*3c610*/  IADD3 R130, P3, R130, R136, RZ ;  /* 0x0000008882827210 */ /* 0x010fc80007f7e0ff */
[----:B------:R-:W-:Y:S02]  /*3c620*/  IADD3.X R131, R131, R0, RZ, P3, !PT ;  /* 0x0000000083837210 */ /* 0x000fe40001ffe4ff */
[----:B---3--:R-:W-:Y:S01]  /*3c630*/  IADD3 R126, P4, R126, R136, RZ ;  /* 0x000000887e7e7210 */ /* 0x008fe20007f9e0ff */
        /* <DEDUP_REMOVED lines=32> */
[----:B------:R-:W-:-:S03]  /*3c840*/  ISETP.GT.AND P2, PT, R2, 0x1e, PT ;  /* 0x0000001e0200780c */ /* 0x000fc60003f44270 */
[----:B------:R1:W-:Y:S01]  /*3c850*/  LDGSTS.E [R3+0x6a00], [R124.64], P1 ;  /* 0x06a000007c037fae */ /* 0x0003e20008921848 */
[----:B------:R-:W-:Y:S02]  /*3c860*/  IADD3 R138, P3, R138, R136, RZ ;  /* 0x000000888a8a7210 */ /* 0x000fe40007f7e0ff */
[----:B-1----:R-:W-:Y:S02]  /*3c870*/  SEL R124, RZ, 0x4, !P2 ;  /* 0x00000004ff7c7807 */ /* 0x002fe40005000000 */
[----:B------:R-:W-:Y:S02]  /*3c880*/  IADD3.X R143, R143, R0, RZ, P3, !PT ;  /* 0x000000008f8f7210 */ /* 0x000fe40001ffe4ff */
[----:B------:R-:W-:Y:S02]  /*3c890*/  IADD3 R132, P4, R132, R136, RZ ;  /* 0x0000008884847210 */ /* 0x000fe40007f9e0ff */
[----:B------:R-:W-:Y:S01]  /*3c8a0*/  SEL R124, R124, RZ, !P0 ;  /* 0x000000ff7c7c7207 */ /* 0x000fe20004000000 */
[----:B------:R-:W-:Y:S02]  /*3c8b0*/  STL [R1+0xbac], R138 ;  /* 0x000bac8a01007387 */ /* 0x000fe40000100800 */
[----:B------:R-:W-:Y:S01]  /*3c8c0*/  IMAD.X R137, R137, 0x1, R0, P4 ;  /* 0x0000000189897824 */ /* 0x000fe200020e0600 */
[----:B------:R-:W-:Y:S01]  /*3c8d0*/  ISETP.NE.U32.AND P2, PT, R124, RZ, PT ;  /* 0x000000ff7c00720c */ /* 0x000fe20003f45070 */
[----:B------:R1:W-:Y:S01]  /*3c8e0*/  STL [R1+0xba8], R143 ;  /* 0x000ba88f01007387 */ /* 0x0003e20000100800 */
[----:B------:R-:W-:-:S02]  /*3c8f0*/  IMAD.MOV.U32 R124, RZ, RZ, R138 ;  /* 0x000000ffff7c7224 */ /* 0x000fc400078e008a */
[----:B------:R-:W-:Y:S01]  /*3c900*/  IMAD.MOV.U32 R125, RZ, RZ, R143 ;  /* 0x000000ffff7d7224 */ /* 0x000fe200078e008f */
[----:B------:R-:W-:Y:S04]  /*3c910*/  STL [R1+0xc14], R132 ;  /* 0x000c148401007387 */ /* 0x000fe80000100800 */
[----:B------:R1:W-:Y:S04]  /*3c920*/  STL [R1+0xc10], R137 ;  /* 0x000c108901007387 */ /* 0x0003e80000100800 */
[----:B-1----:R-:W2:Y:S04]  /*3c930*/  LDL.LU R143, [R1+0xc98] ;  /* 0x000c9800018f7983 */ /* 0x002ea80000300800 */
[----:B------:R-:W2:Y:S04]  /*3c940*/  LDL.LU R138, [R1+0xc9c] ;  /* 0x000c9c00018a7983 */ /* 0x000ea80000300800 */
[----:B------:R1:W-:Y:S02]  /*3c950*/  LDGSTS.E [R3+0x6b00], [R124.64], P1 ;  /* 0x06b000007c037fae */ /* 0x0003e40008921848 */
[----:B-1----:R-:W-:Y:S01]  /*3c960*/  IMAD.MOV.U32 R125, RZ, RZ, R137 ;  /* 0x000000ffff7d7224 */ /* 0x002fe200078e0089 */
[----:B------:R-:W-:Y:S01]  /*3c970*/  MOV R124, R132 ;  /* 0x00000084007c7202 */ /* 0x000fe20000000f00 */
        /* <DEDUP_REMOVED lines=44> */
[----:B------:R-:W-:Y:S01]  /*3cc40*/  IMAD.X R143, R143, 0x1, R0, P2 ;  /* 0x000000018f8f7824 */ /* 0x000fe200010e0600 */
[----:B-1----:R-:W-:Y:S01]  /*3cc50*/  MOV R124, R138 ;  /* 0x0000008a007c7202 */ /* 0x002fe20000000f00 */
[----:B------:R-:W-:Y:S02]  /*3cc60*/  STL [R1+0xc9c], R138 ;  /* 0x000c9c8a01007387 */ /* 0x000fe40000100800 */
[----:B------:R-:W-:Y:S02]  /*3cc70*/  IMAD.MOV.U32 R125, RZ, RZ, R143 ;  /* 0x000000ffff7d7224 */ /* 0x000fe400078e008f */
[----:B------:R1:W-:Y:S01]  /*3cc80*/  STL [R1+0xc98], R143 ;  /* 0x000c988f01007387 */ /* 0x0003e20000100800 */
[----:B------:R-:W-:-:S03]  /*3cc90*/  IADD3 R132, P3, R132, R136, RZ ;  /* 0x0000008884847210 */ /* 0x000fc60007f7e0ff */
[----:B------:R1:W-:Y:S02]  /*3cca0*/  LDGSTS.E [R3+0x8900], [R124.64], P1 ;  /* 0x089000007c037fae */ /* 0x0003e40008921848 */
[----:B------:R-:W-:Y:S02]  /*3ccb0*/  IMAD.X R137, R137, 0x1, R0, P3 ;  /* 0x0000000189897824 */ /* 0x000fe400018e0600 */
[----:B------:R-:W-:Y:S01]  /*3ccc0*/  STL [R1+0xca4], R132 ;  /* 0x000ca48401007387 */ /* 0x000fe20000100800 */
[----:B------:R-:W-:-:S03]  /*3ccd0*/  ISETP.GT.AND P2, PT, R2, 0x26, PT ;  /* 0x000000260200780c */ /* 0x000fc60003f44270 */
[----:B------:R1:W-:Y:S02]  /*3cce0*/  STL [R1+0xca0], R137 ;  /* 0x000ca08901007387 */ /* 0x0003e40000100800 */
[----:B-1----:R-:W-:Y:S02]  /*3ccf0*/  IMAD.MOV.U32 R124, RZ, RZ, R132 ;  /* 0x000000ffff7c7224 */ /* 0x002fe400078e0084 */
[----:B------:R-:W2:Y:S01]  /*3cd00*/  LDL.LU R143, [R1+0xd28] ;  /* 0x000d2800018f7983 */ /* 0x000ea20000300800 */
[----:B------:R-:W-:-:S03]  /*3cd10*/  IMAD.MOV.U32 R125, RZ, RZ, R137 ;  /* 0x000000ffff7d7224 */ /* 0x000fc600078e0089 */
[----:B------:R-:W2:Y:S04]  /*3cd20*/  LDL.LU R138, [R1+0xd2c] ;  /* 0x000d2c00018a7983 */ /* 0x000ea80000300800 */
        /* <DEDUP_REMOVED lines=43> */
[-C--:B------:R-:W-:Y:S02]  /*3cfe0*/  IADD3 R138, P3, R138, R136.reuse, RZ ;  /* 0x000000888a8a7210 */ /* 0x080fe40007f7e0ff */
[----:B-1----:R-:W-:Y:S02]  /*3cff0*/  SEL R124, RZ, 0x4, !P1 ;  /* 0x00000004ff7c7807 */ /* 0x002fe40004800000 */
[----:B------:R-:W-:Y:S02]  /*3d000*/  IADD3 R132, P4, R132, R136, RZ ;  /* 0x0000008884847210 */ /* 0x000fe40007f9e0ff */
[----:B------:R-:W-:Y:S02]  /*3d010*/  SEL R124, R124, RZ, !P0 ;  /* 0x000000ff7c7c7207 */ /* 0x000fe40004000000 */
[----:B------:R-:W-:Y:S01]  /*3d020*/  IADD3.X R143, R143, R0, RZ, P3, !PT ;  /* 0x000000008f8f7210 */ /* 0x000fe20001ffe4ff */
[----:B------:R-:W-:Y:S01]  /*3d030*/  IMAD.X R137, R137, 0x1, R0, P4 ;  /* 0x0000000189897824 */ /* 0x000fe200020e0600 */
[----:B------:R-:W-:Y:S01]  /*3d040*/  ISETP.NE.U32.AND P1, PT, R124, RZ, PT ;  /* 0x000000ff7c00720c */ /* 0x000fe20003f25070 */
[----:B------:R-:W-:Y:S01]  /*3d050*/  STL [R1+0xd2c], R138 ;  /* 0x000d2c8a01007387 */ /* 0x000fe20000100800 */
[----:B------:R-:W-:-:S02]  /*3d060*/  IMAD.MOV.U32 R124, RZ, RZ, R138 ;  /* 0x000000ffff7c7224 */ /* 0x000fc400078e008a */
[----:B------:R-:W-:Y:S01]  /*3d070*/  IMAD.MOV.U32 R125, RZ, RZ, R143 ;  /* 0x000000ffff7d7224 */ /* 0x000fe200078e008f */
[----:B------:R1:W-:Y:S04]  /*3d080*/  STL [R1+0xd28], R143 ;  /* 0x000d288f01007387 */ /* 0x0003e80000100800 */
        /* <DEDUP_REMOVED lines=83> */
[----:B------:R-:W4:Y:S04]  /*3d5c0*/  LDL.LU R130, [R1+0xf1c] ;  /* 0x000f1c0001827983 */ /* 0x000f280000300800 */
[----:B------:R1:W-:Y:S02]  /*3d5d0*/  LDGSTS.E [R3+0xbb00], [R124.64], P2 ;  /* 0x0bb000007c037fae */ /* 0x0003e40009121848 */
[----:B-1----:R-:W-:Y:S01]  /*3d5e0*/  IMAD.MOV.U32 R125, RZ, RZ, R127 ;  /* 0x000000ffff7d7224 */ /* 0x002fe200078e007f */
[----:B------:R-:W-:Y:S01]  /*3d5f0*/  MOV R124, R126 ;  /* 0x0000007e007c7202 */ /* 0x000fe20000000f00 */
        /* <DEDUP_REMOVED lines=31> */
[----:B------:R-:W-:Y:S01]  /*3d7f0*/  HMMA.1688.F32.TF32 R60, R176, R62, R236 ;  /* 0x0000003eb03c723c */ /* 0x000fe200000810ec */
[----:B------:R-:W-:-:S02]  /*3d800*/  IMAD.MOV.U32 R124, RZ, RZ, R138 ;  /* 0x000000ffff7c7224 */ /* 0x000fc400078e008a */
[----:B------:R-:W-:Y:S01]  /*3d810*/  STL [R1+0xf14], R132 ;  /* 0x000f148401007387 */ /* 0x000fe20000100800 */
[----:B------:R-:W-:-:S03]  /*3d820*/  IMAD.MOV.U32 R125, RZ, RZ, R143 ;  /* 0x000000ffff7d7224 */ /* 0x000fc600078e008f */
[----:B------:R-:W-:Y:S01]  /*3d830*/  STL [R1+0xf10], R137 ;  /* 0x000f108901007387 */ /* 0x000fe20000100800 */
[----:B------:R-:W-:Y:S03]  /*3d840*/  HMMA.1688.F32.TF32 R64, R176, R66, R232 ;  /* 0x00000042b040723c */ /* 0x000fe600000810e8 */
[----:B------:R-:W2:Y:S04]  /*3d850*/  LDL.LU R177, [R1+0xf98] ;  /* 0x000f980001b17983 */ /* 0x000ea80000300800 */
[----:B------:R-:W2:Y:S04]  /*3d860*/  LDL.LU R176, [R1+0xf9c] ;  /* 0x000f9c0001b07983 */ /* 0x000ea80000300800 */
[----:B------:R1:W-:Y:S04]  /*3d870*/  LDGSTS.E [R3+0xcb00], [R124.64], P1 ;  /* 0x0cb000007c037fae */ /* 0x0003e80008921848 */
[----:B-1----:R-:W2:Y:S04]  /*3d880*/  LDL.LU R143, [R1+0xfa0] ;  /* 0x000fa000018f7983 */ /* 0x002ea80000300800 */
[----:B------:R-:W2:Y:S01]  /*3d890*/  LDL.LU R138, [R1+0xfa4] ;  /* 0x000fa400018a7983 */ /* 0x000ea20000300800 */
[----:B------:R-:W-:Y:S01]  /*3d8a0*/  MOV R124, R132 ;  /* 0x00000084007c7202 */ /* 0x000fe20000000f00 */
[----:B------:R-:W-:-:S05]  /*3d8b0*/  IMAD.MOV.U32 R125, RZ, RZ, R137 ;  /* 0x000000ffff7d7224 */ /* 0x000fca00078e0089 */
[----:B------:R1:W-:Y:S01]  /*3d8c0*/  LDGSTS.E [R3+0xd800], [R124.64], P2 ;  /* 0x0d8000007c037fae */ /* 0x0003e20009121848 */
[----:B----4-:R-:W-:-:S05]  /*3d8d0*/  IADD3 R130, P1, R130, R136, RZ ;  /* 0x0000008882827210 */ /* 0x010fca0007f3e0ff */
[----:B---3--:R-:W-:Y:S01]  /*3d8e0*/  IMAD.X R131, R131, 0x1, R0, P1 ;  /* 0x0000000183837824 */ /* 0x008fe200008e0600 */
[----:B-1----:R-:W-:Y:S01]  /*3d8f0*/  MOV R124, R130 ;  /* 0x00000082007c7202 */ /* 0x002fe20000000f00 */
[----:B------:R1:W-:Y:S02]  /*3d900*/  STL [R1+0xf1c], R130 ;  /* 0x000f1c8201007387 */ /* 0x0003e40000100800 */
[----:B------:R-:W-:Y:S02]  /*3d910*/  IMAD.MOV.U32 R125, RZ, RZ, R131 ;  /* 0x000000ffff7d7224 */ /* 0x000fe400078e0083 */
[----:B------:R-:W-:Y:S04]  /*3d920*/  STL [R1+0xf18], R131 ;  /* 0x000f188301007387 */ /* 0x000fe80000100800 */
[----:B------:R3:W-:Y:S01]  /*3d930*/  LDGSTS.E [R3+0xd900], [R124.64], P2 ;  /* 0x0d9000007c037fae */ /* 0x0007e20009121848 */
[----:B--2---:R-:W-:-:S05]  /*3d940*/  IADD3 R126, P3, R126, R136, RZ ;  /* 0x000000887e7e7210 */ /* 0x004fca0007f7e0ff */
[----:B------:R-:W-:Y:S01]  /*3d950*/  IMAD.X R127, R127, 0x1, R0, P3 ;  /* 0x000000017f7f7824 */ /* 0x000fe200018e0600 */
[----:B------:R2:W-:Y:S01]  /*3d960*/  STL [R1+0xf24], R126 ;  /* 0x000f247e01007387 */ /* 0x0005e20000100800 */
[----:B---3--:R-:W-:-:S03]  /*3d970*/  IMAD.MOV.U32 R124, RZ, RZ, R126 ;  /* 0x000000ffff7c7224 */ /* 0x008fc600078e007e */
[----:B------:R3:W-:Y:S04]  /*3d980*/  STL [R1+0xf20], R127 ;  /* 0x000f207f01007387 */ /* 0x0007e80000100800 */
[----:B-1----:R-:W4:Y:S04]  /*3d990*/  LDL.LU R130, [R1+0xfa8] ;  /* 0x000fa80001827983 */ /* 0x002f280000300800 */
[----:B--2---:R-:W2:Y:S01]  /*3d9a0*/  LDL.LU R126, [R1+0xfac] ;  /* 0x000fac00017e7983 */ /* 0x004ea20000300800 */
[----:B------:R-:W-:-:S03]  /*3d9b0*/  IMAD.MOV.U32 R125, RZ, RZ, R127 ;  /* 0x000000ffff7d7224 */ /* 0x000fc600078e007f */
[----:B------:R-:W4:Y:S01]  /*3d9c0*/  LDL.LU R137, [R1+0x1010] ;  /* 0x0010100001897983 */ /* 0x000f220000300800 */
[----:B------:R-:W-:-:S03]  /*3d9d0*/  ISETP.GT.AND P1, PT, R2, 0x3a, PT ;  /* 0x0000003a0200780c */ /* 0x000fc60003f24270 */
[----:B------:R-:W4:Y:S04]  /*3d9e0*/  LDL.LU R132, [R1+0x1014] ;  /* 0x0010140001847983 */ /* 0x000f280000300800 */
[----:B------:R-:W4:Y:S04]  /*3d9f0*/  LDL.LU R131, [R1+0x1018] ;  /* 0x0010180001837983 */ /* 0x000f280000300800 */
[----:B---3--:R-:W3:Y:S04]  /*3da00*/  LDL.LU R127, [R1+0x101c] ;  /* 0x00101c00017f7983 */ /* 0x008ee80000300800 */
[----:B------:R1:W-:Y:S01]  /*3da10*/  LDGSTS.E [R3+0xda00], [R124.64], P2 ;  /* 0x0da000007c037fae */ /* 0x0003e20009121848 */
[----:B------:R-:W-:-:S02]  /*3da20*/  IADD3 R134, P3, R134, R136, RZ ;  /* 0x0000008886867210 */ /* 0x000fc40007f7e0ff */
[----:B-1----:R-:W-:Y:S02]  /*3da30*/  SEL R124, RZ, 0x4, !P1 ;  /* 0x00000004ff7c7807 */ /* 0x002fe40004800000 */
[----:B------:R-:W-:Y:S02]  /*3da40*/  IADD3.X R135, R135, R0, RZ, P3, !PT ;  /* 0x0000000087877210 */ /* 0x000fe40001ffe4ff */
[----:B------:R-:W-:Y:S02]  /*3da50*/  SEL R124, R124, RZ, !P0 ;  /* 0x000000ff7c7c7207 */ /* 0x000fe40004000000 */
[----:B------:R-:W-:Y:S01]  /*3da60*/  IADD3 R129, P4, R129, R136, RZ ;  /* 0x0000008881817210 */ /* 0x000fe20007f9e0ff */
[----:B------:R-:W-:Y:S01]  /*3da70*/  IMAD.MOV.U32 R125, RZ, RZ, R135 ;  /* 0x000000ffff7d7224 */ /* 0x000fe200078e0087 */
[----:B------:R-:W-:Y:S01]  /*3da80*/  ISETP.NE.U32.AND P1, PT, R124, RZ, PT ;  /* 0x000000ff7c00720c */ /* 0x000fe20003f25070 */
[----:B------:R-:W-:Y:S02]  /*3da90*/  IMAD.MOV.U32 R124, RZ, RZ, R134 ;  /* 0x000000ffff7c7224 */ /* 0x000fe400078e0086 */
[----:B------:R-:W-:Y:S01]  /*3daa0*/  IMAD.X R133, R133, 0x1, R0, P4 ;  /* 0x0000000185857824 */ /* 0x000fe200020e0600 */
[----:B------:R-:W-:Y:S04]  /*3dab0*/  STL [R1+0xf2c], R134 ;  /* 0x000f2c8601007387 */ /* 0x000fe80000100800 */
[----:B------:R1:W-:Y:S04]  /*3dac0*/  STL [R1+0xf28], R135 ;  /* 0x000f288701007387 */ /* 0x0003e80000100800 */
[----:B------:R-:W-:Y:S04]  /*3dad0*/  STL [R1+0xf94], R129 ;  /* 0x000f948101007387 */ /* 0x000fe80000100800 */
[----:B------:R1:W-:Y:S04]  /*3dae0*/  STL [R1+0xf90], R133 ;  /* 0x000f908501007387 */ /* 0x0003e80000100800 */
[----:B------:R1:W-:Y:S04]  /*3daf0*/  LDGSTS.E [R3+0xdb00], [R124.64], P2 ;  /* 0x0db000007c037fae */ /* 0x0003e80009121848 */
[----:B-1----:R-:W3:Y:S04]  /*3db00*/  LDL.LU R135, [R1+0x1020] ;  /* 0x0010200001877983 */ /* 0x002ee80000300800 */
[----:B------:R-:W3:Y:S01]  /*3db10*/  LDL.LU R134, [R1+0x1024] ;  /* 0x0010240001867983 */ /* 0x000ee20000300800 */
[----:B------:R-:W-:Y:S01]  /*3db20*/  IMAD.MOV.U32 R125, RZ, RZ, R133 ;  /* 0x000000ffff7d7224 */ /* 0x000fe200078e0085 */
[----:B------:R-:W-:-:S02]  /*3db30*/  MOV R124, R129 ;  /* 0x00000081007c7202 */ /* 0x000fc40000000f00 */
[----:B------:R-:W3:Y:S04]  /*3db40*/  LDL.LU R133, [R1+0x1028] ;  /* 0x0010280001857983 */ /* 0x000ee80000300800 */
[----:B------:R-:W3:Y:S01]  /*3db50*/  LDL.LU R129, [R1+0x102c] ;  /* 0x00102c0001817983 */ /* 0x000ee20000300800 */
[----:B------:R-:W-:-:S03]  /*3db60*/  IADD3 R176, P2, R176, R136, RZ ;  /* 0x00000088b0b07210 */ /* 0x000fc60007f5e0ff */
[----:B------:R1:W-:Y:S02]  /*3db70*/  LDGSTS.E [R3+0xe800], [R124.64], P1 ;  /* 0x0e8000007c037fae */ /* 0x0003e40008921848 */
[----:B------:R-:W-:Y:S01]  /*3db80*/  IMAD.X R177, R177, 0x1, R0, P2 ;  /* 0x00000001b1b17824 */ /* 0x000fe200010e0600 */
[----:B------:R-:W-:-:S03]  /*3db90*/  IADD3 R138, P3, R138, R136, RZ ;  /* 0x000000888a8a7210 */ /* 0x000fc60007f7e0ff */
[----:B-1----:R-:W-:Y:S01]  /*3dba0*/  IMAD.MOV.U32 R125, RZ, RZ, R177 ;  /* 0x000000ffff7d7224 */ /* 0x002fe200078e00b1 */
[----:B------:R-:W-:Y:S01]  /*3dbb0*/  MOV R124, R176 ;  /* 0x000000b0007c7202 */ /* 0x000fe20000000f00 */
[----:B------:R-:W-:-:S04]  /*3dbc0*/  IMAD.X R143, R143, 0x1, R0, P3 ;  /* 0x000000018f8f7824 */ /* 0x000fc800018e0600 */
[----:B------:R1:W-:Y:S01]  /*3dbd0*/  LDGSTS.E [R3+0xe900], [R124.64], P1 ;  /* 0x0e9000007c037fae */ /* 0x0003e20008921848 */
[----:B------:R-:W-:Y:S01]  /*3dbe0*/  ISETP.GT.AND P2, PT, R2, 0x3e, PT ;  /* 0x0000003e0200780c */ /* 0x000fe20003f44270 */
[----:B-1----:R-:W-:Y:S02]  /*3dbf0*/  IMAD.MOV.U32 R124, RZ, RZ, R138 ;  /* 0x000000ffff7c7224 */ /* 0x002fe400078e008a */
        /* <DEDUP_REMOVED lines=9> */
[----:B--2---:R-:W-:-:S04]  /*3dc90*/  IADD3 R126, P3, R126, R136, RZ ;  /* 0x000000887e7e7210 */ /* 0x004fc80007f7e0ff */
[----:B----4-:R-:W-:Y:S01]  /*3dca0*/  IADD3.X R130, R130, R0, RZ, P3, !PT ;  /* 0x0000000082827210 */ /* 0x010fe20001ffe4ff */
[----:B------:R-:W-:Y:S01]  /*3dcb0*/  STL [R1+0xfac], R126 ;  /* 0x000fac7e01007387 */ /* 0x000fe20000100800 */
[----:B------:R-:W-:-:S03]  /*3dcc0*/  IMAD.MOV.U32 R124, RZ, RZ, R126 ;  /* 0x000000ffff7c7224 */ /* 0x000fc600078e007e */
[----:B------:R1:W-:Y:S01]  /*3dcd0*/  STL [R1+0xfa8], R130 ;  /* 0x000fa88201007387 */ /* 0x0003e20000100800 */
[----:B------:R-:W-:-:S05]  /*3dce0*/  IMAD.MOV.U32 R125, RZ, RZ, R130 ;  /* 0x000000ffff7d7224 */ /* 0x000fca00078e0082 */
[----:B------:R2:W-:Y:S04]  /*3dcf0*/  LDGSTS.E [R3+0xeb00], [R124.64], P1 ;  /* 0x0eb000007c037fae */ /* 0x0005e80008921848 */
[----:B-1----:R-:W4:Y:S04]  /*3dd00*/  LDL.LU R130, [R1+0x14e0] ;  /* 0x0014e00001827983 */ /* 0x002f280000300800 */
[----:B------:R-:W4:Y:S01]  /*3dd10*/  LDL.LU R126, [R1+0x1548] ;  /* 0x00154800017e7983 */ /* 0x000f220000300800 */
[-C--:B------:R-:W-:Y:S02]  /*3dd20*/  IADD3 R132, P1, R132, R136.reuse, RZ ;  /* 0x0000008884847210 */ /* 0x080fe40007f3e0ff */
[----:B---3--:R-:W-:-:S03]  /*3dd30*/  IADD3 R127, P3, R127, R136, RZ ;  /* 0x000000887f7f7210 */ /* 0x008fc60007f7e0ff */
[----:B------:R-:W-:Y:S01]  /*3dd40*/  IMAD.X R137, R137, 0x1, R0, P1 ;  /* 0x0000000189897824 */ /* 0x000fe200008e0600 */
[----:B------:R-:W-:Y:S01]  /*3dd50*/  IADD3.X R131, R131, R0, RZ, P3, !PT ;  /* 0x0000000083837210 */ /* 0x000fe20001ffe4ff */
[----:B------:R-:W-:Y:S01]  /*3dd60*/  STL [R1+0x1014], R132 ;  /* 0x0010148401007387 */ /* 0x000fe20000100800 */
[----:B--2---:R-:W-:Y:S02]  /*3dd70*/  IMAD.MOV.U32 R124, RZ, RZ, R132 ;  /* 0x000000ffff7c7224 */ /* 0x004fe400078e0084 */
[----:B------:R-:W-:Y:S01]  /*3dd80*/  IMAD.MOV.U32 R125, RZ, RZ, R137 ;  /* 0x000000ffff7d7224 */ /* 0x000fe200078e0089 */
[----:B------:R1:W-:Y:S04]  /*3dd90*/  STL [R1+0x1010], R137 ;  /* 0x0010108901007387 */ /* 0x0003e80000100800 */
[----:B------:R-:W-:Y:S04]  /*3dda0*/  STL [R1+0x101c], R127 ;  /* 0x00101c7f01007387 */ /* 0x000fe80000100800 */
[----:B------:R2:W-:Y:S04]  /*3ddb0*/  STL [R1+0x1018], R131 ;  /* 0x0010188301007387 */ /* 0x0005e80000100800 */
[----:B-1----:R-:W3:Y:S04]  /*3ddc0*/  LDL.LU R137, [R1+0x14d8] ;  /* 0x0014d80001897983 */ /* 0x002ee80000300800 */
[----:B------:R1:W-:Y:S04]  /*3ddd0*/  LDGSTS.E [R3+0xf800], [R124.64], P2 ;  /* 0x0f8000007c037fae */ /* 0x0003e80009121848 */
[----:B------:R-:W3:Y:S01]  /*3dde0*/  LDL.LU R132, [R1+0x14e4] ;  /* 0x0014e40001847983 */ /* 0x000ee20000300800 */
[----:B-1----:R-:W-:Y:S01]  /*3ddf0*/  MOV R125, R131 ;  /* 0x00000083007d7202 */ /* 0x002fe20000000f00 */
[----:B------:R-:W-:-:S02]  /*3de00*/  IMAD.MOV.U32 R124, RZ, RZ, R127 ;  /* 0x000000ffff7c7224 */ /* 0x000fc400078e007f */
[----:B--2---:R-:W2:Y:S04]  /*3de10*/  LDL.LU R131, [R1+0x14d0] ;  /* 0x0014d00001837983 */ /* 0x004ea80000300800 */
[----:B------:R-:W2:Y:S01]  /*3de20*/  LDL.LU R127, [R1+0x14dc] ;  /* 0x0014dc00017f7983 */ /* 0x000ea20000300800 */
[----:B------:R-:W-:-:S03]  /*3de30*/  IADD3 R134, P1, R134, R136, RZ ;  /* 0x0000008886867210 */ /* 0x000fc60007f3e0ff */
[----:B------:R1:W-:Y:S02]  /*3de40*/  LDGSTS.E [R3+0xf900], [R124.64], P2 ;  /* 0x0f9000007c037fae */ /* 0x0003e40009121848 */
[--C-:B------:R-:W-:Y:S01]  /*3de50*/  IMAD.X R135, R135, 0x1, R0.reuse, P1 ;  /* 0x0000000187877824 */ /* 0x100fe200008e0600 */
[----:B------:R-:W-:Y:S01]  /*3de60*/  IADD3 R129, P3, R129, R136, RZ ;  /* 0x0000008881817210 */ /* 0x000fe20007f7e0ff */
[----:B------:R-:W-:Y:S04]  /*3de70*/  STL [R1+0x1024], R134 ;  /* 0x0010248601007387 */ /* 0x000fe80000100800 */
[----:B------:R-:W-:Y:S01]  /*3de80*/  IMAD.X R133, R133, 0x1, R0, P3 ;  /* 0x0000000185857824 */ /* 0x000fe200018e0600 */
[----:B------:R-:W-:Y:S01]  /*3de90*/  STL [R1+0x1020], R135 ;  /* 0x0010208701007387 */ /* 0x000fe20000100800 */
[----:B-1----:R-:W-:Y:S01]  /*3dea0*/  IMAD.MOV.U32 R124, RZ, RZ, R134 ;  /* 0x000000ffff7c7224 */ /* 0x002fe200078e0086 */
[----:B------:R-:W-:-:S02]  /*3deb0*/  MOV R125, R135 ;  /* 0x00000087007d7202 */ /* 0x000fc40000000f00 */
[----:B------:R-:W-:Y:S04]  /*3dec0*/  STL [R1+0x102c], R129 ;  /* 0x00102c8101007387 */ /* 0x000fe80000100800 */
[----:B------:R1:W-:Y:S04]  /*3ded0*/  STL [R1+0x1028], R133 ;  /* 0x0010288501007387 */ /* 0x0003e80000100800 */
[----:B------:R-:W2:Y:S04]  /*3dee0*/  LDL.LU R176, [R1+0x1468] ;  /* 0x0014680001b07983 */ /* 0x000ea80000300800 */
[----:B------:R-:W2:Y:S04]  /*3def0*/  LDL.LU R143, [R1+0x14d4] ;  /* 0x0014d400018f7983 */ /* 0x000ea80000300800 */
[----:B------:R1:W-:Y:S02]  /*3df00*/  LDGSTS.E [R3+0xfa00], [R124.64], P2 ;  /* 0x0fa000007c037fae */ /* 0x0003e40009121848 */
[----:B-1----:R-:W-:-:S02]  /*3df10*/  IMAD.MOV.U32 R125, RZ, RZ, R133 ;  /* 0x000000ffff7d7224 */ /* 0x002fc400078e0085 */
[----:B------:R-:W-:Y:S01]  /*3df20*/  IMAD.MOV.U32 R124, RZ, RZ, R129 ;  /* 0x000000ffff7c7224 */ /* 0x000fe200078e0081 */
[----:B------:R-:W2:Y:S04]  /*3df30*/  LDL.LU R133, [R1+0x1460] ;  /* 0x0014600001857983 */ /* 0x000ea80000300800 */
[----:B------:R-:W2:Y:S04]  /*3df40*/  LDL.LU R129, [R1+0x14cc] ;  /* 0x0014cc0001817983 */ /* 0x000ea80000300800 */
[----:B------:R1:W-:Y:S01]  /*3df50*/  LDGSTS.E [R3+0xfb00], [R124.64], P2 ;  /* 0x0fb000007c037fae */ /* 0x0003e20009121848 */
[----:B------:R-:W-:Y:S01]  /*3df60*/  ISETP.GT.AND P1, PT, R2, 0x3, PT ;  /* 0x000000030200780c */ /* 0x000fe20003f24270 */
[----:B------:R-:W-:-:S03]  /*3df70*/  IMAD.SHL.U32 R252, R252, 0x4, RZ ;  /* 0x00000004fcfc7824 */ /* 0x000fc600078e00ff */
[----:B-1----:R-:W-:-:S04]  /*3df80*/  SEL R3, RZ, 0x4, !P1 ;  /* 0x00000004ff037807 */ /* 0x002fc80004800000 */
[----:B------:R-:W-:-:S04]  /*3df90*/  SEL R3, R3, RZ, !P0 ;  /* 0x000000ff03037207 */ /* 0x000fc80004000000 */
[----:B------:R-:W-:Y:S02]  /*3dfa0*/  ISETP.NE.U32.AND P1, PT, R3, RZ, PT ;  /* 0x000000ff0300720c */ /* 0x000fe40003f25070 */
[----:B------:R-:W-:Y:S02]  /*3dfb0*/  LOP3.LUT R138, R252, 0x60, RZ, 0x3c, !PT ;  /* 0x00000060fc8a7812 */ /* 0x000fe400078e3cff */
[----:B------:R-:W-:-:S05]  /*3dfc0*/  MOV R3, UR5 ;  /* 0x0000000500037c02 */ /* 0x000fca0008000f00 */
[----:B------:R-:W-:Y:S01]  /*3dfd0*/  IMAD R3, R3, 0x10000, R138 ;  /* 0x0001000003037824 */ /* 0x000fe200078e028a */
[----:B----4-:R-:W-:-:S05]  /*3dfe0*/  IADD3 R126, P2, R126, R136, RZ ;  /* 0x000000887e7e7210 */ /* 0x010fca0007f5e0ff */
[----:B------:R-:W-:Y:S01]  /*3dff0*/  IMAD.X R130, R130, 0x1, R0, P2 ;  /* 0x0000000182827824 */ /* 0x000fe200010e0600 */
[----:B------:R-:W-:Y:S04]  /*3e000*/  STL [R1+0x1548], R126 ;  /* 0x0015487e01007387 */ /* 0x000fe80000100800 */
[----:B------:R1:W-:Y:S01]  /*3e010*/  STL [R1+0x14e0], R130 ;  /* 0x0014e08201007387 */ /* 0x0003e20000100800 */
[----:B------:R-:W-:-:S03]  /*3e020*/  MOV R125, R130 ;  /* 0x00000082007d7202 */ /* 0x000fc60000000f00 */
[----:B------:R-:W4:Y:S01]  /*3e030*/  LDL.LU R135, [R1+0x1458] ;  /* 0x0014580001877983 */ /* 0x000f220000300800 */
[----:B------:R-:W-:-:S03]  /*3e040*/  IMAD.MOV.U32 R124, RZ, RZ, R126 ;  /* 0x000000ffff7c7224 */ /* 0x000fc600078e007e */
[----:B------:R-:W4:Y:S04]  /*3e050*/  LDL.LU R134, [R1+0x1464] ;  /* 0x0014640001867983 */ /* 0x000f280000300800 */
[----:B-1----:R-:W4:Y:S04]  /*3e060*/  LDL.LU R130, [R1+0x1450] ;  /* 0x0014500001827983 */ /* 0x002f280000300800 */
[----:B------:R-:W4:Y:S04]  /*3e070*/  LDL.LU R126, [R1+0x145c] ;  /* 0x00145c00017e7983 */ /* 0x000f280000300800 */
[----:B------:R1:W-:Y:S01]  /*3e080*/  LDGSTS.E [R3+0xc00], [R124.64], P1 ;  /* 0x00c000007c037fae */ /* 0x0003e20008921848 */
[----:B---3--:R-:W-:-:S05]  /*3e090*/  IADD3 R132, P2, R132, R136, RZ ;  /* 0x0000008884847210 */ /* 0x008fca0007f5e0ff */
[----:B------:R-:W-:Y:S01]  /*3e0a0*/  IMAD.X R137, R137, 0x1, R0, P2 ;  /* 0x0000000189897824 */ /* 0x000fe200010e0600 */
[----:B------:R-:W-:Y:S01]  /*3e0b0*/  STL [R1+0x14e4], R132 ;  /* 0x0014e48401007387 */ /* 0x000fe20000100800 */
[----:B--2---:R-:W-:Y:S01]  /*3e0c0*/  IADD3 R127, P3, R127, R136, RZ ;  /* 0x000000887f7f7210 */ /* 0x004fe20007f7e0ff */
[----:B-1----:R-:W-:Y:S02]  /*3e0d0*/  IMAD.MOV.U32 R124, RZ, RZ, R132 ;  /* 0x000000ffff7c7224 */ /* 0x002fe400078e0084 */
[----:B------:R-:W-:Y:S02]  /*3e0e0*/  MOV R125, R137 ;  /* 0x00000089007d7202 */ /* 0x000fe40000000f00 */
[----:B------:R-:W-:Y:S01]  /*3e0f0*/  IMAD.X R131, R131, 0x1, R0, P3 ;  /* 0x0000000183837824 */ /* 0x000fe200018e0600 */
[----:B------:R1:W-:Y:S04]  /*3e100*/  STL [R1+0x14d8], R137 ;  /* 0x0014d88901007387 */ /* 0x0003e80000100800 */
[----:B------:R-:W-:Y:S04]  /*3e110*/  STL [R1+0x14dc], R127 ;  /* 0x0014dc7f01007387 */ /* 0x000fe80000100800 */
[----:B------:R2:W-:Y:S04]  /*3e120*/  STL [R1+0x14d0], R131 ;  /* 0x0014d08301007387 */ /* 0x0005e80000100800 */
[----:B-1----:R-:W3:Y:S01]  /*3e130*/  LDL.LU R137, [R1+0x94c] ;  /* 0x00094c0001897983 */ /* 0x002ee20000300800 */
[----:B------:R-:W-:-:S03]  /*3e140*/  ISETP.GT.AND P2, PT, R2, 0x7, PT ;  /* 0x000000070200780c */ /* 0x000fc60003f44270 */
[----:B------:R1:W-:Y:S04]  /*3e150*/  LDGSTS.E [R3+0xd00], [R124.64], P1 ;  /* 0x00d000007c037fae */ /* 0x0003e80008921848 */
[----:B------:R-:W3:Y:S01]  /*3e160*/  LDL.LU R132, [R1+0x1454] ;  /* 0x0014540001847983 */ /* 0x000ee20000300800 */
[----:B-1----:R-:W-:Y:S02]  /*3e170*/  IMAD.MOV.U32 R124, RZ, RZ, R127 ;  /* 0x000000ffff7c7224 */ /* 0x002fe400078e007f */
[----:B------:R-:W-:Y:S02]  /*3e180*/  IMAD.MOV.U32 R125, RZ, RZ, R131 ;  /* 0x000000ffff7d7224 */ /* 0x000fe400078e0083 */
[----:B--2---:R-:W3:Y:S04]  /*3e190*/  LDL.LU R131, [R1+0x9b0] ;  /* 0x0009b00001837983 */ /* 0x004ee80000300800 */
[----:B------:R-:W3:Y:S01]  /*3e1a0*/  LDL.LU R127, [R1+0x9b4] ;  /* 0x0009b400017f7983 */ /* 0x000ee20000300800 */
[----:B------:R-:W-:-:S03]  /*3e1b0*/  IADD3 R143, P3, R143, R136, RZ ;  /* 0x000000888f8f7210 */ /* 0x000fc60007f7e0ff */
[----:B------:R1:W-:Y:S02]  /*3e1c0*/  LDGSTS.E [R3+0xe00], [R124.64], P1 ;  /* 0x00e000007c037fae */ /* 0x0003e40008921848 */
[----:B------:R-:W-:Y:S01]  /*3e1d0*/  IMAD.X R176, R176, 0x1, R0, P3 ;  /* 0x00000001b0b07824 */ /* 0x000fe200018e0600 */
[----:B-1----:R-:W-:Y:S02]  /*3e1e0*/  SEL R124, RZ, 0x4, !P2 ;  /* 0x00000004ff7c7807 */ /* 0x002fe40005000000 */
[----:B------:R-:W-:Y:S02]  /*3e1f0*/  IADD3 R129, P4, R129, R136, RZ ;  /* 0x0000008881817210 */ /* 0x000fe40007f9e0ff */
[----:B------:R-:W-:Y:S01]  /*3e200*/  SEL R124, R124, RZ, !P0 ;  /* 0x000000ff7c7c7207 */ /* 0x000fe20004000000 */
[----:B------:R-:W-:Y:S01]  /*3e210*/  IMAD.MOV.U32 R125, RZ, RZ, R176 ;  /* 0x000000ffff7d7224 */ /* 0x000fe200078e00b0 */
[----:B------:R-:W-:Y:S02]  /*3e220*/  IADD3.X R133, R133, R0, RZ, P4, !PT ;  /* 0x0000000085857210 */ /* 0x000fe400027fe4ff */
[----:B------:R-:W-:Y:S01]  /*3e230*/  ISETP.NE.U32.AND P2, PT, R124, RZ, PT ;  /* 0x000000ff7c00720c */ /* 0x000fe20003f45070 */
[----:B------:R-:W-:Y:S01]  /*3e240*/  IMAD.MOV.U32 R124, RZ, RZ, R143 ;  /* 0x000000ffff7c7224 */ /* 0x000fe200078e008f */
[----:B------:R-:W-:Y:S04]  /*3e250*/  STL [R1+0x14d4], R143 ;  /* 0x0014d48f01007387 */ /* 0x000fe80000100800 */
[----:B------:R1:W-:Y:S04]  /*3e260*/  STL [R1+0x1468], R176 ;  /* 0x001468b001007387 */ /* 0x0003e80000100800 */
[----:B------:R-:W-:Y:S04]  /*3e270*/  STL [R1+0x14cc], R129 ;  /* 0x0014cc8101007387 */ /* 0x000fe80000100800 */
[----:B------:R1:W-:Y:S04]  /*3e280*/  STL [R1+0x1460], R133 ;  /* 0x0014608501007387 */ /* 0x0003e80000100800 */
[----:B------:R1:W-:Y:S04]  /*3e290*/  LDGSTS.E [R3+0xf00], [R124.64], P1 ;  /* 0x00f000007c037fae */ /* 0x0003e80008921848 */
[----:B-1----:R-:W3:Y:S04]  /*3e2a0*/  LDL.LU R176, [R1+0x9b8] ;  /* 0x0009b80001b07983 */ /* 0x002ee80000300800 */
[----:B------:R-:W3:Y:S01]  /*3e2b0*/  LDL.LU R143, [R1+0x9bc] ;  /* 0x0009bc00018f7983 */ /* 0x000ee20000300800 */
[----:B------:R-:W-:Y:S01]  /*3e2c0*/  MOV R125, R133 ;  /* 0x00000085007d7202 */ /* 0x000fe20000000f00 */
[----:B------:R-:W-:-:S02]  /*3e2d0*/  IMAD.MOV.U32 R124, RZ, RZ, R129 ;  /* 0x000000ffff7c7224 */ /* 0x000fc400078e0081 */
[----:B------:R-:W3:Y:S04]  /*3e2e0*/  LDL.LU R133, [R1+0x9c0] ;  /* 0x0009c00001857983 */ /* 0x000ee80000300800 */
[----:B------:R-:W3:Y:S04]  /*3e2f0*/  LDL.LU R129, [R1+0x9c4] ;  /* 0x0009c40001817983 */ /* 0x000ee80000300800 */
[----:B------:R1:W-:Y:S01]  /*3e300*/  LDGSTS.E [R3+0x1c00], [R124.64], P2 ;  /* 0x01c000007c037fae */ /* 0x0003e20009121848 */
[----:B----4-:R-:W-:-:S05]  /*3e310*/  IADD3 R134, P1, R134, R136, RZ ;  /* 0x0000008886867210 */ /* 0x010fca0007f3e0ff */
[----:B------:R-:W-:Y:S01]  /*3e320*/  IMAD.X R135, R135, 0x1, R0, P1 ;  /* 0x0000000187877824 */ /* 0x000fe200008e0600 */
[----:B------:R-:W-:Y:S01]  /*3e330*/  IADD3 R126, P3, R126, R136, RZ ;  /* 0x000000887e7e7210 */ /* 0x000fe20007f7e0ff */
[----:B------:R-:W-:Y:S01]  /*3e340*/  STL [R1+0x1464], R134 ;  /* 0x0014648601007387 */ /* 0x000fe20000100800 */
[----:B-1----:R-:W-:Y:S02]  /*3e350*/  IMAD.MOV.U32 R124, RZ, RZ, R134 ;  /* 0x000000ffff7c7224 */ /* 0x002fe400078e0086 */
[----:B------:R-:W-:Y:S01]  /*3e360*/  MOV R125, R135 ;  /* 0x00000087007d7202 */ /* 0x000fe20000000f00 */
[----:B------:R-:W-:Y:S01]  /*3e370*/  IMAD.X R130, R130, 0x1, R0, P3 ;  /* 0x0000000182827824 */ /* 0x000fe200018e0600 */
[----:B------:R1:W-:Y:S04]  /*3e380*/  STL [R1+0x1458], R135 ;  /* 0x0014588701007387 */ /* 0x0003e80000100800 */
[----:B------:R-:W-:Y:S04]  /*3e390*/  STL [R1+0x145c], R126 ;  /* 0x00145c7e01007387 */ /* 0x000fe80000100800 */
[----:B------:R4:W-:Y:S04]  /*3e3a0*/  STL [R1+0x1450], R130 ;  /* 0x0014508201007387 */ /* 0x0009e80000100800 */
[----:B-1----:R-:W2:Y:S01]  /*3e3b0*/  LDL.LU R135, [R1+0x9c8] ;  /* 0x0009c80001877983 */ /* 0x002ea20000300800 */
[----:B------:R-:W-:-:S03]  /*3e3c0*/  ISETP.GT.AND P1, PT, R2, 0xb, PT ;  /* 0x0000000b0200780c */ /* 0x000fc60003f24270 */
[----:B------:R1:W-:Y:S04]  /*3e3d0*/  LDGSTS.E [R3+0x1d00], [R124.64], P2 ;  /* 0x01d000007c037fae */ /* 0x0003e80009121848 */
[----:B------:R-:W2:Y:S01]  /*3e3e0*/  LDL.LU R134, [R1+0x9cc] ;  /* 0x0009cc0001867983 */ /* 0x000ea20000300800 */
[----:B-1----:R-:W-:Y:S02]  /*3e3f0*/  IMAD.MOV.U32 R124, RZ, RZ, R126 ;  /* 0x000000ffff7c7224 */ /* 0x002fe400078e007e */
[----:B------:R-:W-:Y:S02]  /*3e400*/  IMAD.MOV.U32 R125, RZ, RZ, R130 ;  /* 0x000000ffff7d7224 */ /* 0x000fe400078e0082 */
[----:B----4-:R-:W4:Y:S04]  /*3e410*/  LDL.LU R130, [R1+0xa30] ;  /* 0x000a300001827983 */ /* 0x010f280000300800 */
[----:B------:R-:W4:Y:S04]  /*3e420*/  LDL.LU R126, [R1+0xa34] ;  /* 0x000a3400017e7983 */ /* 0x000f280000300800 */
[----:B------:R1:W-:Y:S01]  /*3e430*/  LDGSTS.E [R3+0x1e00], [R124.64], P2 ;  /* 0x01e000007c037fae */ /* 0x0003e20009121848 */
[----:B---3--:R-:W-:-:S05]  /*3e440*/  IADD3 R132, P3, R132, R136, RZ ;  /* 0x0000008884847210 */ /* 0x008fca0007f7e0ff */
[----:B------:R-:W-:Y:S01]  /*3e450*/  IMAD.X R137, R137, 0x1, R0, P3 ;  /* 0x0000000189897824 */ /* 0x000fe200018e0600 */
[----:B-1----:R-:W-:Y:S02]  /*3e460*/  SEL R124, RZ, 0x4, !P1 ;  /* 0x00000004ff7c7807 */ /* 0x002fe40004800000 */
[----:B------:R-:W-:Y:S02]  /*3e470*/  IADD3 R127, P4, R127, R136, RZ ;  /* 0x000000887f7f7210 */ /* 0x000fe40007f9e0ff */
[----:B------:R-:W-:Y:S02]  /*3e480*/  SEL R124, R124, RZ, !P0 ;  /* 0x000000ff7c7c7207 */ /* 0x000fe40004000000 */
[----:B------:R-:W-:Y:S01]  /*3e490*/  IADD3.X R131, R131, R0, RZ, P4, !PT ;  /* 0x0000000083837210 */ /* 0x000fe200027fe4ff */
[----:B------:R-:W-:Y:S01]  /*3e4a0*/  STL [R1+0x1454], R132 ;  /* 0x0014548401007387 */ /* 0x000fe20000100800 */
[----:B------:R-:W-:Y:S01]  /*3e4b0*/  ISETP.NE.U32.AND P1, PT, R124, RZ, PT ;  /* 0x000000ff7c00720c */ /* 0x000fe20003f25070 */
[----:B------:R-:W-:-:S02]  /*3e4c0*/  IMAD.MOV.U32 R124, RZ, RZ, R132 ;  /* 0x000000ffff7c7224 */ /* 0x000fc400078e0084 */
[----:B------:R-:W-:Y:S01]  /*3e4d0*/  IMAD.MOV.U32 R125, RZ, RZ, R137 ;  /* 0x000000ffff7d7224 */ /* 0x000fe200078e0089 */
[----:B------:R1:W-:Y:S04]  /*3e4e0*/  STL [R1+0x94c], R137 ;  /* 0x00094c8901007387 */ /* 0x0003e80000100800 */
[----:B------:R-:W-:Y:S04]  /*3e4f0*/  STL [R1+0x9b4], R127 ;  /* 0x0009b47f01007387 */ /* 0x000fe80000100800 */
[----:B------:R3:W-:Y:S04]  /*3e500*/  STL [R1+0x9b0], R131 ;  /* 0x0009b08301007387 */ /* 0x0007e80000100800 */
[----:B-1----:R-:W4:Y:S04]  /*3e510*/  LDL.LU R137, [R1+0xa38] ;  /* 0x000a380001897983 */ /* 0x002f280000300800 */
[----:B------:R1:W-:Y:S04]  /*3e520*/  LDGSTS.E [R3+0x1f00], [R124.64], P2 ;  /* 0x01f000007c037fae */ /* 0x0003e80009121848 */
[----:B------:R-:W4:Y:S01]  /*3e530*/  LDL.LU R132, [R1+0xa3c] ;  /* 0x000a3c0001847983 */ /* 0x000f220000300800 */
[----:B-1----:R-:W-:Y:S01]  /*3e540*/  MOV R125, R131 ;  /* 0x00000083007d7202 */ /* 0x002fe20000000f00 */
[----:B------:R-:W-:-:S02]  /*3e550*/  IMAD.MOV.U32 R124, RZ, RZ, R127 ;  /* 0x000000ffff7c7224 */ /* 0x000fc400078e007f */
[----:B---3--:R-:W3:Y:S04]  /*3e560*/  LDL.LU R131, [R1+0xa40] ;  /* 0x000a400001837983 */ /* 0x008ee80000300800 */
[----:B------:R-:W3:Y:S04]  /*3e570*/  LDL.LU R127, [R1+0xa44] ;  /* 0x000a4400017f7983 */ /* 0x000ee80000300800 */
[----:B------:R1:W-:Y:S01]  /*3e580*/  LDGSTS.E [R3+0x2c00], [R124.64], P1 ;  /* 0x02c000007c037fae */ /* 0x0003e20008921848 */
[----:B------:R-:W-:-:S05]  /*3e590*/  IADD3 R143, P2, R143, R136, RZ ;  /* 0x000000888f8f7210 */ /* 0x000fca0007f5e0ff */
[----:B------:R-:W-:Y:S01]  /*3e5a0*/  IMAD.X R176, R176, 0x1, R0, P2 ;  /* 0x00000001b0b07824 */ /* 0x000fe200010e0600 */
[----:B------:R-:W-:Y:S01]  /*3e5b0*/  IADD3 R129, P3, R129, R136, RZ ;  /* 0x0000008881817210 */ /* 0x000fe20007f7e0ff */
[----:B------:R-:W-:Y:S01]  /*3e5c0*/  STL [R1+0x9bc], R143 ;  /* 0x0009bc8f01007387 */ /* 0x000fe20000100800 */
[----:B-1----:R-:W-:-:S03]  /*3e5d0*/  IMAD.MOV.U32 R124, RZ, RZ, R143 ;  /* 0x000000ffff7c7224 */ /* 0x002fc600078e008f */
[----:B------:R-:W-:Y:S01]  /*3e5e0*/  IMAD.X R133, R133, 0x1, R0, P3 ;  /* 0x0000000185857824 */ /* 0x000fe200018e0600 */
[----:B------:R1:W-:Y:S01]  /*3e5f0*/  STL [R1+0x9b8], R176 ;  /* 0x0009b8b001007387 */ /* 0x0003e20000100800 */
[----:B------:R-:W-:-:S03]  /*3e600*/  MOV R125, R176 ;  /* 0x000000b0007d7202 */ /* 0x000fc60000000f00 */
[----:B------:R-:W-:Y:S04]  /*3e610*/  STL [R1+0x9c4], R129 ;  /* 0x0009c48101007387 */ /* 0x000fe80000100800 */
[----:B------:R1:W-:Y:S04]  /*3e620*/  STL [R1+0x9c0], R133 ;  /* 0x0009c08501007387 */ /* 0x0003e80000100800 */
[----:B-1----:R-:W3:Y:S04]  /*3e630*/  LDL.LU R176, [R1+0xa48] ;  /* 0x000a480001b07983 */ /* 0x002ee80000300800 */
[----:B------:R-:W3:Y:S04]  /*3e640*/  LDL.LU R143, [R1+0xa4c] ;  /* 0x000a4c00018f7983 */ /* 0x000ee80000300800 */
[----:B------:R1:W-:Y:S02]  /*3e650*/  LDGSTS.E [R3+0x2d00], [R124.64], P1 ;  /* 0x02d000007c037fae */ /* 0x0003e40008921848 */
[----:B-1----:R-:W-:-:S02]  /*3e660*/  IMAD.MOV.U32 R125, RZ, RZ, R133 ;  /* 0x000000ffff7d7224 */ /* 0x002fc400078e0085 */
[----:B------:R-:W-:Y:S01]  /*3e670*/  IMAD.MOV.U32 R124, RZ, RZ, R129 ;  /* 0x000000ffff7c7224 */ /* 0x000fe200078e0081 */
[----:B------:R-:W3:Y:S04]  /*3e680*/  LDL.LU R133, [R1+0xab0] ;  /* 0x000ab00001857983 */ /* 0x000ee80000300800 */
[----:B------:R-:W3:Y:S01]  /*3e690*/  LDL.LU R129, [R1+0xab4] ;  /* 0x000ab40001817983 */ /* 0x000ee20000300800 */
[----:B------:R-:W-:-:S03]  /*3e6a0*/  ISETP.GT.AND P2, PT, R2, 0xf, PT ;  /* 0x0000000f0200780c */ /* 0x000fc60003f44270 */
[----:B------:R1:W-:Y:S02]  /*3e6b0*/  LDGSTS.E [R3+0x2e00], [R124.64], P1 ;  /* 0x02e000007c037fae */ /* 0x0003e40008921848 */
[----:B-1----:R-:W-:-:S04]  /*3e6c0*/  SEL R124, RZ, 0x4, !P2 ;  /* 0x00000004ff7c7807 */ /* 0x002fc80005000000 */
[----:B------:R-:W-:-:S04]  /*3e6d0*/  SEL R124, R124, RZ, !P0 ;  /* 0x000000ff7c7c7207 */ /* 0x000fc80004000000 */
[----:B------:R-:W-:Y:S02]  /*3e6e0*/  ISETP.NE.U32.AND P2, PT, R124, RZ, PT ;  /* 0x000000ff7c00720c */ /* 0x000fe40003f45070 */
[----:B--2---:R-:W-:-:S05]  /*3e6f0*/  IADD3 R134, P3, R134, R136, RZ ;  /* 0x0000008886867210 */ /* 0x004fca0007f7e0ff */
[----:B------:R-:W-:Y:S01]  /*3e700*/  IMAD.X R135, R135, 0x1, R0, P3 ;  /* 0x0000000187877824 */ /* 0x000fe200018e0600 */
[----:B------:R-:W-:Y:S01]  /*3e710*/  STL [R1+0x9cc], R134 ;  /* 0x0009cc8601007387 */ /* 0x000fe20000100800 */
[----:B------:R-:W-:Y:S02]  /*3e720*/  IMAD.MOV.U32 R124, RZ, RZ, R134 ;  /* 0x000000ffff7c7224 */ /* 0x000fe400078e0086 */
[----:B------:R-:W-:Y:S01]  /*3e730*/  IMAD.MOV.U32 R125, RZ, RZ, R135 ;  /* 0x000000ffff7d7224 */ /* 0x000fe200078e0087 */
[----:B----4-:R-:W-:Y:S01]  /*3e740*/  IADD3 R126, P4, R126, R136, RZ ;  /* 0x000000887e7e7210 */ /* 0x010fe20007f9e0ff */
[----:B------:R1:W-:Y:S03]  /*3e750*/  STL [R1+0x9c8], R135 ;  /* 0x0009c88701007387 */ /* 0x0003e60000100800 */
[----:B------:R-:W-:Y:S01]  /*3e760*/  IADD3.X R130, R130, R0, RZ, P4, !PT ;  /* 0x0000000082827210 */ /* 0x000fe200027fe4ff */
[----:B------:R-:W-:Y:S04]  /*3e770*/  STL [R1+0xa34], R126 ;  /* 0x000a347e01007387 */ /* 0x000fe80000100800 */
[----:B------:R2:W-:Y:S04]  /*3e780*/  STL [R1+0xa30], R130 ;  /* 0x000a308201007387 */ /* 0x0005e80000100800 */
[----:B-1----:R-:W4:Y:S04]  /*3e790*/  LDL.LU R135, [R1+0xab8] ;  /* 0x000ab80001877983 */ /* 0x002f280000300800 */
[----:B------:R1:W-:Y:S04]  /*3e7a0*/  LDGSTS.E [R3+0x2f00], [R124.64], P1 ;  /* 0x02f000007c037fae */ /* 0x0003e80008921848 */
[----:B------:R-:W4:Y:S01]  /*3e7b0*/  LDL.LU R134, [R1+0xabc] ;  /* 0x000abc0001867983 */ /* 0x000f220000300800 */
[----:B-1----:R-:W-:Y:S01]  /*3e7c0*/  MOV R125, R130 ;  /* 0x00000082007d7202 */ /* 0x002fe20000000f00 */
[----:B------:R-:W-:-:S02]  /*3e7d0*/  IMAD.MOV.U32 R124, RZ, RZ, R126 ;  /* 0x000000ffff7c7224 */ /* 0x000fc400078e007e */
[----:B--2---:R-:W2:Y:S04]  /*3e7e0*/  LDL.LU R130, [R1+0xac0] ;  /* 0x000ac00001827983 */ /* 0x004ea80000300800 */
[----:B------:R-:W2:Y:S04]  /*3e7f0*/  LDL.LU R126, [R1+0xac4] ;  /* 0x000ac400017e7983 */ /* 0x000ea80000300800 */
[----:B------:R1:W-:Y:S01]  /*3e800*/  LDGSTS.E [R3+0x3c00], [R124.64], P2 ;  /* 0x03c000007c037fae */ /* 0x0003e20009121848 */
[----:B------:R-:W-:-:S05]  /*3e810*/  IADD3 R132, P1, R132, R136, RZ ;  /* 0x0000008884847210 */ /* 0x000fca0007f3e0ff */
[----:B------:R-:W-:Y:S01]  /*3e820*/  IMAD.X R137, R137, 0x1, R0, P1 ;  /* 0x0000000189897824 */ /* 0x000fe200008e0600 */
[----:B------:R-:W-:Y:S01]  /*3e830*/  STL [R1+0xa3c], R132 ;  /* 0x000a3c8401007387 */ /* 0x000fe20000100800 */
[----:B-1----:R-:W-:Y:S01]  /*3e840*/  IMAD.MOV.U32 R124, RZ, RZ, R132 ;  /* 0x000000ffff7c7224 */ /* 0x002fe200078e0084 */
[----:B---3--:R-:W-:Y:S02]  /*3e850*/  IADD3 R127, P3, R127, R136, RZ ;  /* 0x000000887f7f7210 */ /* 0x008fe40007f7e0ff */
[----:B------:R1:W-:Y:S01]  /*3e860*/  STL [R1+0xa38], R137 ;  /* 0x000a388901007387 */ /* 0x0003e20000100800 */
[----:B------:R-:W-:Y:S02]  /*3e870*/  MOV R125, R137 ;  /* 0x00000089007d7202 */ /* 0x000fe40000000f00 */
[----:B------:R-:W-:Y:S01]  /*3e880*/  IMAD.X R131, R131, 0x1, R0, P3 ;  /* 0x0000000183837824 */ /* 0x000fe200018e0600 */
        /* <DEDUP_REMOVED lines=8> */
[----:B---3--:R-:W3:Y:S04]  /*3e910*/  LDL.LU R131, [R1+0xb30] ;  /* 0x000b300001837983 */ /* 0x008ee80000300800 */
[----:B------:R-:W3:Y:S01]  /*3e920*/  LDL.LU R127, [R1+0xb34] ;  /* 0x000b3400017f7983 */ /* 0x000ee20000300800 */
[----:B------:R-:W-:-:S03]  /*3e930*/  IADD3 R143, P3, R143, R136, RZ ;  /* 0x000000888f8f7210 */ /* 0x000fc60007f7e0ff */
[----:B------:R1:W-:Y:S02]  /*3e940*/  LDGSTS.E [R3+0x3e00], [R124.64], P2 ;  /* 0x03e000007c037fae */ /* 0x0003e40009121848 */
[----:B------:R-:W-:Y:S01]  /*3e950*/  IMAD.X R176, R176, 0x1, R0, P3 ;  /* 0x00000001b0b07824 */ /* 0x000fe200018e0600 */
[----:B-1----:R-:W-:-:S04]  /*3e960*/  SEL R124, RZ, 0x4, !P1 ;  /* 0x00000004ff7c7807 */ /* 0x002fc80004800000 */
[----:B------:R-:W-:Y:S02]  /*3e970*/  SEL R124, R124, RZ, !P0 ;  /* 0x000000ff7c7c7207 */ /* 0x000fe40004000000 */
[----:B------:R-:W-:Y:S01]  /*3e980*/  IADD3 R129, P4, R129, R136, RZ ;  /* 0x0000008881817210 */ /* 0x000fe20007f9e0ff */
[----:B------:R-:W-:Y:S01]  /*3e990*/  IMAD.MOV.U32 R125, RZ, RZ, R176 ;  /* 0x000000ffff7d7224 */ /* 0x000fe200078e00b0 */
[----:B------:R-:W-:Y:S01]  /*3e9a0*/  ISETP.NE.U32.AND P1, PT, R124, RZ, PT ;  /* 0x000000ff7c00720c */ /* 0x000fe20003f25070 */
[----:B------:R-:W-:Y:S01]  /*3e9b0*/  IMAD.MOV.U32 R124, RZ, RZ, R143 ;  /* 0x000000ffff7c7224 */ /* 0x000fe200078e008f */
[----:B------:R-:W-:Y:S01]  /*3e9c0*/  IADD3.X R133, R133, R0, RZ, P4, !PT ;  /* 0x0000000085857210 */ /* 0x000fe200027fe4ff */
        /* <DEDUP_REMOVED lines=14> */
[----:B------:R-:W-:Y:S01]  /*3eab0*/  STL [R1+0xabc], R134 ;  /* 0x000abc8601007387 */ /* 0x000fe20000100800 */
[----:B-1----:R-:W-:Y:S01]  /*3eac0*/  IMAD.MOV.U32 R124, RZ, RZ, R134 ;  /* 0x000000ffff7c7224 */ /* 0x002fe200078e0086 */
[----:B--2---:R-:W-:Y:S02]  /*3ead0*/  IADD3 R126, P3, R126, R136, RZ ;  /* 0x000000887e7e7210 */ /* 0x004fe40007f7e0ff */
[----:B------:R1:W-:Y:S01]  /*3eae0*/  STL [R1+0xab8], R135 ;  /* 0x000ab88701007387 */ /* 0x0003e20000100800 */
[----:B------:R-:W-:Y:S02]  /*3eaf0*/  MOV R125, R135 ;  /* 0x00000087007d7202 */ /* 0x000fe40000000f00 */
[----:B------:R-:W-:Y:S01]  /*3eb00*/  IMAD.X R130, R130, 0x1, R0, P3 ;  /* 0x0000000182827824 */ /* 0x000fe200018e0600 */
[----:B------:R-:W-:Y:S04]  /*3eb10*/  STL [R1+0xac4], R126 ;  /* 0x000ac47e01007387 */ /* 0x000fe80000100800 */
[----:B------:R2:W-:Y:S04]  /*3eb20*/  STL [R1+0xac0], R130 ;  /* 0x000ac08201007387 */ /* 0x0005e80000100800 */
[----:B-1----:R-:W4:Y:S04]  /*3eb30*/  LDL.LU R135, [R1+0xb48] ;  /* 0x000b480001877983 */ /* 0x002f280000300800 */
[----:B------:R1:W-:Y:S04]  /*3eb40*/  LDGSTS.E [R3+0x4d00], [R124.64], P1 ;  /* 0x04d000007c037fae */ /* 0x0003e80008921848 */
[----:B------:R-:W4:Y:S01]  /*3eb50*/  LDL.LU R134, [R1+0xb4c] ;  /* 0x000b4c0001867983 */ /* 0x000f220000300800 */
[----:B------:R-:W-:Y:S01]  /*3eb60*/  ISETP.GT.AND P2, PT, R2, 0x17, PT ;  /* 0x000000170200780c */ /* 0x000fe20003f44270 */
[----:B-1----:R-:W-:-:S02]  /*3eb70*/  IMAD.MOV.U32 R125, RZ, RZ, R130 ;  /* 0x000000ffff7d7224 */ /* 0x002fc400078e0082 */
[----:B------:R-:W-:Y:S01]  /*3eb80*/  IMAD.MOV.U32 R124, RZ, RZ, R126 ;  /* 0x000000ffff7c7224 */ /* 0x000fe200078e007e */
[----:B--2---:R-:W2:Y:S04]  /*3eb90*/  LDL.LU R130, [R1+0xbb0] ;  /* 0x000bb00001827983 */ /* 0x004ea80000300800 */
[----:B------:R-:W2:Y:S04]  /*3eba0*/  LDL.LU R126, [R1+0xbb4] ;  /* 0x000bb400017e7983 */ /* 0x000ea80000300800 */
[----:B------:R1:W-:Y:S01]  /*3ebb0*/  LDGSTS.E [R3+0x4e00], [R124.64], P1 ;  /* 0x04e000007c037fae */ /* 0x0003e20008921848 */
[----:B------:R-:W-:-:S02]  /*3ebc0*/  IADD3 R132, P3, R132, R136, RZ ;  /* 0x0000008884847210 */ /* 0x000fc40007f7e0ff */
[----:B-1----:R-:W-:-:S03]  /*3ebd0*/  SEL R124, RZ, 0x4, !P2 ;  /* 0x00000004ff7c7807 */ /* 0x002fc60005000000 */
[----:B------:R-:W-:Y:S01]  /*3ebe0*/  IMAD.X R137, R137, 0x1, R0, P3 ;  /* 0x0000000189897824 */ /* 0x000fe200018e0600 */
[----:B------:R-:W-:Y:S01]  /*3ebf0*/  SEL R124, R124, RZ, !P0 ;  /* 0x000000ff7c7c7207 */ /* 0x000fe20004000000 */
[----:B------:R-:W-:Y:S02]  /*3ec00*/  STL [R1+0xacc], R132 ;  /* 0x000acc8401007387 */ /* 0x000fe40000100800 */
[----:B------:R-:W-:Y:S01]  /*3ec10*/  IMAD.MOV.U32 R125, RZ, RZ, R137 ;  /* 0x000000ffff7d7224 */ /* 0x000fe200078e0089 */
[----:B------:R-:W-:Y:S02]  /*3ec20*/  ISETP.NE.U32.AND P2, PT, R124, RZ, PT ;  /* 0x000000ff7c00720c */ /* 0x000fe40003f45070 */
[----:B---3--:R-:W-:Y:S01]  /*3ec30*/  IADD3 R127, P4, R127, R136, RZ ;  /* 0x000000887f7f7210 */ /* 0x008fe20007f9e0ff */
[----:B------:R1:W-:Y:S03]  /*3ec40*/  STL [R1+0xac8], R137 ;  /* 0x000ac88901007387 */ /* 0x0003e60000100800 */
[----:B------:R-:W-:Y:S01]  /*3ec50*/  IADD3.X R131, R131, R0, RZ, P4, !PT ;  /* 0x0000000083837210 */ /* 0x000fe200027fe4ff */
[----:B------:R-:W-:Y:S01]  /*3ec60*/  IMAD.MOV.U32 R124, RZ, RZ, R132 ;  /* 0x000000ffff7c7224 */ /* 0x000fe200078e0084 */
[----:B------:R-:W-:Y:S04]  /*3ec70*/  STL [R1+0xb34], R127 ;  /* 0x000b347f01007387 */ /* 0x000fe80000100800 */
[----:B------:R3:W-:Y:S04]  /*3ec80*/  STL [R1+0xb30], R131 ;  /* 0x000b308301007387 */ /* 0x0007e80000100800 */
[----:B-1----:R-:W2:Y:S04]  /*3ec90*/  LDL.LU R137, [R1+0xbb8] ;  /* 0x000bb80001897983 */ /* 0x002ea80000300800 */
[----:B------:R-:W2:Y:S04]  /*3eca0*/  LDL.LU R132, [R1+0xbbc] ;  /* 0x000bbc0001847983 */ /* 0x000ea80000300800 */
[----:B------:R1:W-:Y:S02]  /*3ecb0*/  LDGSTS.E [R3+0x4f00], [R124.64], P1 ;  /* 0x04f000007c037fae */ /* 0x0003e40008921848 */
[----:B-1----:R-:W-:Y:S01]  /*3ecc0*/  MOV R125, R131 ;  /* 0x00000083007d7202 */ /* 0x002fe20000000f00 */
[----:B------:R-:W-:Y:S01]  /*3ecd0*/  IMAD.MOV.U32 R124, RZ, RZ, R127 ;  /* 0x000000ffff7c7224 */ /* 0x000fe200078e007f */
        /* <DEDUP_REMOVED lines=25> */
[----:B----4-:R-:W-:-:S05]  /*3ee70*/  IADD3 R134, P3, R134, R136, RZ ;  /* 0x0000008886867210 */ /* 0x010fca0007f7e0ff */
[----:B------:R-:W-:Y:S01]  /*3ee80*/  IMAD.X R135, R135, 0x1, R0, P3 ;  /* 0x0000000187877824 */ /* 0x000fe200018e0600 */
[----:B------:R-:W-:Y:S01]  /*3ee90*/  STL [R1+0xb4c], R134 ;  /* 0x000b4c8601007387 */ /* 0x000fe20000100800 */
[----:B--2---:R-:W-:-:S03]  /*3eea0*/  IADD3 R126, P4, R126, R136, RZ ;  /* 0x000000887e7e7210 */ /* 0x004fc60007f9e0ff */
[----:B------:R1:W-:Y:S01]  /*3eeb0*/  STL [R1+0xb48], R135 ;  /* 0x000b488701007387 */ /* 0x0003e20000100800 */
[----:B------:R-:W-:-:S03]  /*3eec0*/  IADD3.X R130, R130, R0, RZ, P4, !PT ;  /* 0x0000000082827210 */ /* 0x000fc600027fe4ff */
[----:B------:R-:W-:Y:S01]  /*3eed0*/  STL [R1+0xbb4], R126 ;  /* 0x000bb47e01007387 */ /* 0x000fe20000100800 */
[----:B------:R-:W-:Y:S02]  /*3eee0*/  IMAD.MOV.U32 R125, RZ, RZ, R135 ;  /* 0x000000ffff7d7224 */ /* 0x000fe400078e0087 */
[----:B------:R-:W-:Y:S01]  /*3eef0*/  IMAD.MOV.U32 R124, RZ, RZ, R134 ;  /* 0x000000ffff7c7224 */ /* 0x000fe200078e0086 */
[----:B------:R2:W-:Y:S04]  /*3ef00*/  STL [R1+0xbb0], R130 ;  /* 0x000bb08201007387 */ /* 0x0005e80000100800 */
[----:B-1----:R-:W4:Y:S04]  /*3ef10*/  LDL.LU R135, [R1+0xc38] ;  /* 0x000c380001877983 */ /* 0x002f280000300800 */
[----:B------:R-:W4:Y:S04]  /*3ef20*/  LDL.LU R134, [R1+0xc3c] ;  /* 0x000c3c0001867983 */ /* 0x000f280000300800 */
[----:B------:R1:W-:Y:S02]  /*3ef30*/  LDGSTS.E [R3+0x5f00], [R124.64], P2 ;  /* 0x05f000007c037fae */ /* 0x0003e40009121848 */
[----:B-1----:R-:W-:Y:S01]  /*3ef40*/  MOV R125, R130 ;  /* 0x00000082007d7202 */ /* 0x002fe20000000f00 */
[----:B------:R-:W-:Y:S01]  /*3ef50*/  IMAD.MOV.U32 R124, RZ, RZ, R126 ;  /* 0x000000ffff7c7224 */ /* 0x000fe200078e007e */
[----:B--2---:R-:W2:Y:S04]  /*3ef60*/  LDL.LU R130, [R1+0xc40] ;  /* 0x000c400001827983 */ /* 0x004ea80000300800 */
[----:B------:R-:W2:Y:S04]  /*3ef70*/  LDL.LU R126, [R1+0xc44] ;  /* 0x000c4400017e7983 */ /* 0x000ea80000300800 */
[----:B------:R1:W-:Y:S01]  /*3ef80*/  LDGSTS.E [R3+0x6c00], [R124.64], P1 ;  /* 0x06c000007c037fae */ /* 0x0003e20008921848 */
[----:B------:R-:W-:-:S05]  /*3ef90*/  IADD3 R132, P2, R132, R136, RZ ;  /* 0x0000008884847210 */ /* 0x000fca0007f5e0ff */
[----:B------:R-:W-:Y:S01]  /*3efa0*/  IMAD.X R137, R137, 0x1, R0, P2 ;  /* 0x0000000189897824 */ /* 0x000fe200010e0600 */
[----:B------:R-:W-:Y:S01]  /*3efb0*/  STL [R1+0xbbc], R132 ;  /* 0x000bbc8401007387 */ /* 0x000fe20000100800 */
[----:B-1----:R-:W-:-:S03]  /*3efc0*/  IMAD.MOV.U32 R124, RZ, RZ, R132 ;  /* 0x000000ffff7c7224 */ /* 0x002fc600078e0084 */
[----:B------:R-:W-:Y:S01]  /*3efd0*/  MOV R125, R137 ;  /* 0x00000089007d7202 */ /* 0x000fe20000000f00 */
[----:B------:R1:W-:Y:S01]  /*3efe0*/  STL [R1+0xbb8], R137 ;  /* 0x000bb88901007387 */ /* 0x0003e20000100800 */
[----:B---3--:R-:W-:-:S03]  /*3eff0*/  IADD3 R127, P3, R127, R136, RZ ;  /* 0x000000887f7f7210 */ /* 0x008fc60007f7e0ff */
[----:B------:R3:W-:Y:S02]  /*3f000*/  LDGSTS.E [R3+0x6d00], [R124.64], P1 ;  /* 0x06d000007c037fae */ /* 0x0007e40008921848 */
[----:B------:R-:W-:Y:S02]  /*3f010*/  IMAD.X R131, R131, 0x1, R0, P3 ;  /* 0x0000000183837824 */ /* 0x000fe400018e0600 */
[----:B------:R-:W-:Y:S04]  /*3f020*/  STL [R1+0xbc4], R127 ;  /* 0x000bc47f01007387 */ /* 0x000fe80000100800 */
[----:B------:R3:W-:Y:S01]  /*3f030*/  STL [R1+0xbc0], R131 ;  /* 0x000bc08301007387 */ /* 0x0007e20000100800 */
[----:B------:R-:W-:Y:S01]  /*3f040*/  ISETP.GT.AND P2, PT, R2, 0x1f, PT ;  /* 0x0000001f0200780c */ /* 0x000fe20003f44270 */
[----:B---3--:R-:W-:-:S02]  /*3f050*/  IMAD.MOV.U32 R124, RZ, RZ, R127 ;  /* 0x000000ffff7c7224 */ /* 0x008fc400078e007f */
[----:B-1----:R-:W3:Y:S01]  /*3f060*/  LDL.LU R137, [R1+0xc48] ;  /* 0x000c480001897983 */ /* 0x002ee20000300800 */
[----:B------:R-:W-:-:S03]  /*3f070*/  IMAD.MOV.U32 R125, RZ, RZ, R131 ;  /* 0x000000ffff7d7224 */ /* 0x000fc600078e0083 */
[----:B------:R-:W3:Y:S04]  /*3f080*/  LDL.LU R132, [R1+0xc4c] ;  /* 0x000c4c0001847983 */ /* 0x000ee80000300800 */
[----:B------:R-:W3:Y:S04]  /*3f090*/  LDL.LU R131, [R1+0xcb0] ;  /* 0x000cb00001837983 */ /* 0x000ee80000300800 */
[----:B------:R-:W3:Y:S04]  /*3f0a0*/  LDL.LU R127, [R1+0xcb4] ;  /* 0x000cb400017f7983 */ /* 0x000ee80000300800 */
[----:B------:R1:W-:Y:S02]  /*3f0b0*/  LDGSTS.E [R3+0x6e00], [R124.64], P1 ;  /* 0x06e000007c037fae */ /* 0x0003e40008921848 */
[----:B-1----:R-:W-:-:S02]  /*3f0c0*/  SEL R124, RZ, 0x4, !P2 ;  /* 0x00000004ff7c7807 */ /* 0x002fc40005000000 */
[----:B------:R-:W-:Y:S02]  /*3f0d0*/  IADD3 R143, P3, R143, R136, RZ ;  /* 0x000000888f8f7210 */ /* 0x000fe40007f7e0ff */
[----:B------:R-:W-:-:S03]  /*3f0e0*/  SEL R124, R124, RZ, !P0 ;  /* 0x000000ff7c7c7207 */ /* 0x000fc60004000000 */
[----:B------:R-:W-:Y:S01]  /*3f0f0*/  IMAD.X R176, R176, 0x1, R0, P3 ;  /* 0x00000001b0b07824 */ /* 0x000fe200018e0600 */
[----:B------:R-:W-:Y:S01]  /*3f100*/  ISETP.NE.U32.AND P2, PT, R124, RZ, PT ;  /* 0x000000ff7c00720c */ /* 0x000fe20003f45070 */
[----:B------:R-:W-:Y:S01]  /*3f110*/  IMAD.MOV.U32 R124, RZ, RZ, R143 ;  /* 0x000000ffff7c7224 */ /* 0x000fe200078e008f */
[----:B------:R-:W-:Y:S01]  /*3f120*/  STL [R1+0xbcc], R143 ;  /* 0x000bcc8f01007387 */ /* 0x000fe20000100800 */
[----:B------:R-:W-:-:S03]  /*3f130*/  IMAD.MOV.U32 R125, RZ, RZ, R176 ;  /* 0x000000ffff7d7224 */ /* 0x000fc600078e00b0 */
[----:B------:R1:W-:Y:S04]  /*3f140*/  STL [R1+0xbc8], R176 ;  /* 0x000bc8b001007387 */ /* 0x0003e80000100800 */
[----:B------:R1:W-:Y:S01]  /*3f150*/  LDGSTS.E [R3+0x6f00], [R124.64], P1 ;  /* 0x06f000007c037fae */ /* 0x0003e20008921848 */
[----:B------:R-:W-:-:S04]  /*3f160*/  IADD3 R129, P4, R129, R136, RZ ;  /* 0x0000008881817210 */ /* 0x000fc80007f9e0ff */
[----:B------:R-:W-:Y:S01]  /*3f170*/  IADD3.X R133, R133, R0, RZ, P4, !PT ;  /* 0x0000000085857210 */ /* 0x000fe200027fe4ff */
[----:B------:R-:W-:Y:S01]  /*3f180*/  STL [R1+0xc34], R129 ;  /* 0x000c348101007387 */ /* 0x000fe20000100800 */
[----:B-1----:R-:W-:-:S03]  /*3f190*/  IMAD.MOV.U32 R124, RZ, RZ, R129 ;  /* 0x000000ffff7c7224 */ /* 0x002fc600078e0081 */
[----:B------:R1:W-:Y:S01]  /*3f1a0*/  STL [R1+0xc30], R133 ;  /* 0x000c308501007387 */ /* 0x0003e20000100800 */
[----:B------:R-:W-:-:S03]  /*3f1b0*/  MOV R125, R133 ;  /* 0x00000085007d7202 */ /* 0x000fc60000000f00 */
[----:B------:R-:W3:Y:S04]  /*3f1c0*/  LDL.LU R176, [R1+0xcb8] ;  /* 0x000cb80001b07983 */ /* 0x000ee80000300800 */
[----:B------:R-:W3:Y:S04]  /*3f1d0*/  LDL.LU R143, [R1+0xcbc] ;  /* 0x000cbc00018f7983 */ /* 0x000ee80000300800 */
[----:B-1----:R-:W3:Y:S04]  /*3f1e0*/  LDL.LU R133, [R1+0xcc0] ;  /* 0x000cc00001857983 */ /* 0x002ee80000300800 */
[----:B------:R-:W3:Y:S04]  /*3f1f0*/  LDL.LU R129, [R1+0xcc4] ;  /* 0x000cc40001817983 */ /* 0x000ee80000300800 */
[----:B------:R1:W-:Y:S01]  /*3f200*/  LDGSTS.E [R3+0x7c00], [R124.64], P2 ;  /* 0x07c000007c037fae */ /* 0x0003e20009121848 */
[----:B----4-:R-:W-:-:S05]  /*3f210*/  IADD3 R134, P1, R134, R136, RZ ;  /* 0x0000008886867210 */ /* 0x010fca0007f3e0ff */
[----:B------:R-:W-:Y:S02]  /*3f220*/  IMAD.X R135, R135, 0x1, R0, P1 ;  /* 0x0000000187877824 */ /* 0x000fe400008e0600 */
[----:B-1----:R-:W-:-:S03]  /*3f230*/  IMAD.MOV.U32 R124, RZ, RZ, R134 ;  /* 0x000000ffff7c7224 */ /* 0x002fc600078e0086 */
[----:B------:R-:W-:Y:S01]  /*3f240*/  MOV R125, R135 ;  /* 0x00000087007d7202 */ /* 0x000fe20000000f00 */
[----:B------:R-:W-:Y:S01]  /*3f250*/  STL [R1+0xc3c], R134 ;  /* 0x000c3c8601007387 */ /* 0x000fe20000100800 */
[----:B--2---:R-:W-:-:S03]  /*3f260*/  IADD3 R126, P3, R126, R136, RZ ;  /* 0x000000887e7e7210 */ /* 0x004fc60007f7e0ff */
[----:B------:R1:W-:Y:S02]  /*3f270*/  STL [R1+0xc38], R135 ;  /* 0x000c388701007387 */ /* 0x0003e40000100800 */
[----:B------:R-:W-:Y:S02]  /*3f280*/  IMAD.X R130, R130, 0x1, R0, P3 ;  /* 0x0000000182827824 */ /* 0x000fe400018e0600 */
[----:B------:R2:W-:Y:S01]  /*3f290*/  LDGSTS.E [R3+0x7d00], [R124.64], P2 ;  /* 0x07d000007c037fae */ /* 0x0005e20009121848 */
[----:B------:R-:W-:-:S03]  /*3f2a0*/  ISETP.GT.AND P1, PT, R2, 0x23, PT ;  /* 0x000000230200780c */ /* 0x000fc60003f24270 */
[----:B------:R-:W-:Y:S04]  /*3f2b0*/  STL [R1+0xc44], R126 ;  /* 0x000c447e01007387 */ /* 0x000fe80000100800 */
[----:B------:R4:W-:Y:S01]  /*3f2c0*/  STL [R1+0xc40], R130 ;  /* 0x000c408201007387 */ /* 0x0009e20000100800 */
[----:B--2---:R-:W-:-:S03]  /*3f2d0*/  IMAD.MOV.U32 R124, RZ, RZ, R126 ;  /* 0x000000ffff7c7224 */ /* 0x004fc600078e007e */
[----:B-1----:R-:W2:Y:S01]  /*3f2e0*/  LDL.LU R135, [R1+0xcc8] ;  /* 0x000cc80001877983 */ /* 0x002ea20000300800 */
[----:B------:R-:W-:-:S03]  /*3f2f0*/  IMAD.MOV.U32 R125, RZ, RZ, R130 ;  /* 0x000000ffff7d7224 */ /* 0x000fc600078e0082 */
[----:B------:R-:W2:Y:S04]  /*3f300*/  LDL.LU R134, [R1+0xccc] ;  /* 0x000ccc0001867983 */ /* 0x000ea80000300800 */
[----:B----4-:R-:W4:Y:S04]  /*3f310*/  LDL.LU R130, [R1+0xd30] ;  /* 0x000d300001827983 */ /* 0x010f280000300800 */
[----:B------:R-:W4:Y:S04]  /*3f320*/  LDL.LU R126, [R1+0xd34] ;  /* 0x000d3400017e7983 */ /* 0x000f280000300800 */
[----:B------:R1:W-:Y:S02]  /*3f330*/  LDGSTS.E [R3+0x7e00], [R124.64], P2 ;  /* 0x07e000007c037fae */ /* 0x0003e40009121848 */
[----:B-1----:R-:W-:-:S02]  /*3f340*/  SEL R124, RZ, 0x4, !P1 ;  /* 0x00000004ff7c7807 */ /* 0x002fc40004800000 */
[----:B---3--:R-:W-:Y:S02]  /*3f350*/  IADD3 R132, P3, R132, R136, RZ ;  /* 0x0000008884847210 */ /* 0x008fe40007f7e0ff */
[----:B------:R-:W-:Y:S02]  /*3f360*/  SEL R124, R124, RZ, !P0 ;  /* 0x000000ff7c7c7207 */ /* 0x000fe40004000000 */
[----:B------:R-:W-:Y:S02]  /*3f370*/  IADD3.X R137, R137, R0, RZ, P3, !PT ;  /* 0x0000000089897210 */ /* 0x000fe40001ffe4ff */
[----:B------:R-:W-:Y:S02]  /*3f380*/  IADD3 R127, P4, R127, R136, RZ ;  /* 0x000000887f7f7210 */ /* 0x000fe40007f9e0ff */
[----:B------:R-:W-:Y:S01]  /*3f390*/  ISETP.NE.U32.AND P1, PT, R124, RZ, PT ;  /* 0x000000ff7c00720c */ /* 0x000fe20003f25070 */
[----:B------:R-:W-:Y:S01]  /*3f3a0*/  IMAD.MOV.U32 R124, RZ, RZ, R132 ;  /* 0x000000ffff7c7224 */ /* 0x000fe200078e0084 */
[----:B------:R-:W-:Y:S01]  /*3f3b0*/  MOV R125, R137 ;  /* 0x00000089007d7202 */ /* 0x000fe20000000f00 */
[----:B------:R-:W-:Y:S01]  /*3f3c0*/  IMAD.X R131, R131, 0x1, R0, P4 ;  /* 0x0000000183837824 */ /* 0x000fe200020e0600 */
[----:B------:R-:W-:Y:S04]  /*3f3d0*/  STL [R1+0xc4c], R132 ;  /* 0x000c4c8401007387 */ /* 0x000fe80000100800 */
[----:B------:R1:W-:Y:S04]  /*3f3e0*/  STL [R1+0xc48], R137 ;  /* 0x000c488901007387 */ /* 0x0003e80000100800 */
[----:B------:R-:W-:Y:S04]  /*3f3f0*/  STL [R1+0xcb4], R127 ;  /* 0x000cb47f01007387 */ /* 0x000fe80000100800 */
[----:B------:R3:W-:Y:S04]  /*3f400*/  STL [R1+0xcb0], R131 ;  /* 0x000cb08301007387 */ /* 0x0007e80000100800 */
[----:B------:R3:W-:Y:S04]  /*3f410*/  LDGSTS.E [R3+0x7f00], [R124.64], P2 ;  /* 0x07f000007c037fae */ /* 0x0007e80009121848 */
[----:B-1----:R-:W4:Y:S04]  /*3f420*/  LDL.LU R137, [R1+0xd38] ;  /* 0x000d380001897983 */ /* 0x002f280000300800 */
[----:B------:R-:W4:Y:S01]  /*3f430*/  LDL.LU R132, [R1+0xd3c] ;  /* 0x000d3c0001847983 */ /* 0x000f220000300800 */
[----:B---3--:R-:W-:-:S02]  /*3f440*/  IMAD.MOV.U32 R125, RZ, RZ, R131 ;  /* 0x000000ffff7d7224 */ /* 0x008fc400078e0083 */
[----:B------:R-:W-:Y:S01]  /*3f450*/  IMAD.MOV.U32 R124, RZ, RZ, R127 ;  /* 0x000000ffff7c7224 */ /* 0x000fe200078e007f */
[----:B------:R-:W3:Y:S04]  /*3f460*/  LDL.LU R131, [R1+0xd40] ;  /* 0x000d400001837983 */ /* 0x000ee80000300800 */
[----:B------:R-:W3:Y:S04]  /*3f470*/  LDL.LU R127, [R1+0xd44] ;  /* 0x000d4400017f7983 */ /* 0x000ee80000300800 */
[----:B------:R1:W-:Y:S01]  /*3f480*/  LDGSTS.E [R3+0x8c00], [R124.64], P1 ;  /* 0x08c000007c037fae */ /* 0x0003e20008921848 */
[----:B------:R-:W-:-:S04]  /*3f490*/  IADD3 R143, P2, R143, R136, RZ ;  /* 0x000000888f8f7210 */ /* 0x000fc80007f5e0ff */
[----:B------:R-:W-:Y:S02]  /*3f4a0*/  IADD3.X R176, R176, R0, RZ, P2, !PT ;  /* 0x00000000b0b07210 */ /* 0x000fe400017fe4ff */
[----:B------:R-:W-:Y:S01]  /*3f4b0*/  IADD3 R129, P3, R129, R136, RZ ;  /* 0x0000008881817210 */ /* 0x000fe20007f7e0ff */
[----:B-1----:R-:W-:Y:S01]  /*3f4c0*/  IMAD.MOV.U32 R124, RZ, RZ, R143 ;  /* 0x000000ffff7c7224 */ /* 0x002fe200078e008f */
[----:B------:R-:W-:Y:S01]  /*3f4d0*/  MOV R125, R176 ;  /* 0x000000b0007d7202 */ /* 0x000fe20000000f00 */
[----:B------:R-:W-:Y:S02]  /*3f4e0*/  STL [R1+0xcbc], R143 ;  /* 0x000cbc8f01007387 */ /* 0x000fe40000100800 */
[----:B------:R-:W-:Y:S02]  /*3f4f0*/  IMAD.X R133, R133, 0x1, R0, P3 ;  /* 0x0000000185857824 */ /* 0x000fe400018e0600 */
[----:B------:R1:W-:Y:S04]  /*3f500*/  STL [R1+0xcb8], R176 ;  /* 0x000cb8b001007387 */ /* 0x0003e80000100800 */
[----:B------:R-:W-:Y:S04]  /*3f510*/  STL [R1+0xcc4], R129 ;  /* 0x000cc48101007387 */ /* 0x000fe80000100800 */
[----:B------:R1:W-:Y:S04]  /*3f520*/  STL [R1+0xcc0], R133 ;  /* 0x000cc08501007387 */ /* 0x0003e80000100800 */
[----:B------:R1:W-:Y:S04]  /*3f530*/  LDGSTS.E [R3+0x8d00], [R124.64], P1 ;  /* 0x08d000007c037fae */ /* 0x0003e80008921848 */
[----:B-1----:R-:W3:Y:S04]  /*3f540*/  LDL.LU R176, [R1+0xd48] ;  /* 0x000d480001b07983 */ /* 0x002ee80000300800 */
[----:B------:R-:W3:Y:S01]  /*3f550*/  LDL.LU R143, [R1+0xd4c] ;  /* 0x000d4c00018f7983 */ /* 0x000ee20000300800 */
[----:B------:R-:W-:-:S02]  /*3f560*/  IMAD.MOV.U32 R125, RZ, RZ, R133 ;  /* 0x000000ffff7d7224 */ /* 0x000fc400078e0085 */
        /* <DEDUP_REMOVED lines=8> */
[----:B--2---:R-:W-:-:S04]  /*3f5f0*/  IADD3 R134, P3, R134, R136, RZ ;  /* 0x0000008886867210 */ /* 0x004fc80007f7e0ff */
[----:B------:R-:W-:Y:S02]  /*3f600*/  IADD3.X R135, R135, R0, RZ, P3, !PT ;  /* 0x0000000087877210 */ /* 0x000fe40001ffe4ff */
[----:B----4-:R-:W-:Y:S01]  /*3f610*/  IADD3 R126, P4, R126, R136, RZ ;  /* 0x000000887e7e7210 */ /* 0x010fe20007f9e0ff */
[----:B------:R-:W-:Y:S04]  /*3f620*/  STL [R1+0xccc], R134 ;  /* 0x000ccc8601007387 */ /* 0x000fe80000100800 */
[----:B------:R-:W-:Y:S01]  /*3f630*/  IMAD.X R130, R130, 0x1, R0, P4 ;  /* 0x0000000182827824 */ /* 0x000fe200020e0600 */
[----:B------:R1:W-:Y:S01]  /*3f640*/  STL [R1+0xcc8], R135 ;  /* 0x000cc88701007387 */ /* 0x0003e20000100800 */
[----:B------:R-:W-:Y:S01]  /*3f650*/  IMAD.MOV.U32 R124, RZ, RZ, R134 ;  /* 0x000000ffff7c7224 */ /* 0x000fe200078e0086 */
[----:B------:R-:W-:-:S02]  /*3f660*/  MOV R125, R135 ;  /* 0x00000087007d7202 */ /* 0x000fc40000000f00 */
[----:B------:R-:W-:Y:S04]  /*3f670*/  STL [R1+0xd34], R126 ;  /* 0x000d347e01007387 */ /* 0x000fe80000100800 */
[----:B------:R2:W-:Y:S04]  /*3f680*/  STL [R1+0xd30], R130 ;  /* 0x000d308201007387 */ /* 0x0005e80000100800 */
[----:B-1----:R-:W4:Y:S04]  /*3f690*/  LDL.LU R135, [R1+0xdb8] ;  /* 0x000db80001877983 */ /* 0x002f280000300800 */
        /* <DEDUP_REMOVED lines=10> */
[----:B---3--:R-:W-:Y:S01]  /*3f740*/  IADD3 R127, P3, R127, R136, RZ ;  /* 0x000000887f7f7210 */ /* 0x008fe20007f7e0ff */
[----:B------:R-:W-:Y:S01]  /*3f750*/  STL [R1+0xd3c], R132 ;  /* 0x000d3c8401007387 */ /* 0x000fe20000100800 */
        /* <DEDUP_REMOVED lines=9> */
[----:B---3--:R-:W-:Y:S02]  /*3f7f0*/  IMAD.MOV.U32 R124, RZ, RZ, R127 ;  /* 0x000000ffff7c7224 */ /* 0x008fe400078e007f */
[----:B------:R-:W-:-:S02]  /*3f800*/  IMAD.MOV.U32 R125, RZ, RZ, R131 ;  /* 0x000000ffff7d7224 */ /* 0x000fc400078e0083 */
[----:B------:R-:W3:Y:S04]  /*3f810*/  LDL.LU R131, [R1+0xe30] ;  /* 0x000e300001837983 */ /* 0x000ee80000300800 */
[----:B------:R-:W3:Y:S04]  /*3f820*/  LDL.LU R127, [R1+0xe34] ;  /* 0x000e3400017f7983 */ /* 0x000ee80000300800 */
[----:B------:R1:W-:Y:S01]  /*3f830*/  LDGSTS.E [R3+0x9e00], [R124.64], P2 ;  /* 0x09e000007c037fae */ /* 0x0003e20009121848 */
[----:B------:R-:W-:Y:S02]  /*3f840*/  IADD3 R143, P3, R143, R136, RZ ;  /* 0x000000888f8f7210 */ /* 0x000fe40007f7e0ff */
[----:B-1----:R-:W-:-:S02]  /*3f850*/  SEL R124, RZ, 0x4, !P1 ;  /* 0x00000004ff7c7807 */ /* 0x002fc40004800000 */
[----:B------:R-:W-:Y:S02]  /*3f860*/  IADD3.X R176, R176, R0, RZ, P3, !PT ;  /* 0x00000000b0b07210 */ /* 0x000fe40001ffe4ff */
[----:B------:R-:W-:Y:S02]  /*3f870*/  SEL R124, R124, RZ, !P0 ;  /* 0x000000ff7c7c7207 */ /* 0x000fe40004000000 */
        /* <DEDUP_REMOVED lines=15> */
[----:B------:R-:W3:Y:S04]  /*3f970*/  LDL.LU R129, [R1+0xe44] ;  /* 0x000e440001817983 */ /* 0x000ee80000300800 */
[----:B------:R1:W-:Y:S01]  /*3f980*/  LDGSTS.E [R3+0xac00], [R124.64], P1 ;  /* 0x0ac000007c037fae */ /* 0x0003e20008921848 */
[----:B----4-:R-:W-:-:S04]  /*3f990*/  IADD3 R134, P2, R134, R136, RZ ;  /* 0x0000008886867210 */ /* 0x010fc80007f5e0ff */
[----:B------:R-:W-:Y:S01]  /*3f9a0*/  IADD3.X R135, R135, R0, RZ, P2, !PT ;  /* 0x0000000087877210 */ /* 0x000fe200017fe4ff */
[----:B-1----:R-:W-:-:S03]  /*3f9b0*/  IMAD.MOV.U32 R124, RZ, RZ, R134 ;  /* 0x000000ffff7c7224 */ /* 0x002fc600078e0086 */
[----:B------:R-:W-:Y:S01]  /*3f9c0*/  MOV R125, R135 ;  /* 0x00000087007d7202 */ /* 0x000fe20000000f00 */
[----:B------:R-:W-:Y:S01]  /*3f9d0*/  STL [R1+0xdbc], R134 ;  /* 0x000dbc8601007387 */ /* 0x000fe20000100800 */
[----:B------:R-:W-:-:S03]  /*3f9e0*/  ISETP.GT.AND P2, PT, R2, 0x2f, PT ;  /* 0x0000002f0200780c */ /* 0x000fc60003f44270 */
[----:B------:R1:W-:Y:S01]  /*3f9f0*/  LDGSTS.E [R3+0xad00], [R124.64], P1 ;  /* 0x0ad000007c037fae */ /* 0x0003e20008921848 */
[----:B--2---:R-:W-:-:S03]  /*3fa00*/  IADD3 R126, P3, R126, R136, RZ ;  /* 0x000000887e7e7210 */ /* 0x004fc60007f7e0ff */
[----:B------:R2:W-:Y:S02]  /*3fa10*/  STL [R1+0xdb8], R135 ;  /* 0x000db88701007387 */ /* 0x0005e40000100800 */
[----:B------:R-:W-:Y:S02]  /*3fa20*/  IMAD.X R130, R130, 0x1, R0, P3 ;  /* 0x0000000182827824 */ /* 0x000fe400018e0600 */
[----:B------:R-:W-:Y:S01]  /*3fa30*/  STL [R1+0xdc4], R126 ;  /* 0x000dc47e01007387 */ /* 0x000fe20000100800 */
[----:B-1----:R-:W-:Y:S02]  /*3fa40*/  IMAD.MOV.U32 R124, RZ, RZ, R126 ;  /* 0x000000ffff7c7224 */ /* 0x002fe400078e007e */
[----:B------:R-:W-:Y:S01]  /*3fa50*/  IMAD.MOV.U32 R125, RZ, RZ, R130 ;  /* 0x000000ffff7d7224 */ /* 0x000fe200078e0082 */
[----:B------:R1:W-:Y:S04]  /*3fa60*/  STL [R1+0xdc0], R130 ;  /* 0x000dc08201007387 */ /* 0x0003e80000100800 */
[----:B--2---:R-:W2:Y:S04]  /*3fa70*/  LDL.LU R135, [R1+0xe48] ;  /* 0x000e480001877983 */ /* 0x004ea80000300800 */
[----:B------:R-:W4:Y:S04]  /*3fa80*/  LDL.LU R134, [R1+0xe4c] ;  /* 0x000e4c0001867983 */ /* 0x000f280000300800 */
[----:B------:R1:W-:Y:S04]  /*3fa90*/  LDGSTS.E [R3+0xae00], [R124.64], P1 ;  /* 0x0ae000007c037fae */ /* 0x0003e80008921848 */
[----:B-1----:R-:W2:Y:S04]  /*3faa0*/  LDL.LU R130, [R1+0xeb0] ;  /* 0x000eb00001827983 */ /* 0x002ea80000300800 */
[----:B------:R-:W2:Y:S01]  /*3fab0*/  LDL.LU R126, [R1+0xeb4] ;  /* 0x000eb400017e7983 */ /* 0x000ea20000300800 */
[----:B------:R-:W-:-:S04]  /*3fac0*/  SEL R124, RZ, 0x4, !P2 ;  /* 0x00000004ff7c7807 */ /* 0x000fc80005000000 */
[----:B------:R-:W-:Y:S02]  /*3fad0*/  SEL R124, R124, RZ, !P0 ;  /* 0x000000ff7c7c7207 */ /* 0x000fe40004000000 */
[----:B------:R-:W-:-:S04]  /*3fae0*/  IADD3 R132, P3, R132, R136, RZ ;  /* 0x0000008884847210 */ /* 0x000fc80007f7e0ff */
[----:B------:R-:W-:Y:S01]  /*3faf0*/  IADD3.X R137, R137, R0, RZ, P3, !PT ;  /* 0x0000000089897210 */ /* 0x000fe20001ffe4ff */
[----:B------:R-:W-:Y:S01]  /*3fb00*/  STL [R1+0xdcc], R132 ;  /* 0x000dcc8401007387 */ /* 0x000fe20000100800 */
[----:B---3--:R-:W-:-:S03]  /*3fb10*/  IADD3 R127, P4, R127, R136, RZ ;  /* 0x000000887f7f7210 */ /* 0x008fc60007f9e0ff */
[----:B------:R1:W-:Y:S01]  /*3fb20*/  STL [R1+0xdc8], R137 ;  /* 0x000dc88901007387 */ /* 0x0003e20000100800 */
[----:B------:R-:W-:Y:S01]  /*3fb30*/  ISETP.NE.U32.AND P2, PT, R124, RZ, PT ;  /* 0x000000ff7c00720c */ /* 0x000fe20003f45070 */
[----:B------:R-:W-:Y:S01]  /*3fb40*/  IMAD.X R131, R131, 0x1, R0, P4 ;  /* 0x0000000183837824 */ /* 0x000fe200020e0600 */
[----:B------:R-:W-:Y:S01]  /*3fb50*/  MOV R125, R137 ;  /* 0x00000089007d7202 */ /* 0x000fe20000000f00 */
[----:B------:R-:W-:Y:S01]  /*3fb60*/  IMAD.MOV.U32 R124, RZ, RZ, R132 ;  /* 0x000000ffff7c7224 */ /* 0x000fe200078e0084 */
[----:B------:R-:W-:Y:S04]  /*3fb70*/  STL [R1+0xe34], R127 ;  /* 0x000e347f01007387 */ /* 0x000fe80000100800 */
[----:B------:R3:W-:Y:S04]  /*3fb80*/  STL [R1+0xe30], R131 ;  /* 0x000e308301007387 */ /* 0x0007e80000100800 */
[----:B-1----:R-:W2:Y:S04]  /*3fb90*/  LDL.LU R137, [R1+0xeb8] ;  /* 0x000eb80001897983 */ /* 0x002ea80000300800 */
[----:B------:R-:W2:Y:S04]  /*3fba0*/  LDL.LU R132, [R1+0xebc] ;  /* 0x000ebc0001847983 */ /* 0x000ea80000300800 */
[----:B------:R1:W-:Y:S02]  /*3fbb0*/  LDGSTS.E [R3+0xaf00], [R124.64], P1 ;  /* 0x0af000007c037fae */ /* 0x0003e40008921848 */
[----:B-1----:R-:W-:-:S02]  /*3fbc0*/  IMAD.MOV.U32 R125, RZ, RZ, R131 ;  /* 0x000000ffff7d7224 */ /* 0x002fc400078e0083 */
[----:B------:R-:W-:Y:S01]  /*3fbd0*/  IMAD.MOV.U32 R124, RZ, RZ, R127 ;  /* 0x000000ffff7c7224 */ /* 0x000fe200078e007f */
[----:B---3--:R-:W2:Y:S04]  /*3fbe0*/  LDL.LU R131, [R1+0xec0] ;  /* 0x000ec00001837983 */ /* 0x008ea80000300800 */
[----:B------:R-:W2:Y:S04]  /*3fbf0*/  LDL.LU R127, [R1+0xec4] ;  /* 0x000ec400017f7983 */ /* 0x000ea80000300800 */
[----:B------:R1:W-:Y:S01]  /*3fc00*/  LDGSTS.E [R3+0xbc00], [R124.64], P2 ;  /* 0x0bc000007c037fae */ /* 0x0003e20009121848 */
[----:B------:R-:W-:-:S04]  /*3fc10*/  IADD3 R143, P1, R143, R136, RZ ;  /* 0x000000888f8f7210 */ /* 0x000fc80007f3e0ff */
[----:B------:R-:W-:Y:S02]  /*3fc20*/  IADD3.X R176, R176, R0, RZ, P1, !PT ;  /* 0x00000000b0b07210 */ /* 0x000fe40000ffe4ff */
        /* <DEDUP_REMOVED lines=15> */
[----:B------:R-:W-:-:S03]  /*3fd20*/  ISETP.GT.AND P1, PT, R2, 0x33, PT ;  /* 0x000000330200780c */ /* 0x000fc60003f24270 */
[----:B------:R1:W-:Y:S02]  /*3fd30*/  LDGSTS.E [R3+0xbe00], [R124.64], P2 ;  /* 0x0be000007c037fae */ /* 0x0003e40009121848 */
[----:B-1----:R-:W-:-:S04]  /*3fd40*/  SEL R124, RZ, 0x4, !P1 ;  /* 0x00000004ff7c7807 */ /* 0x002fc80004800000 */
[----:B------:R-:W-:-:S04]  /*3fd50*/  SEL R124, R124, RZ, !P0 ;  /* 0x000000ff7c7c7207 */ /* 0x000fc80004000000 */
[----:B------:R-:W-:Y:S02]  /*3fd60*/  ISETP.NE.U32.AND P1, PT, R124, RZ, PT ;  /* 0x000000ff7c00720c */ /* 0x000fe40003f25070 */
[----:B----4-:R-:W-:-:S04]  /*3fd70*/  IADD3 R134, P3, R134, R136, RZ ;  /* 0x0000008886867210 */ /* 0x010fc80007f7e0ff */
[----:B--2---:R-:W-:Y:S01]  /*3fd80*/  IADD3.X R135, R135, R0, RZ, P3, !PT ;  /* 0x0000000087877210 */ /* 0x004fe20001ffe4ff */
[----:B------:R-:W-:-:S03]  /*3fd90*/  IMAD.MOV.U32 R124, RZ, RZ, R134 ;  /* 0x000000ffff7c7224 */ /* 0x000fc600078e0086 */
[----:B------:R-:W-:Y:S02]  /*3fda0*/  MOV R125, R135 ;  /* 0x00000087007d7202 */ /* 0x000fe40000000f00 */
[----:B------:R-:W-:Y:S01]  /*3fdb0*/  IADD3 R126, P4, R126, R136, RZ ;  /* 0x000000887e7e7210 */ /* 0x000fe20007f9e0ff */
[----:B------:R-:W-:Y:S04]  /*3fdc0*/  STL [R1+0xe4c], R134 ;  /* 0x000e4c8601007387 */ /* 0x000fe80000100800 */
[----:B------:R-:W-:Y:S01]  /*3fdd0*/  IMAD.X R130, R130, 0x1, R0, P4 ;  /* 0x0000000182827824 */ /* 0x000fe200020e0600 */
[----:B------:R1:W-:Y:S04]  /*3fde0*/  STL [R1+0xe48], R135 ;  /* 0x000e488701007387 */ /* 0x0003e80000100800 */
[----:B------:R-:W-:Y:S04]  /*3fdf0*/  STL [R1+0xeb4], R126 ;  /* 0x000eb47e01007387 */ /* 0x000fe80000100800 */
[----:B------:R2:W-:Y:S04]  /*3fe00*/  LDGSTS.E [R3+0xbf00], [R124.64], P2 ;  /* 0x0bf000007c037fae */ /* 0x0005e80009121848 */
[----:B------:R4:W-:Y:S04]  /*3fe10*/  STL [R1+0xeb0], R130 ;  /* 0x000eb08201007387 */ /* 0x0009e80000100800 */
[----:B-1----:R-:W3:Y:S01]  /*3fe20*/  LDL.LU R135, [R1+0xf38] ;  /* 0x000f380001877983 */ /* 0x002ee20000300800 */
[----:B--2---:R-:W-:-:S03]  /*3fe30*/  IMAD.MOV.U32 R124, RZ, RZ, R126 ;  /* 0x000000ffff7c7224 */ /* 0x004fc600078e007e */
[----:B------:R-:W2:Y:S01]  /*3fe40*/  LDL.LU R134, [R1+0xf3c] ;  /* 0x000f3c0001867983 */ /* 0x000ea20000300800 */
[----:B------:R-:W-:-:S03]  /*3fe50*/  IMAD.MOV.U32 R125, RZ, RZ, R130 ;  /* 0x000000ffff7d7224 */ /* 0x000fc600078e0082 */
[----:B----4-:R-:W4:Y:S04]  /*3fe60*/  LDL.LU R130, [R1+0xf40] ;  /* 0x000f400001827983 */ /* 0x010f280000300800 */
[----:B------:R-:W4:Y:S04]  /*3fe70*/  LDL.LU R126, [R1+0xf44] ;  /* 0x000f4400017e7983 */ /* 0x000f280000300800 */
[----:B------:R1:W-:Y:S01]  /*3fe80*/  LDGSTS.E [R3+0xcc00], [R124.64], P1 ;  /* 0x0cc000007c037fae */ /* 0x0003e20008921848 */
[----:B------:R-:W-:-:S04]  /*3fe90*/  IADD3 R132, P2, R132, R136, RZ ;  /* 0x0000008884847210 */ /* 0x000fc80007f5e0ff */
[----:B------:R-:W-:Y:S01]  /*3fea0*/  IADD3.X R137, R137, R0, RZ, P2, !PT ;  /* 0x0000000089897210 */ /* 0x000fe200017fe4ff */
[----:B-1----:R-:W-:-:S03]  /*3feb0*/  IMAD.MOV.U32 R124, RZ, RZ, R132 ;  /* 0x000000ffff7c7224 */ /* 0x002fc600078e0084 */
[----:B------:R-:W-:Y:S02]  /*3fec0*/  MOV R125, R137 ;  /* 0x00000089007d7202 */ /* 0x000fe40000000f00 */
[----:B------:R-:W-:-:S03]  /*3fed0*/  ISETP.GT.AND P2, PT, R2, 0x37, PT ;  /* 0x000000370200780c */ /* 0x000fc60003f44270 */
[----:B------:R1:W-:Y:S01]  /*3fee0*/  LDGSTS.E [R3+0xcd00], [R124.64], P1 ;  /* 0x0cd000007c037fae */ /* 0x0003e20008921848 */
[----:B------:R-:W-:-:S05]  /*3fef0*/  IADD3 R127, P3, R127, R136, RZ ;  /* 0x000000887f7f7210 */ /* 0x000fca0007f7e0ff */
[----:B------:R-:W-:Y:S02]  /*3ff00*/  IMAD.X R131, R131, 0x1, R0, P3 ;  /* 0x0000000183837824 */ /* 0x000fe400018e0600 */
[----:B-1----:R-:W-:Y:S02]  /*3ff10*/  IMAD.MOV.U32 R124, RZ, RZ, R127 ;  /* 0x000000ffff7c7224 */ /* 0x002fe400078e007f */
[----:B------:R-:W-:Y:S01]  /*3ff20*/  IMAD.MOV.U32 R125, RZ, RZ, R131 ;  /* 0x000000ffff7d7224 */ /* 0x000fe200078e0083 */
[----:B------:R-:W-:Y:S04]  /*3ff30*/  STL [R1+0xebc], R132 ;  /* 0x000ebc8401007387 */ /* 0x000fe80000100800 */
[----:B------:R1:W-:Y:S04]  /*3ff40*/  STL [R1+0xeb8], R137 ;  /* 0x000eb88901007387 */ /* 0x0003e80000100800 */
[----:B------:R1:W-:Y:S04]  /*3ff50*/  LDGSTS.E [R3+0xce00], [R124.64], P1 ;  /* 0x0ce000007c037fae */ /* 0x0003e80008921848 */
[----:B------:R-:W-:Y:S04]  /*3ff60*/  STL [R1+0xec4], R127 ;  /* 0x000ec47f01007387 */ /* 0x000fe80000100800 */
[----:B------:R1:W-:Y:S02]  /*3ff70*/  STL [R1+0xec0], R131 ;  /* 0x000ec08301007387 */ /* 0x0003e40000100800 */
[----:B-1----:R-:W-:-:S02]  /*3ff80*/  SEL R124, RZ, 0x4, !P2 ;  /* 0x00000004ff7c7807 */ /* 0x002fc40005000000 */
[----:B------:R-:W4:Y:S02]  /*3ff90*/  LDL.LU R137, [R1+0xf48] ;  /* 0x000f480001897983 */ /* 0x000f240000300800 */
[----:B------:R-:W-:Y:S02]  /*3ffa0*/  SEL R124, R124, RZ, !P0 ;  /* 0x000000ff7c7c7207 */ /* 0x000fe40004000000 */
[----:B------:R-:W4:Y:S02]  /*3ffb0*/  LDL.LU R131, [R1+0xf4c] ;  /* 0x000f4c0001837983 */ /* 0x000f240000300800 */
[----:B------:R-:W-:Y:S02]  /*3ffc0*/  ISETP.NE.U32.AND P2, PT, R124, RZ, PT ;  /* 0x000000ff7c00720c */ /* 0x000fe40003f45070 */
[----:B------:R-:W4:Y:S04]  /*3ffd0*/  LDL.LU R132, [R1+0xfb0] ;  /* 0x000fb00001847983 */ /* 0x000f280000300800 */
[----:B------:R-:W4:Y:S01]  /*3ffe0*/  LDL.LU R127, [R1+0xfb4] ;  /* 0x000fb400017f7983 */ /* 0x000f220000300800 */
[----:B------:R-:W-:-:S04]  /*3fff0*/  IADD3 R143, P3, R143, R136, RZ ;  /* 0x000000888f8f7210 */ /* 0x000fc80007f7e0ff */
[----:B------:R-:W-:Y:S01]  /*40000*/  IADD3.X R176, R176, R0, RZ, P3, !PT ;  /* 0x00000000b0b07210 */ /* 0x000fe20001ffe4ff */
[----:B------:R-:W-:-:S03]  /*40010*/  IMAD.MOV.U32 R124, RZ, RZ, R143 ;  /* 0x000000ffff7c7224 */ /* 0x000fc600078e008f */
[----:B------:R-:W-:Y:S01]  /*40020*/  MOV R125, R176 ;  /* 0x000000b0007d7202 */ /* 0x000fe20000000f00 */
[----:B------:R-:W-:Y:S04]  /*40030*/  STL [R1+0xecc], R143 ;  /* 0x000ecc8f01007387 */ /* 0x000fe80000100800 */
[----:B------:R-:W-:Y:S04]  /*40040*/  STL [R1+0xec8], R176 ;  /* 0x000ec8b001007387 */ /* 0x000fe80000100800 */
[----:B------:R1:W-:Y:S01]  /*40050*/  LDGSTS.E [R3+0xcf00], [R124.64], P1 ;  /* 0x0cf000007c037fae */ /* 0x0003e20008921848 */
[----:B------:R-:W-:-:S05]  /*40060*/  IADD3 R129, P4, R129, R136, RZ ;  /* 0x0000008881817210 */ /* 0x000fca0007f9e0ff */
[----:B------:R-:W-:Y:S01]  /*40070*/  IMAD.X R133, R133, 0x1, R0, P4 ;  /* 0x0000000185857824 */ /* 0x000fe200020e0600 */
[----:B------:R-:W-:Y:S01]  /*40080*/  STL [R1+0xf34], R129 ;  /* 0x000f348101007387 */ /* 0x000fe20000100800 */
[----:B-1----:R-:W-:Y:S02]  /*40090*/  IMAD.MOV.U32 R124, RZ, RZ, R129 ;  /* 0x000000ffff7c7224 */ /* 0x002fe400078e0081 */
[----:B------:R-:W-:Y:S01]  /*400a0*/  IMAD.MOV.U32 R125, RZ, RZ, R133 ;  /* 0x000000ffff7d7224 */ /* 0x000fe200078e0085 */
[----:B------:R1:W-:Y:S04]  /*400b0*/  STL [R1+0xf30], R133 ;  /* 0x000f308501007387 */ /* 0x0003e80000100800 */
[----:B------:R2:W-:Y:S04]  /*400c0*/  LDGSTS.E [R3+0xdc00], [R124.64], P2 ;  /* 0x0dc000007c037fae */ /* 0x0005e80009121848 */
[----:B-1----:R-:W4:Y:S04]  /*400d0*/  LDL.LU R133, [R1+0xfb8] ;  /* 0x000fb80001857983 */ /* 0x002f280000300800 */
[----:B------:R-:W4:Y:S04]  /*400e0*/  LDL.LU R129, [R1+0xfbc] ;  /* 0x000fbc0001817983 */ /* 0x000f280000300800 */
[----:B------:R-:W4:Y:S04]  /*400f0*/  LDL.LU R176, [R1+0xfc0] ;  /* 0x000fc00001b07983 */ /* 0x000f280000300800 */
[----:B------:R-:W4:Y:S01]  /*40100*/  LDL.LU R143, [R1+0xfc4] ;  /* 0x000fc400018f7983 */ /* 0x000f220000300800 */
[----:B--2---:R-:W-:-:S04]  /*40110*/  IADD3 R134, P1, R134, R136, RZ ;  /* 0x0000008886867210 */ /* 0x004fc80007f3e0ff */
[----:B---3--:R-:W-:Y:S02]  /*40120*/  IADD3.X R135, R135, R0, RZ, P1, !PT ;  /* 0x0000000087877210 */ /* 0x008fe40000ffe4ff */
[----:B----4-:R-:W-:Y:S01]  /*40130*/  IADD3 R126, P3, R126, R136, RZ ;  /* 0x000000887e7e7210 */ /* 0x010fe20007f7e0ff */
[----:B------:R-:W-:Y:S01]  /*40140*/  IMAD.MOV.U32 R124, RZ, RZ, R134 ;  /* 0x000000ffff7c7224 */ /* 0x000fe200078e0086 */
[----:B------:R-:W-:Y:S01]  /*40150*/  MOV R125, R135 ;  /* 0x00000087007d7202 */ /* 0x000fe20000000f00 */
[----:B------:R1:W-:Y:S02]  /*40160*/  STL [R1+0xf3c], R134 ;  /* 0x000f3c8601007387 */ /* 0x0003e40000100800 */
[----:B------:R-:W-:Y:S02]  /*40170*/  IMAD.X R130, R130, 0x1, R0, P3 ;  /* 0x0000000182827824 */ /* 0x000fe400018e0600 */
[----:B------:R-:W-:Y:S04]  /*40180*/  STL [R1+0xf38], R135 ;  /* 0x000f388701007387 */ /* 0x000fe80000100800 */
[----:B------:R-:W-:Y:S01]  /*40190*/  STL [R1+0xf44], R126 ;  /* 0x000f447e01007387 */ /* 0x000fe20000100800 */
[----:B------:R-:W-:-:S03]  /*401a0*/  ISETP.GT.AND P1, PT, R2, 0x3b, PT ;  /* 0x0000003b0200780c */ /* 0x000fc60003f24270 */
[----:B------:R2:W-:Y:S04]  /*401b0*/  LDGSTS.E [R3+0xdd00], [R124.64], P2 ;  /* 0x0dd000007c037fae */ /* 0x0005e80009121848 */
[----:B------:R3:W-:Y:S04]  /*401c0*/  STL [R1+0xf40], R130 ;  /* 0x000f408201007387 */ /* 0x0007e80000100800 */
[----:B-1----:R-:W4:Y:S01]  /*401d0*/  LDL.LU R134, [R1+0xfc8] ;  /* 0x000fc80001867983 */ /* 0x002f220000300800 */
[----:B--2---:R-:W-:Y:S02]  /*401e0*/  IMAD.MOV.U32 R124, RZ, RZ, R126 ;  /* 0x000000ffff7c7224 */ /* 0x004fe400078e007e */
[----:B------:R-:W-:-:S02]  /*401f0*/  IMAD.MOV.U32 R125, RZ, RZ, R130 ;  /* 0x000000ffff7d7224 */ /* 0x000fc400078e0082 */
[----:B---3--:R-:W2:Y:S04]  /*40200*/  LDL.LU R130, [R1+0xfcc] ;  /* 0x000fcc0001827983 */ /* 0x008ea80000300800 */
[----:B------:R1:W-:Y:S04]  /*40210*/  LDGSTS.E [R3+0xde00], [R124.64], P2 ;  /* 0x0de000007c037fae */ /* 0x0003e80009121848 */
[----:B------:R-:W3:Y:S04]  /*40220*/  LDL.LU R135, [R1+0x1034] ;  /* 0x0010340001877983 */ /* 0x000ee80000300800 */
[----:B------:R-:W3:Y:S01]  /*40230*/  LDL.LU R126, [R1+0x103c] ;  /* 0x00103c00017e7983 */ /* 0x000ee20000300800 */
[----:B-1----:R-:W-:-:S04]  /*40240*/  SEL R124, RZ, 0x4, !P1 ;  /* 0x00000004ff7c7807 */ /* 0x002fc80004800000 */
[----:B------:R-:W-:-:S04]  /*40250*/  SEL R124, R124, RZ, !P0 ;  /* 0x000000ff7c7c7207 */ /* 0x000fc80004000000 */
[----:B------:R-:W-:Y:S02]  /*40260*/  ISETP.NE.U32.AND P1, PT, R124, RZ, PT ;  /* 0x000000ff7c00720c */ /* 0x000fe40003f25070 */
[----:B------:R-:W-:-:S04]  /*40270*/  IADD3 R131, P3, R131, R136, RZ ;  /* 0x0000008883837210 */ /* 0x000fc80007f7e0ff */
[----:B------:R-:W-:Y:S01]  /*40280*/  IADD3.X R137, R137, R0, RZ, P3, !PT ;  /* 0x0000000089897210 */ /* 0x000fe20001ffe4ff */
[----:B------:R-:W-:Y:S01]  /*40290*/  IMAD.MOV.U32 R124, RZ, RZ, R131 ;  /* 0x000000ffff7c7224 */ /* 0x000fe200078e0083 */
[----:B------:R-:W-:Y:S02]  /*402a0*/  IADD3 R127, P4, R127, R136, RZ ;  /* 0x000000887f7f7210 */ /* 0x000fe40007f9e0ff */
[----:B------:R-:W-:Y:S01]  /*402b0*/  MOV R125, R137 ;  /* 0x00000089007d7202 */ /* 0x000fe20000000f00 */
[----:B------:R-:W-:Y:S02]  /*402c0*/  STL [R1+0xf4c], R131 ;  /* 0x000f4c8301007387 */ /* 0x000fe40000100800 */
[----:B------:R-:W-:Y:S02]  /*402d0*/  IMAD.X R132, R132, 0x1, R0, P4 ;  /* 0x0000000184847824 */ /* 0x000fe400020e0600 */
[----:B------:R1:W-:Y:S04]  /*402e0*/  STL [R1+0xf48], R137 ;  /* 0x000f488901007387 */ /* 0x0003e80000100800 */
[----:B------:R1:W-:Y:S04]  /*402f0*/  STL [R1+0xfb4], R127 ;  /* 0x000fb47f01007387 */ /* 0x0003e80000100800 */
[----:B------:R1:W-:Y:S04]  /*40300*/  LDGSTS.E [R3+0xdf00], [R124.64], P2 ;  /* 0x0df000007c037fae */ /* 0x0003e80009121848 */
[----:B-1----:R-:W3:Y:S04]  /*40310*/  LDL.LU R137, [R1+0x1030] ;  /* 0x0010300001897983 */ /* 0x002ee80000300800 */
[----:B------:R1:W-:Y:S01]  /*40320*/  STL [R1+0xfb0], R132 ;  /* 0x000fb08401007387 */ /* 0x0003e20000100800 */
[----:B------:R-:W-:-:S03]  /*40330*/  IMAD.MOV.U32 R124, RZ, RZ, R127 ;  /* 0x000000ffff7c7224 */ /* 0x000fc600078e007f */
[----:B------:R-:W3:Y:S01]  /*40340*/  LDL.LU R131, [R1+0x1038] ;  /* 0x0010380001837983 */ /* 0x000ee20000300800 */
[----:B------:R-:W-:-:S03]  /*40350*/  IMAD.MOV.U32 R125, RZ, RZ, R132 ;  /* 0x000000ffff7d7224 */ /* 0x000fc600078e0084 */
[----:B------:R-:W3:Y:S04]  /*40360*/  LDL.LU R127, [R1+0x1044] ;  /* 0x00104400017f7983 */ /* 0x000ee80000300800 */
[----:B-1----:R-:W3:Y:S04]  /*40370*/  LDL.LU R132, [R1+0x104c] ;  /* 0x00104c0001847983 */ /* 0x002ee80000300800 */
[----:B------:R1:W-:Y:S01]  /*40380*/  LDGSTS.E [R3+0xec00], [R124.64], P1 ;  /* 0x0ec000007c037fae */ /* 0x0003e20008921848 */
[----:B------:R-:W-:-:S04]  /*40390*/  IADD3 R129, P2, R129, R136, RZ ;  /* 0x0000008881817210 */ /* 0x000fc80007f5e0ff */
[----:B------:R-:W-:Y:S01]  /*403a0*/  IADD3.X R133, R133, R0, RZ, P2, !PT ;  /* 0x0000000085857210 */ /* 0x000fe200017fe4ff */
[----:B------:R1:W-:Y:S01]  /*403b0*/  STL [R1+0xfbc], R129 ;  /* 0x000fbc8101007387 */ /* 0x0003e20000100800 */
[----:B------:R-:W-:-:S03]  /*403c0*/  IADD3 R143, P3, R143, R136, RZ ;  /* 0x000000888f8f7210 */ /* 0x000fc60007f7e0ff */
[----:B------:R1:W-:Y:S02]  /*403d0*/  STL [R1+0xfb8], R133 ;  /* 0x000fb88501007387 */ /* 0x0003e40000100800 */
[----:B-1----:R-:W-:Y:S02]  /*403e0*/  IMAD.MOV.U32 R124, RZ, RZ, R129 ;  /* 0x000000ffff7c7224 */ /* 0x002fe400078e0081 */
[----:B------:R1:W-:Y:S04]  /*403f0*/  STL [R1+0xfc4], R143 ;  /* 0x000fc48f01007387 */ /* 0x0003e80000100800 */
[----:B------:R-:W3:Y:S01]  /*40400*/  LDL.LU R129, [R1+0x1040] ;  /* 0x0010400001817983 */ /* 0x000ee20000300800 */
[----:B------:R-:W-:Y:S01]  /*40410*/  IMAD.X R176, R176, 0x1, R0, P3 ;  /* 0x00000001b0b07824 */ /* 0x000fe200018e0600 */
[----:B------:R-:W-:-:S04]  /*40420*/  MOV R125, R133 ;  /* 0x00000085007d7202 */ /* 0x000fc80000000f00 */
[----:B------:R-:W-:Y:S04]  /*40430*/  STL [R1+0xfc0], R176 ;  /* 0x000fc0b001007387 */ /* 0x000fe80000100800 */
[----:B------:R-:W3:Y:S01]  /*40440*/  LDL.LU R133, [R1+0x1048] ;  /* 0x0010480001857983 */ /* 0x000ee20000300800 */
[----:B------:R-:W-:-:S03]  /*40450*/  ISETP.GT.AND P2, PT, R2, 0x3f, PT ;  /* 0x0000003f0200780c */ /* 0x000fc60003f44270 */
[----:B------:R1:W-:Y:S02]  /*40460*/  LDGSTS.E [R3+0xed00], [R124.64], P1 ;  /* 0x0ed000007c037fae */ /* 0x0003e40008921848 */
[----:B-1----:R-:W-:Y:S02]  /*40470*/  IMAD.MOV.U32 R124, RZ, RZ, R143 ;  /* 0x000000ffff7c7224 */ /* 0x002fe400078e008f */
[----:B------:R-:W-:-:S05]  /*40480*/  IMAD.MOV.U32 R125, RZ, RZ, R176 ;  /* 0x000000ffff7d7224 */ /* 0x000fca00078e00b0 */
[----:B------:R1:W-:Y:S02]  /*40490*/  LDGSTS.E [R3+0xee00], [R124.64], P1 ;  /* 0x0ee000007c037fae */ /* 0x0003e40008921848 */
[----:B-1----:R-:W-:-:S04]  /*404a0*/  SEL R124, RZ, 0x4, !P2 ;  /* 0x00000004ff7c7807 */ /* 0x002fc80005000000 */
[----:B------:R-:W-:-:S04]  /*404b0*/  SEL R124, R124, RZ, !P0 ;  /* 0x000000ff7c7c7207 */ /* 0x000fc80004000000 */
[----:B------:R-:W-:Y:S02]  /*404c0*/  ISETP.NE.U32.AND P2, PT, R124, RZ, PT ;  /* 0x000000ff7c00720c */ /* 0x000fe40003f45070 */
[----:B--2---:R-:W-:-:S04]  /*404d0*/  IADD3 R130, P3, R130, R136, RZ ;  /* 0x0000008882827210 */ /* 0x004fc80007f7e0ff */
[----:B----4-:R-:W-:Y:S01]  /*404e0*/  IADD3.X R134, R134, R0, RZ, P3, !PT ;  /* 0x0000000086867210 */ /* 0x010fe20001ffe4ff */
[----:B------:R-:W-:-:S04]  /*404f0*/  IMAD.MOV.U32 R124, RZ, RZ, R130 ;  /* 0x000000ffff7c7224 */ /* 0x000fc800078e0082 */
[----:B------:R-:W-:Y:S01]  /*40500*/  IMAD.MOV.U32 R125, RZ, RZ, R134 ;  /* 0x000000ffff7d7224 */ /* 0x000fe200078e0086 */
[----:B------:R-:W-:Y:S04]  /*40510*/  STL [R1+0xfcc], R130 ;  /* 0x000fcc8201007387 */ /* 0x000fe80000100800 */
[----:B------:R1:W-:Y:S01]  /*40520*/  LDGSTS.E [R3+0xef00], [R124.64], P1 ;  /* 0x0ef000007c037fae */ /* 0x0003e20008921848 */
[----:B---3--:R-:W-:-:S03]  /*40530*/  IADD3 R135, P1, R135, R136, RZ ;  /* 0x0000008887877210 */ /* 0x008fc60007f3e0ff */
[----:B------:R2:W-:Y:S01]  /*40540*/  STL [R1+0xfc8], R134 ;  /* 0x000fc88601007387 */ /* 0x0005e20000100800 */
[----:B------:R-:W-:-:S03]  /*40550*/  IADD3 R126, P3, R126, R136, RZ ;  /* 0x000000887e7e7210 */ /* 0x000fc60007f7e0ff */
[----:B------:R-:W3:Y:S04]  /*40560*/  LDL.LU R143, [R1+0x1050] ;  /* 0x00105000018f7983 */ /* 0x000ee80000300800 */
[----:B--2---:R-:W2:Y:S01]  /*40570*/  LDL.LU R134, [R1+0x1054] ;  /* 0x0010540001867983 */ /* 0x004ea20000300800 */
[----:B-1----:R-:W-:-:S03]  /*40580*/  IMAD.MOV.U32 R124, RZ, RZ, R135 ;  /* 0x000000ffff7c7224 */ /* 0x002fc600078e0087 */
[----:B------:R-:W4:Y:S04]  /*40590*/  LDL.LU R130, [R1+0x1094] ;  /* 0x0010940001827983 */ /* 0x000f280000300800 */
[----:B------:R1:W-:Y:S01]  /*405a0*/  STL [R1+0x1034], R135 ;  /* 0x0010348701007387 */ /* 0x0003e20000100800 */
[----:B------:R-:W-:-:S04]  /*405b0*/  IADD3.X R137, R137, R0, RZ, P1, !PT ;  /* 0x0000000089897210 */ /* 0x000fc80000ffe4ff */
[----:B------:R-:W-:Y:S01]  /*405c0*/  MOV R125, R137 ;  /* 0x00000089007d7202 */ /* 0x000fe20000000f00 */
[----:B------:R1:W-:Y:S01]  /*405d0*/  STL [R1+0x1030], R137 ;  /* 0x0010308901007387 */ /* 0x0003e20000100800 */
[----:B------:R-:W-:-:S03]  /*405e0*/  IMAD.X R131, R131, 0x1, R0, P3 ;  /* 0x0000000183837824 */ /* 0x000fc600018e0600 */
[----:B------:R1:W-:Y:S01]  /*405f0*/  STL [R1+0x103c], R126 ;  /* 0x00103c7e01007387 */ /* 0x0003e20000100800 */
[----:B------:R-:W-:-:S03]  /*40600*/  IADD3 R127, P1, R127, R136, RZ ;  /* 0x000000887f7f7210 */ /* 0x000fc60007f3e0ff */
[----:B-1----:R-:W3:Y:S04]  /*40610*/  LDL.LU R135, [R1+0x1090] ;  /* 0x0010900001877983 */ /* 0x002ee80000300800 */
[----:B------:R-:W1:Y:S01]  /*40620*/  S2R R137, SR_TID.X ;  /* 0x0000000000897919 */ /* 0x000e620000002100 */
[----:B------:R-:W-:-:S03]  /*40630*/  IADD3 R132, P3, R132, R136, RZ ;  /* 0x0000008884847210 */ /* 0x000fc60007f7e0ff */
[----:B------:R1:W-:Y:S04]  /*40640*/  LDGSTS.E [R3+0xfc00], [R124.64], P2 ;  /* 0x0fc000007c037fae */ /* 0x0003e80009121848 */
[----:B------:R1:W-:Y:S02]  /*40650*/  STL [R1+0x1038], R131 ;  /* 0x0010388301007387 */ /* 0x0003e40000100800 */
[----:B-1----:R-:W-:Y:S02]  /*40660*/  IMAD.MOV.U32 R124, RZ, RZ, R126 ;  /* 0x000000ffff7c7224 */ /* 0x002fe400078e007e */
[----:B------:R-:W-:Y:S01]  /*40670*/  IMAD.MOV.U32 R125, RZ, RZ, R131 ;  /* 0x000000ffff7d7224 */ /* 0x000fe200078e0083 */
[----:B------:R-:W3:Y:S04]  /*40680*/  LDL.LU R126, [R1+0x10d4] ;  /* 0x0010d400017e7983 */ /* 0x000ee80000300800 */
[----:B------:R-:W3:Y:S01]  /*40690*/  LDL.LU R131, [R1+0x1114] ;  /* 0x0011140001837983 */ /* 0x000ee20000300800 */
[----:B------:R-:W-:-:S03]  /*406a0*/  IADD3.X R129, R129, R0, RZ, P1, !PT ;  /* 0x0000000081817210 */ /* 0x000fc60000ffe4ff */
[----:B------:R-:W-:Y:S04]  /*406b0*/  STL [R1+0x1044], R127 ;  /* 0x0010447f01007387 */ /* 0x000fe80000100800 */
[----:B------:R1:W-:Y:S04]  /*406c0*/  LDGSTS.E [R3+0xfd00], [R124.64], P2 ;  /* 0x0fd000007c037fae */ /* 0x0003e80009121848 */
[----:B------:R-:W-:Y:S04]  /*406d0*/  STL [R1+0x104c], R132 ;  /* 0x00104c8401007387 */ /* 0x000fe80000100800 */
[----:B------:R1:W-:Y:S02]  /*406e0*/  STL [R1+0x1040], R129 ;  /* 0x0010408101007387 */ /* 0x0003e40000100800 */
[----:B-1----:R-:W-:-:S02]  /*406f0*/  MOV R125, R129 ;  /* 0x00000081007d7202 */ /* 0x002fc40000000f00 */
[----:B------:R-:W3:Y:S01]  /*40700*/  LDL.LU R129, [R1+0x10d0] ;  /* 0x0010d00001817983 */ /* 0x000ee20000300800 */
[----:B------:R-:W-:-:S03]  /*40710*/  IMAD.X R133, R133, 0x1, R0, P3 ;  /* 0x0000000185857824 */ /* 0x000fc600018e0600 */
[----:B------:R-:W3:Y:S01]  /*40720*/  LDL.LU R136, [R1+0x1110] ;  /* 0x0011100001887983 */ /* 0x000ee20000300800 */
[----:B------:R-:W-:Y:S01]  /*40730*/  IMAD.MOV.U32 R124, RZ, RZ, R127 ;  /* 0x000000ffff7c7224 */ /* 0x000fe200078e007f */
[----:B------:R-:W-:Y:S02]  /*40740*/  LOP3.LUT R127, R137, 0x3f, RZ, 0xc0, !PT ;  /* 0x0000003f897f7812 */ /* 0x000fe400078ec0ff */
[----:B------:R1:W-:Y:S04]  /*40750*/  STL [R1+0x1048], R133 ;  /* 0x0010488501007387 */ /* 0x0003e80000100800 */
[----:B------:R1:W-:Y:S04]  /*40760*/  LDGSTS.E [R3+0xfe00], [R124.64], P2 ;  /* 0x0fe000007c037fae */ /* 0x0003e80009121848 */
[----:B------:R-:W3:Y:S01]  /*40770*/  LDL.LU R137, [R1+0x1150] ;  /* 0x0011500001897983 */ /* 0x000ee20000300800 */
[----:B------:R-:W-:Y:S01]  /*40780*/  ISETP.GE.AND P1, PT, R127, R2, PT ;  /* 0x000000027f00720c */ /* 0x000fe20003f26270 */
[----:B-1----:R-:W-:-:S02]  /*40790*/  IMAD.MOV.U32 R124, RZ, RZ, R132 ;  /* 0x000000ffff7c7224 */ /* 0x002fc400078e0084 */
[----:B------:R-:W3:Y:S01]  /*407a0*/  LDL.LU R132, [R1+0x1154] ;  /* 0x0011540001847983 */ /* 0x000ee20000300800 */
[----:B------:R-:W-:-:S03]  /*407b0*/  IMAD.MOV.U32 R125, RZ, RZ, R133 ;  /* 0x000000ffff7d7224 */ /* 0x000fc600078e0085 */
[----:B------:R-:W3:Y:S04]  /*407c0*/  LDL.LU R133, [R1+0x1190] ;  /* 0x0011900001857983 */ /* 0x000ee80000300800 */
[----:B------:R-:W3:Y:S01]  /*407d0*/  LDL.LU R127, [R1+0x1194] ;  /* 0x00119400017f7983 */ /* 0x000ee20000300800 */
[----:B------:R-:W-:-:S03]  /*407e0*/  SEL R2, RZ, 0x4, P1 ;  /* 0x00000004ff027807 */ /* 0x000fc60000800000 */
[----:B------:R1:W-:Y:S01]  /*407f0*/  LDGSTS.E [R3+0xff00], [R124.64], P2 ;  /* 0x0ff000007c037fae */ /* 0x0003e20009121848 */
[----:B------:R-:W-:-:S03]  /*40800*/  SEL R2, R2, RZ, !P0 ;  /* 0x000000ff02027207 */ /* 0x000fc60004000000 */
[----:B------:R-:W0:Y:S01]  /*40810*/  LDGDEPBAR ;  /* 0x00000000000079af */ /* 0x000e220000000000 */
[----:B------:R-:W-:Y:S02]  /*40820*/  ISETP.NE.U32.AND P0, PT, R2, RZ, PT ;  /* 0x000000ff0200720c */ /* 0x000fe40003f05070 */
[----:B------:R-:W-:-:S05]  /*40830*/  MOV R2, UR5 ;  /* 0x0000000500027c02 */ /* 0x000fca0008000f00 */
[----:B------:R-:W-:Y:S01]  /*40840*/  IMAD R2, R2, 0x8000, R140 ;  /* 0x0000800002027824 */ /* 0x000fe200078e028c */
[----:B--2---:R-:W-:Y:S02]  /*40850*/  IADD3 R134, P1, R134, UR7, RZ ;  /* 0x0000000786867c10 */ /* 0x004fe4000ff3e0ff */
[----:B----4-:R-:W-:Y:S02]  /*40860*/  IADD3 R130, P2, R130, UR7, RZ ;  /* 0x0000000782827c10 */ /* 0x010fe4000ff5e0ff */
[----:B---3--:R-:W-:Y:S01]  /*40870*/  IADD3.X R143, R143, UR6, RZ, P1, !PT ;  /* 0x000000068f8f7c10 */ /* 0x008fe20008ffe4ff */
[----:B------:R2:W-:Y:S01]  /*40880*/  STL [R1+0x1054], R134 ;  /* 0x0010548601007387 */ /* 0x0005e20000100800 */
[----:B-1----:R-:W-:Y:S02]  /*40890*/  IMAD.MOV.U32 R124, RZ, RZ, R134 ;  /* 0x000000ffff7c7224 */ /* 0x002fe400078e0086 */
[----:B------:R-:W-:Y:S01]  /*408a0*/  MOV R125, R143 ;  /* 0x0000008f007d7202 */ /* 0x000fe20000000f00 */
[----:B------:R-:W-:Y:S04]  /*408b0*/  STL [R1+0x1094], R130 ;  /* 0x0010948201007387 */ /* 0x000fe80000100800 */
[----:B------:R-:W-:Y:S04]  /*408c0*/  STL [R1+0x1050], R143 ;  /* 0x0010508f01007387 */ /* 0x000fe80000100800 */
[----:B--2---:R-:W2:Y:S04]  /*408d0*/  LDL.LU R134, [R1+0x11d4] ;  /* 0x0011d40001867983 */ /* 0x004ea80000300800 */
[----:B------:R1:W-:Y:S02]  /*408e0*/  LDGSTS.E [R2+0x20000], [R124.64], P0 ;  /* 0x200000007c027fae */ /* 0x0003e40008121848 */
[----:B-1----:R-:W-:Y:S01]  /*408f0*/  IMAD.MOV.U32 R124, RZ, RZ, R130 ;  /* 0x000000ffff7c7224 */ /* 0x002fe200078e0082 */
[----:B------:R-:W-:-:S05]  /*40900*/  IADD3.X R135, R135, UR6, RZ, P2, !PT ;  /* 0x0000000687877c10 */ /* 0x000fca00097fe4ff */
[----:B------:R1:W-:Y:S01]  /*40910*/  STL [R1+0x1090], R135 ;  /* 0x0010908701007387 */ /* 0x0003e20000100800 */
[----:B------:R-:W-:-:S03]  /*40920*/  IMAD.MOV.U32 R125, RZ, RZ, R135 ;  /* 0x000000ffff7d7224 */ /* 0x000fc600078e0087 */
[----:B------:R-:W3:Y:S04]  /*40930*/  LDL.LU R3, [R1+0x1214] ;  /* 0x0012140001037983 */ /* 0x000ee80000300800 */
[----:B------:R4:W-:Y:S04]  /*40940*/  LDGSTS.E [R2+0x20800], [R124.64], P0 ;  /* 0x208000007c027fae */ /* 0x0009e80008121848 */
[----:B-1----:R-:W3:Y:S04]  /*40950*/  LDL.LU R135, [R1+0x11d0] ;  /* 0x0011d00001877983 */ /* 0x002ee80000300800 */
[----:B------:R-:W3:Y:S01]  /*40960*/  LDL.LU R130, [R1+0x1210] ;  /* 0x0012100001827983 */ /* 0x000ee20000300800 */
[----:B------:R-:W-:-:S02]  /*40970*/  IADD3 R126, P1, R126, UR7, RZ ;  /* 0x000000077e7e7c10 */ /* 0x000fc4000ff3e0ff */
[----:B------:R-:W-:-:S03]  /*40980*/  IADD3 R131, P2, R131, UR7, RZ ;  /* 0x0000000783837c10 */ /* 0x000fc6000ff5e0ff */
[----:B------:R-:W-:Y:S01]  /*40990*/  STL [R1+0x10d4], R126 ;  /* 0x0010d47e01007387 */ /* 0x000fe20000100800 */
[----:B----4-:R-:W-:Y:S02]  /*409a0*/  MOV R124, R126 ;  /* 0x0000007e007c7202 */ /* 0x010fe40000000f00 */
[----:B------:R-:W-:Y:S02]  /*409b0*/  IADD3.X R129, R129, UR6, RZ, P1, !PT ;  /* 0x0000000681817c10 */ /* 0x000fe40008ffe4ff */
[----:B------:R-:W-:-:S03]  /*409c0*/  IADD3.X R136, R136, UR6, RZ, P2, !PT ;  /* 0x0000000688887c10 */ /* 0x000fc600097fe4ff */
[----:B------:R-:W-:Y:S01]  /*409d0*/  IMAD.MOV.U32 R125, RZ, RZ, R129 ;  /* 0x000000ffff7d7224 */ /* 0x000fe200078e0081 */
[----:B------:R1:W-:Y:S04]  /*409e0*/  STL [R1+0x10d0], R129 ;  /* 0x0010d08101007387 */ /* 0x0003e80000100800 */
[----:B------:R-:W-:Y:S04]  /*409f0*/  STL [R1+0x1114], R131 ;  /* 0x0011148301007387 */ /* 0x000fe80000100800 */
[----:B------:R4:W-:Y:S04]  /*40a00*/  LDGSTS.E [R2+0x21000], [R124.64], P0 ;  /* 0x210000007c027fae */ /* 0x0009e80008121848 */
[----:B-1----:R-:W3:Y:S04]  /*40a10*/  LDL.LU R129, [R1+0x1254] ;  /* 0x0012540001817983 */ /* 0x002ee80000300800 */
[----:B------:R1:W-:Y:S04]  /*40a20*/  STL [R1+0x1110], R136 ;  /* 0x0011108801007387 */ /* 0x0003e80000100800 */
[----:B------:R-:W3:Y:S01]  /*40a30*/  LDL.LU R126, [R1+0x1294] ;  /* 0x00129400017e7983 */ /* 0x000ee20000300800 */
[----:B----4-:R-:W-:-:S02]  /*40a40*/  MOV R125, R136 ;  /* 0x00000088007d7202 */ /* 0x010fc40000000f00 */
[----:B------:R-:W-:Y:S01]  /*40a50*/  IADD3 R132, P1, R132, UR7, RZ ;  /* 0x0000000784847c10 */ /* 0x000fe2000ff3e0ff */
[----:B-1----:R-:W4:Y:S01]  /*40a60*/  LDL.LU R136, [R1+0x1250] ;  /* 0x0012500001887983 */ /* 0x002f220000300800 */
[----:B------:R-:W-:Y:S01]  /*40a70*/  IMAD.MOV.U32 R124, RZ, RZ, R131 ;  /* 0x000000ffff7c7224 */ /* 0x000fe200078e0083 */
[----:B------:R-:W-:Y:S02]  /*40a80*/  IADD3 R127, P2, R127, UR7, RZ ;  /* 0x000000077f7f7c10 */ /* 0x000fe4000ff5e0ff */
[----:B------:R-:W4:Y:S01]  /*40a90*/  LDL.LU R131, [R1+0x1290] ;  /* 0x0012900001837983 */ /* 0x000f220000300800 */
[----:B------:R-:W-:Y:S02]  /*40aa0*/  IADD3.X R137, R137, UR6, RZ, P1, !PT ;  /* 0x0000000689897c10 */ /* 0x000fe40008ffe4ff */
[----:B------:R-:W-:Y:S01]  /*40ab0*/  IADD3.X R133, R133, UR6, RZ, P2, !PT ;  /* 0x0000000685857c10 */ /* 0x000fe200097fe4ff */
[----:B------:R1:W-:Y:S04]  /*40ac0*/  STL [R1+0x1154], R132 ;  /* 0x0011548401007387 */ /* 0x0003e80000100800 */
[----:B------:R1:W-:Y:S04]  /*40ad0*/  STL [R1+0x1150], R137 ;  /* 0x0011508901007387 */ /* 0x0003e80000100800 */
[----:B------:R1:W-:Y:S04]  /*40ae0*/  STL [R1+0x1194], R127 ;  /* 0x0011947f01007387 */ /* 0x0003e80000100800 */
[----:B------:R-:W4:Y:S04]  /*40af0*/  LDL.LU R143, [R1+0x12d4] ;  /* 0x0012d400018f7983 */ /* 0x000f280000300800 */
[----:B------:R1:W-:Y:S04]  /*40b00*/  LDGSTS.E [R2+0x21800], [R124.64], P0 ;  /* 0x218000007c027fae */ /* 0x0003e80008121848 */
[----:B------:R1:W-:Y:S02]  /*40b10*/  STL [R1+0x1190], R133 ;  /* 0x0011908501007387 */ /* 0x0003e40000100800 */
[----:B-1----:R-:W-:-:S02]  /*40b20*/  IMAD.MOV.U32 R124, RZ, RZ, R132 ;  /* 0x000000ffff7c7224 */ /* 0x002fc400078e0084 */
[----:B------:R-:W4:Y:S04]  /*40b30*/  LDL.LU R132, [R1+0x1314] ;  /* 0x0013140001847983 */ /* 0x000f280000300800 */
[----:B------:R-:W4:Y:S01]  /*40b40*/  LDL.LU R176, [R1+0x12d0] ;  /* 0x0012d00001b07983 */ /* 0x000f220000300800 */
[----:B------:R-:W-:-:S03]  /*40b50*/  IMAD.MOV.U32 R125, RZ, RZ, R137 ;  /* 0x000000ffff7d7224 */ /* 0x000fc600078e0089 */
[----:B------:R-:W4:Y:S04]  /*40b60*/  LDL.LU R137, [R1+0x1310] ;  /* 0x0013100001897983 */ /* 0x000f280000300800 */
[----:B------:R1:W-:Y:S02]  /*40b70*/  LDGSTS.E [R2+0x22000], [R124.64], P0 ;  /* 0x220000007c027fae */ /* 0x0003e40008121848 */
[----:B-1----:R-:W-:Y:S01]  /*40b80*/  MOV R124, R127 ;  /* 0x0000007f007c7202 */ /* 0x002fe20000000f00 */
[----:B------:R-:W-:Y:S01]  /*40b90*/  IMAD.MOV.U32 R125, RZ, RZ, R133 ;  /* 0x000000ffff7d7224 */ /* 0x000fe200078e0085 */
[----:B------:R-:W4:Y:S04]  /*40ba0*/  LDL.LU R127, [R1+0x1354] ;  /* 0x00135400017f7983 */ /* 0x000f280000300800 */
[----:B------:R-:W4:Y:S04]  /*40bb0*/  LDL.LU R133, [R1+0x1394] ;  /* 0x0013940001857983 */ /* 0x000f280000300800 */
[----:B------:R1:W-:Y:S01]  /*40bc0*/  LDGSTS.E [R2+0x22800], [R124.64], P0 ;  /* 0x228000007c027fae */ /* 0x0003e20008121848 */
[----:B--2---:R-:W-:-:S05]  /*40bd0*/  IADD3 R134, P1, R134, UR7, RZ ;  /* 0x0000000786867c10 */ /* 0x004fca000ff3e0ff */
[----:B------:R2:W-:Y:S01]  /*40be0*/  STL [R1+0x11d4], R134 ;  /* 0x0011d48601007387 */ /* 0x0005e20000100800 */
[----:B-1----:R-:W-:Y:S01]  /*40bf0*/  IMAD.MOV.U32 R124, RZ, RZ, R134 ;  /* 0x000000ffff7c7224 */ /* 0x002fe200078e0086 */
[----:B---3--:R-:W-:Y:S02]  /*40c00*/  IADD3 R3, P2, R3, UR7, RZ ;  /* 0x0000000703037c10 */ /* 0x008fe4000ff5e0ff */
[----:B------:R-:W-:Y:S02]  /*40c10*/  IADD3.X R135, R135, UR6, RZ, P1, !PT ;  /* 0x0000000687877c10 */ /* 0x000fe40008ffe4ff */
[----:B------:R-:W-:-:S03]  /*40c20*/  IADD3.X R130, R130, UR6, RZ, P2, !PT ;  /* 0x0000000682827c10 */ /* 0x000fc600097fe4ff */
[----:B------:R1:W-:Y:S01]  /*40c30*/  STL [R1+0x11d0], R135 ;  /* 0x0011d08701007387 */ /* 0x0003e20000100800 */
[----:B------:R-:W-:-:S03]  /*40c40*/  MOV R125, R135 ;  /* 0x00000087007d7202 */ /* 0x000fc60000000f00 */
[----:B------:R3:W-:Y:S04]  /*40c50*/  STL [R1+0x1214], R3 ;  /* 0x0012140301007387 */ /* 0x0007e80000100800 */
[----:B--2---:R-:W2:Y:S04]  /*40c60*/  LDL.LU R134, [R1+0x1350] ;  /* 0x0013500001867983 */ /* 0x004ea80000300800 */
[----:B------:R3:W-:Y:S04]  /*40c70*/  STL [R1+0x1210], R130 ;  /* 0x0012108201007387 */ /* 0x0007e80000100800 */
[----:B-1----:R-:W2:Y:S04]  /*40c80*/  LDL.LU R135, [R1+0x1390] ;  /* 0x0013900001877983 */ /* 0x002ea80000300800 */
[----:B------:R1:W-:Y:S02]  /*40c90*/  LDGSTS.E [R2+0x23000], [R124.64], P0 ;  /* 0x230000007c027fae */ /* 0x0003e40008121848 */
[----:B-1----:R-:W-:-:S02]  /*40ca0*/  IMAD.MOV.U32 R124, RZ, RZ, R3 ;  /* 0x000000ffff7c7224 */ /* 0x002fc400078e0003 */
[----:B------:R-:W-:Y:S01]  /*40cb0*/  IMAD.MOV.U32 R125, RZ, RZ, R130 ;  /* 0x000000ffff7d7224 */ /* 0x000fe200078e0082 */
[----:B---3--:R-:W3:Y:S04]  /*40cc0*/  LDL.LU R3, [R1+0x13d4] ;  /* 0x0013d40001037983 */ /* 0x008ee80000300800 */
[----:B------:R-:W3:Y:S04]  /*40cd0*/  LDL.LU R130, [R1+0x1414] ;  /* 0x0014140001827983 */ /* 0x000ee80000300800 */
[----:B------:R1:W-:Y:S01]  /*40ce0*/  LDGSTS.E [R2+0x23800], [R124.64], P0 ;  /* 0x238000007c027fae */ /* 0x0003e20008121848 */
[----:B------:R-:W-:-:S05]  /*40cf0*/  IADD3 R129, P1, R129, UR7, RZ ;  /* 0x0000000781817c10 */ /* 0x000fca000ff3e0ff */
[----:B------:R1:W-:Y:S01]  /*40d00*/  STL [R1+0x1254], R129 ;  /* 0x0012548101007387 */ /* 0x0003e20000100800 */
[----:B------:R-:W-:Y:S02]  /*40d10*/  IADD3 R126, P2, R126, UR7, RZ ;  /* 0x000000077e7e7c10 */ /* 0x000fe4000ff5e0ff */
[----:B----4-:R-:W-:Y:S02]  /*40d20*/  IADD3.X R136, R136, UR6, RZ, P1, !PT ;  /* 0x0000000688887c10 */ /* 0x010fe40008ffe4ff */
[----:B-1----:R-:W-:Y:S02]  /*40d30*/  MOV R124, R129 ;  /* 0x00000081007c7202 */ /* 0x002fe40000000f00 */
[----:B------:R-:W-:Y:S01]  /*40d40*/  IADD3.X R131, R131, UR6, RZ, P2, !PT ;  /* 0x0000000683837c10 */ /* 0x000fe200097fe4ff */
[----:B------:R1:W-:Y:S04]  /*40d50*/  STL [R1+0x1250], R136 ;  /* 0x0012508801007387 */ /* 0x0003e80000100800 */
[----:B------:R4:W-:Y:S01]  /*40d60*/  STL [R1+0x1294], R126 ;  /* 0x0012947e01007387 */ /* 0x0009e20000100800 */
[----:B------:R-:W-:-:S03]  /*40d70*/  IMAD.MOV.U32 R125, RZ, RZ, R136 ;  /* 0x000000ffff7d7224 */ /* 0x000fc600078e0088 */
[----:B------:R-:W3:Y:S04]  /*40d80*/  LDL.LU R129, [R1+0x13d0] ;  /* 0x0013d00001817983 */ /* 0x000ee80000300800 */
[----:B------:R4:W-:Y:S01]  /*40d90*/  STL [R1+0x1290], R131 ;  /* 0x0012908301007387 */ /* 0x0009e20000100800 */
[----:B------:R-:W-:-:S03]  /*40da0*/  IADD3 R143, P1, R143, UR7, RZ ;  /* 0x000000078f8f7c10 */ /* 0x000fc6000ff3e0ff */
[----:B-1----:R-:W3:Y:S04]  /*40db0*/  LDL.LU R136, [R1+0x1410] ;  /* 0x0014100001887983 */ /* 0x002ee80000300800 */
[----:B------:R1:W-:Y:S02]  /*40dc0*/  LDGSTS.E [R2+0x24000], [R124.64], P0 ;  /* 0x240000007c027fae */ /* 0x0003e40008121848 */
[----:B-1----:R-:W-:Y:S01]  /*40dd0*/  IMAD.MOV.U32 R124, RZ, RZ, R126 ;  /* 0x000000ffff7c7224 */ /* 0x002fe200078e007e */
[----:B------:R-:W-:Y:S01]  /*40de0*/  MOV R125, R131 ;  /* 0x00000083007d7202 */ /* 0x000fe20000000f00 */
[----:B----4-:R-:W3:Y:S01]  /*40df0*/  LDL.LU R126, [R1+0x105c] ;  /* 0x00105c00017e7983 */ /* 0x010ee20000300800 */
[----:B------:R-:W-:Y:S02]  /*40e00*/  IADD3 R132, P2, R132, UR7, RZ ;  /* 0x0000000784847c10 */ /* 0x000fe4000ff5e0ff */
[----:B------:R-:W-:Y:S01]  /*40e10*/  IADD3.X R176, R176, UR6, RZ, P1, !PT ;  /* 0x00000006b0b07c10 */ /* 0x000fe20008ffe4ff */
[----:B------:R1:W-:Y:S01]  /*40e20*/  LDGSTS.E [R2+0x24800], [R124.64], P0 ;  /* 0x248000007c027fae */ /* 0x0003e20008121848 */
[----:B------:R-:W-:-:S03]  /*40e30*/  IADD3.X R137, R137, UR6, RZ, P2, !PT ;  /* 0x0000000689897c10 */ /* 0x000fc600097fe4ff */
[----:B------:R-:W3:Y:S04]  /*40e40*/  LDL.LU R131, [R1+0x109c] ;  /* 0x00109c0001837983 */ /* 0x000ee80000300800 */
[----:B------:R-:W-:Y:S01]  /*40e50*/  STL [R1+0x12d4], R143 ;  /* 0x0012d48f01007387 */ /* 0x000fe20000100800 */
[----:B-1----:R-:W-:Y:S02]  /*40e60*/  IMAD.MOV.U32 R124, RZ, RZ, R143 ;  /* 0x000000ffff7c7224 */ /* 0x002fe400078e008f */
[----:B------:R-:W-:Y:S01]  /*40e70*/  IMAD.MOV.U32 R125, RZ, RZ, R176 ;  /* 0x000000ffff7d7224 */ /* 0x000fe200078e00b0 */
[----:B------:R-:W-:Y:S04]  /*40e80*/  STL [R1+0x12d0], R176 ;  /* 0x0012d0b001007387 */ /* 0x000fe80000100800 */
[----:B------:R1:W-:Y:S04]  /*40e90*/  STL [R1+0x1314], R132 ;  /* 0x0013148401007387 */ /* 0x0003e80000100800 */
[----:B------:R1:W-:Y:S04]  /*40ea0*/  LDGSTS.E [R2+0x25000], [R124.64], P0 ;  /* 0x250000007c027fae */ /* 0x0003e80008121848 */
[----:B------:R1:W-:Y:S02]  /*40eb0*/  STL [R1+0x1310], R137 ;  /* 0x0013108901007387 */ /* 0x0003e40000100800 */
[----:B-1----:R-:W-:-:S02]  /*40ec0*/  MOV R124, R132 ;  /* 0x00000084007c7202 */ /* 0x002fc40000000f00 */
[----:B------:R-:W3:Y:S01]  /*40ed0*/  LDL.LU R132, [R1+0x1058] ;  /* 0x0010580001847983 */ /* 0x000ee20000300800 */
[----:B------:R-:W-:-:S03]  /*40ee0*/  IMAD.MOV.U32 R125, RZ, RZ, R137 ;  /* 0x000000ffff7d7224 */ /* 0x000fc600078e0089 */
[----:B------:R-:W3:Y:S01]  /*40ef0*/  LDL.LU R137, [R1+0x1098] ;  /* 0x0010980001897983 */ /* 0x000ee20000300800 */
[----:B------:R-:W-:Y:S02]  /*40f00*/  IADD3 R127, P1, R127, UR7, RZ ;  /* 0x000000077f7f7c10 */ /* 0x000fe4000ff3e0ff */
[----:B------:R-:W-:Y:S01]  /*40f10*/  IADD3 R133, P2, R133, UR7, RZ ;  /* 0x0000000785857c10 */ /* 0x000fe2000ff5e0ff */
[----:B------:R1:W-:Y:S04]  /*40f20*/  LDGSTS.E [R2+0x25800], [R124.64], P0 ;  /* 0x258000007c027fae */ /* 0x0003e80008121848 */
[----:B------:R2:W-:Y:S01]  /*40f30*/  STL [R1+0x1354], R127 ;  /* 0x0013547f01007387 */ /* 0x0005e20000100800 */
[----:B-1----:R-:W-:Y:S01]  /*40f40*/  IMAD.MOV.U32 R124, RZ, RZ, R127 ;  /* 0x000000ffff7c7224 */ /* 0x002fe200078e007f */
[----:B------:R-:W-:-:S02]  /*40f50*/  LOP3.LUT R143, R187, 0x10, RZ, 0x3c, !PT ;  /* 0x00000010bb8f7812 */ /* 0x000fc400078e3cff */
[----:B--2---:R-:W-:-:S04]  /*40f60*/  IADD3.X R134, R134, UR6, RZ, P1, !PT ;  /* 0x0000000686867c10 */ /* 0x004fc80008ffe4ff */
[----:B------:R-:W-:Y:S01]  /*40f70*/  MOV R125, R134 ;  /* 0x00000086007d7202 */ /* 0x000fe20000000f00 */
[----:B------:R1:W-:Y:S01]  /*40f80*/  STL [R1+0x1350], R134 ;  /* 0x0013508601007387 */ /* 0x0003e20000100800 */
[----:B------:R-:W-:-:S03]  /*40f90*/  IADD3.X R135, R135, UR6, RZ, P2, !PT ;  /* 0x0000000687877c10 */ /* 0x000fc600097fe4ff */
[----:B------:R2:W-:Y:S04]  /*40fa0*/  STL [R1+0x1394], R133 ;  /* 0x0013948501007387 */ /* 0x0005e80000100800 */
[----:B------:R-:W4:Y:S04]  /*40fb0*/  LDL.LU R127, [R1+0x10dc] ;  /* 0x0010dc00017f7983 */ /* 0x000f280000300800 */
[----:B------:R2:W-:Y:S04]  /*40fc0*/  STL [R1+0x1390], R135 ;  /* 0x0013908701007387 */ /* 0x0005e80000100800 */
[----:B------:R2:W-:Y:S04]  /*40fd0*/  LDGSTS.E [R2+0x26000], [R124.64], P0 ;  /* 0x260000007c027fae */ /* 0x0005e80008121848 */
[----:B-1----:R-:W4:Y:S01]  /*40fe0*/  LDL.LU R134, [R1+0x111c] ;  /* 0x00111c0001867983 */ /* 0x002f220000300800 */
[----:B---3--:R-:W-:Y:S01]  /*40ff0*/  IADD3 R3, P1, R3, UR7, RZ ;  /* 0x0000000703037c10 */ /* 0x008fe2000ff3e0ff */
[----:B--2---:R-:W-:-:S02]  /*41000*/  IMAD.MOV.U32 R124, RZ, RZ, R133 ;  /* 0x000000ffff7c7224 */ /* 0x004fc400078e0085 */
[----:B------:R-:W2:Y:S01]  /*41010*/  LDL.LU R133, [R1+0x10d8] ;  /* 0x0010d80001857983 */ /* 0x000ea20000300800 */
[----:B------:R-:W-:Y:S01]  /*41020*/  IMAD.MOV.U32 R125, RZ, RZ, R135 ;  /* 0x000000ffff7d7224 */ /* 0x000fe200078e0087 */
[----:B------:R-:W-:Y:S02]  /*41030*/  IADD3 R130, P2, R130, UR7, RZ ;  /* 0x0000000782827c10 */ /* 0x000fe4000ff5e0ff */
[----:B------:R-:W3:Y:S04]  /*41040*/  LDL.LU R135, [R1+0x1118] ;  /* 0x0011180001877983 */ /* 0x000ee80000300800 */
[----:B------:R1:W-:Y:S04]  /*41050*/  LDGSTS.E [R2+0x26800], [R124.64], P0 ;  /* 0x268000007c027fae */ /* 0x0003e80008121848 */
[----:B------:R-:W-:Y:S01]  /*41060*/  STL [R1+0x13d4], R3 ;  /* 0x0013d40301007387 */ /* 0x000fe20000100800 */
[----:B-1----:R-:W-:-:S02]  /*41070*/  MOV R124, R3 ;  /* 0x00000003007c7202 */ /* 0x002fc40000000f00 */
[----:B------:R-:W-:-:S05]  /*41080*/  IADD3.X R129, R129, UR6, RZ, P1, !PT ;  /* 0x0000000681817c10 */ /* 0x000fca0008ffe4ff */
[----:B------:R-:W-:Y:S01]  /*41090*/  IMAD.MOV.U32 R125, RZ, RZ, R129 ;  /* 0x000000ffff7d7224 */ /* 0x000fe200078e0081 */
[----:B------:R1:W-:Y:S01]  /*410a0*/  STL [R1+0x13d0], R129 ;  /* 0x0013d08101007387 */ /* 0x0003e20000100800 */
[----:B------:R-:W-:-:S03]  /*410b0*/  IADD3.X R136, R136, UR6, RZ, P2, !PT ;  /* 0x0000000688887c10 */ /* 0x000fc600097fe4ff */
[----:B------:R-:W-:Y:S04]  /*410c0*/  STL [R1+0x1414], R130 ;  /* 0x0014148201007387 */ /* 0x000fe80000100800 */
[----:B------:R1:W-:Y:S04]  /*410d0*/  LDGSTS.E [R2+0x27000], [R124.64], P0 ;  /* 0x270000007c027fae */ /* 0x0003e80008121848 */
[----:B-1----:R-:W3:Y:S04]  /*410e0*/  LDL.LU R129, [R1+0x115c] ;  /* 0x00115c0001817983 */ /* 0x002ee80000300800 */
[----:B------:R1:W-:Y:S04]  /*410f0*/  STL [R1+0x1410], R136 ;  /* 0x0014108801007387 */ /* 0x0003e80000100800 */
[----:B------:R-:W3:Y:S01]  /*41100*/  LDL.LU R3, [R1+0x119c] ;  /* 0x00119c0001037983 */ /* 0x000ee20000300800 */
[----:B------:R-:W-:Y:S01]  /*41110*/  MOV R125, R136 ;  /* 0x00000088007d7202 */ /* 0x000fe20000000f00 */
[----:B------:R-:W-:-:S02]  /*41120*/  IMAD.MOV.U32 R124, RZ, RZ, R130 ;  /* 0x000000ffff7c7224 */ /* 0x000fc400078e0082 */
[----:B-1----:R-:W3:Y:S01]  /*41130*/  LDL.LU R136, [R1+0x1158] ;  /* 0x0011580001887983 */ /* 0x002ee20000300800 */
[----:B------:R-:W-:-:S03]  /*41140*/  IADD3 R126, P1, R126, UR7, RZ ;  /* 0x000000077e7e7c10 */ /* 0x000fc6000ff3e0ff */
[----:B------:R-:W3:Y:S01]  /*41150*/  LDL.LU R130, [R1+0x1198] ;  /* 0x0011980001827983 */ /* 0x000ee20000300800 */
[----:B------:R-:W-:-:S03]  /*41160*/  IADD3 R131, P2, R131, UR7, RZ ;  /* 0x0000000783837c10 */ /* 0x000fc6000ff5e0ff */
[----:B------:R1:W-:Y:S04]  /*41170*/  LDGSTS.E [R2+0x27800], [R124.64], P0 ;  /* 0x278000007c027fae */ /* 0x0003e80008121848 */
[----:B------:R-:W-:Y:S01]  /*41180*/  STL [R1+0x105c], R126 ;  /* 0x00105c7e01007387 */ /* 0x000fe20000100800 */
[----:B-1----:R-:W-:Y:S01]  /*41190*/  IMAD.U32 R2, RZ, RZ, UR5 ;  /* 0x00000005ff027e24 */ /* 0x002fe2000f8e00ff */
[----:B------:R-:W-:Y:S02]  /*411a0*/  MOV R124, R126 ;  /* 0x0000007e007c7202 */ /* 0x000fe40000000f00 */
[----:B------:R-:W-:Y:S01]  /*411b0*/  STL [R1+0x109c], R131 ;  /* 0x00109c8301007387 */ /* 0x000fe20000100800 */
[----:B------:R-:W-:Y:S01]  /*411c0*/  IMAD R2, R2, 0x8000, R143 ;  /* 0x0000800002027824 */ /* 0x000fe200078e028f */
[----:B------:R-:W-:-:S02]  /*411d0*/  IADD3.X R132, R132, UR6, RZ, P1, !PT ;  /* 0x0000000684847c10 */ /* 0x000fc40008ffe4ff */
[----:B------:R-:W-:-:S03]  /*411e0*/  IADD3.X R137, R137, UR6, RZ, P2, !PT ;  /* 0x0000000689897c10 */ /* 0x000fc600097fe4ff */
[----:B------:R-:W-:Y:S01]  /*411f0*/  IMAD.MOV.U32 R125, RZ, RZ, R132 ;  /* 0x000000ffff7d7224 */ /* 0x000fe200078e0084 */
[----:B------:R1:W-:Y:S04]  /*41200*/  STL [R1+0x1058], R132 ;  /* 0x0010588401007387 */ /* 0x0003e80000100800 */
[----:B------:R1:W-:Y:S04]  /*41210*/  LDGSTS.E [R2+0x20100], [R124.64], P0 ;  /* 0x201000007c027fae */ /* 0x0003e80008121848 */
[----:B-1----:R-:W3:Y:S04]  /*41220*/  LDL.LU R132, [R1+0x11dc] ;  /* 0x0011dc0001847983 */ /* 0x002ee80000300800 */
[----:B------:R-:W3:Y:S01]  /*41230*/  LDL.LU R126, [R1+0x121c] ;  /* 0x00121c00017e7983 */ /* 0x000ee20000300800 */
[----:B------:R-:W-:-:S03]  /*41240*/  MOV R125, R137 ;  /* 0x00000089007d7202 */ /* 0x000fc60000000f00 */
[----:B------:R1:W-:Y:S01]  /*41250*/  STL [R1+0x1098], R137 ;  /* 0x0010988901007387 */ /* 0x0003e20000100800 */
[----:B------:R-:W-:-:S05]  /*41260*/  IMAD.MOV.U32 R124, RZ, RZ, R131 ;  /* 0x000000ffff7c7224 */ /* 0x000fca00078e0083 */
[----:B------:R4:W-:Y:S04]  /*41270*/  LDGSTS.E [R2+0x20900], [R124.64], P0 ;  /* 0x209000007c027fae */ /* 0x0009e80008121848 */
[----:B-1----:R-:W3:Y:S04]  /*41280*/  LDL.LU R137, [R1+0x11d8] ;  /* 0x0011d80001897983 */ /* 0x002ee80000300800 */
[----:B------:R-:W3:Y:S01]  /*41290*/  LDL.LU R131, [R1+0x1218] ;  /* 0x0012180001837983 */ /* 0x000ee20000300800 */
[----:B----4-:R-:W-:-:S05]  /*412a0*/  IADD3 R127, P1, R127, UR7, RZ ;  /* 0x000000077f7f7c10 */ /* 0x010fca000ff3e0ff */
[----:B------:R-:W-:Y:S01]  /*412b0*/  STL [R1+0x10dc], R127 ;  /* 0x0010dc7f01007387 */ /* 0x000fe20000100800 */
[----:B------:R-:W-:Y:S01]  /*412c0*/  IMAD.MOV.U32 R124, RZ, RZ, R127 ;  /* 0x000000ffff7c7224 */ /* 0x000fe200078e007f */
[----:B------:R-:W-:Y:S02]  /*412d0*/  IADD3 R134, P2, R134, UR7, RZ ;  /* 0x0000000786867c10 */ /* 0x000fe4000ff5e0ff */
[----:B--2---:R-:W-:Y:S02]  /*412e0*/  IADD3.X R133, R133, UR6, RZ, P1, !PT ;  /* 0x0000000685857c10 */ /* 0x004fe40008ffe4ff */
[----:B---3--:R-:W-:-:S03]  /*412f0*/  IADD3.X R135, R135, UR6, RZ, P2, !PT ;  /* 0x0000000687877c10 */ /* 0x008fc600097fe4ff */
[----:B------:R-:W-:Y:S01]  /*41300*/  IMAD.MOV.U32 R125, RZ, RZ, R133 ;  /* 0x000000ffff7d7224 */ /* 0x000fe200078e0085 */
[----:B------:R1:W-:Y:S04]  /*41310*/  STL [R1+0x10d8], R133 ;  /* 0x0010d88501007387 */ /* 0x0003e80000100800 */
[----:B------:R-:W-:Y:S04]  /*41320*/  STL [R1+0x111c], R134 ;  /* 0x00111c8601007387 */ /* 0x000fe80000100800 */
[----:B------:R2:W-:Y:S04]  /*41330*/  LDGSTS.E [R2+0x21100], [R124.64], P0 ;  /* 0x211000007c027fae */ /* 0x0005e80008121848 */
[----:B-1----:R-:W3:Y:S04]  /*41340*/  LDL.LU R133, [R1+0x125c] ;  /* 0x00125c0001857983 */ /* 0x002ee80000300800 */
[----:B------:R1:W-:Y:S04]  /*41350*/  STL [R1+0x1118], R135 ;  /* 0x0011188701007387 */ /* 0x0003e80000100800 */
[----:B------:R-:W4:Y:S01]  /*41360*/  LDL.LU R127, [R1+0x129c] ;  /* 0x00129c00017f7983 */ /* 0x000f220000300800 */
[----:B--2---:R-:W-:-:S03]  /*41370*/  IMAD.MOV.U32 R125, RZ, RZ, R135 ;  /* 0x000000ffff7d7224 */ /* 0x004fc600078e0087 */
[----:B-1----:R-:W2:Y:S01]  /*41380*/  LDL.LU R135, [R1+0x1258] ;  /* 0x0012580001877983 */ /* 0x002ea20000300800 */
[----:B------:R-:W-:-:S03]  /*41390*/  MOV R124, R134 ;  /* 0x00000086007c7202 */ /* 0x000fc60000000f00 */
[----:B------:R-:W2:Y:S04]  /*413a0*/  LDL.LU R134, [R1+0x1298] ;  /* 0x0012980001867983 */ /* 0x000ea80000300800 */
[----:B------:R1:W-:Y:S01]  /*413b0*/  LDGSTS.E [R2+0x21900], [R124.64], P0 ;  /* 0x219000007c027fae */ /* 0x0003e20008121848 */
[----:B------:R-:W-:Y:S02]  /*413c0*/  IADD3 R129, P1, R129, UR7, RZ ;  /* 0x0000000781817c10 */ /* 0x000fe4000ff3e0ff */
[----:B------:R-:W-:-:S03]  /*413d0*/  IADD3 R3, P2, R3, UR7, RZ ;  /* 0x0000000703037c10 */ /* 0x000fc6000ff5e0ff */
[----:B------:R1:W-:Y:S01]  /*413e0*/  STL [R1+0x115c], R129 ;  /* 0x00115c8101007387 */ /* 0x0003e20000100800 */
[----:B------:R-:W-:Y:S02]  /*413f0*/  IADD3.X R136, R136, UR6, RZ, P1, !PT ;  /* 0x0000000688887c10 */ /* 0x000fe40008ffe4ff */
[----:B------:R-:W-:-:S03]  /*41400*/  IADD3.X R130, R130, UR6, RZ, P2, !PT ;  /* 0x0000000682827c10 */ /* 0x000fc600097fe4ff */
[----:B------:R1:W-:Y:S02]  /*41410*/  STL [R1+0x1158], R136 ;  /* 0x0011588801007387 */ /* 0x0003e40000100800 */
[----:B-1----:R-:W-:Y:S02]  /*41420*/  IMAD.MOV.U32 R124, RZ, RZ, R129 ;  /* 0x000000ffff7c7224 */ /* 0x002fe400078e0081 */
[----:B------:R1:W-:Y:S04]  /*41430*/  STL [R1+0x119c], R3 ;  /* 0x00119c0301007387 */ /* 0x0003e80000100800 */
[----:B------:R-:W2:Y:S04]  /*41440*/  LDL.LU R143, [R1+0x12dc] ;  /* 0x0012dc00018f7983 */ /* 0x000ea80000300800 */
[----:B------:R1:W-:Y:S04]  /*41450*/  STL [R1+0x1198], R130 ;  /* 0x0011988201007387 */ /* 0x0003e80000100800 */
[----:B------:R-:W2:Y:S04]  /*41460*/  LDL.LU R129, [R1+0x131c] ;  /* 0x00131c0001817983 */ /* 0x000ea80000300800 */
[----:B------:R-:W2:Y:S01]  /*41470*/  LDL.LU R176, [R1+0x12d8] ;  /* 0x0012d80001b07983 */ /* 0x000ea20000300800 */
[----:B------:R-:W-:-:S03]  /*41480*/  MOV R125, R136 ;  /* 0x00000088007d7202 */ /* 0x000fc60000000f00 */
[----:B------:R-:W2:Y:S04]  /*41490*/  LDL.LU R136, [R1+0x1318] ;  /* 0x0013180001887983 */ /* 0x000ea80000300800 */
[----:B------:R1:W-:Y:S02]  /*414a0*/  LDGSTS.E [R2+0x22100], [R124.64], P0 ;  /* 0x221000007c027fae */ /* 0x0003e40008121848 */
[----:B-1----:R-:W-:Y:S02]  /*414b0*/  IMAD.MOV.U32 R124, RZ, RZ, R3 ;  /* 0x000000ffff7c7224 */ /* 0x002fe400078e0003 */
[----:B------:R-:W-:Y:S01]  /*414c0*/  IMAD.MOV.U32 R125, RZ, RZ, R130 ;  /* 0x000000ffff7d7224 */ /* 0x000fe200078e0082 */
[----:B------:R-:W2:Y:S01]  /*414d0*/  LDL.LU R3, [R1+0x135c] ;  /* 0x00135c0001037983 */ /* 0x000ea20000300800 */
[----:B------:R-:W-:-:S03]  /*414e0*/  IADD3 R132, P1, R132, UR7, RZ ;  /* 0x0000000784847c10 */ /* 0x000fc6000ff3e0ff */
[----:B------:R-:W2:Y:S01]  /*414f0*/  LDL.LU R130, [R1+0x139c] ;  /* 0x00139c0001827983 */ /* 0x000ea20000300800 */
[----:B------:R-:W-:-:S03]  /*41500*/  IADD3 R126, P2, R126, UR7, RZ ;  /* 0x000000077e7e7c10 */ /* 0x000fc6000ff5e0ff */
[----:B------:R1:W-:Y:S04]  /*41510*/  STL [R1+0x11dc], R132 ;  /* 0x0011dc8401007387 */ /* 0x0003e80000100800 */
[----:B------:R1:W-:Y:S01]  /*41520*/  LDGSTS.E [R2+0x22900], [R124.64], P0 ;  /* 0x229000007c027fae */ /* 0x0003e20008121848 */
[----:B------:R-:W-:Y:S02]  /*41530*/  IADD3.X R137, R137, UR6, RZ, P1, !PT ;  /* 0x0000000689897c10 */ /* 0x000fe40008ffe4ff */
[----:B-1----:R-:W-:-:S03]  /*41540*/  MOV R124, R132 ;  /* 0x00000084007c7202 */ /* 0x002fc60000000f00 */
[----:B------:R1:W-:Y:S01]  /*41550*/  STL [R1+0x11d8], R137 ;  /* 0x0011d88901007387 */ /* 0x0003e20000100800 */
[----:B------:R-:W-:-:S03]  /*41560*/  IADD3.X R131, R131, UR6, RZ, P2, !PT ;  /* 0x0000000683837c10 */ /* 0x000fc600097fe4ff */
[----:B------:R1:W-:Y:S04]  /*41570*/  STL [R1+0x121c], R126 ;  /* 0x00121c7e01007387 */ /* 0x0003e80000100800 */
[----:B------:R-:W2:Y:S01]  /*41580*/  LDL.LU R132, [R1+0x1358] ;  /* 0x0013580001847983 */ /* 0x000ea20000300800 */
[----:B------:R-:W-:-:S03]  /*41590*/  IMAD.MOV.U32 R125, RZ, RZ, R137 ;  /* 0x000000ffff7d7224 */ /* 0x000fc600078e0089 */
[----:B------:R1:W-:Y:S04]  /*415a0*/  STL [R1+0x1218], R131 ;  /* 0x0012188301007387 */ /* 0x0003e80000100800 */
[----:B-1----:R-:W2:Y:S04]  /*415b0*/  LDL.LU R137, [R1+0x1398] ;  /* 0x0013980001897983 */ /* 0x002ea80000300800 */
[----:B------:R1:W-:Y:S02]  /*415c0*/  LDGSTS.E [R2+0x23100], [R124.64], P0 ;  /* 0x231000007c027fae */ /* 0x0003e40008121848 */
[----:B-1----:R-:W-:Y:S01]  /*415d0*/  IMAD.MOV.U32 R124, RZ, RZ, R126 ;  /* 0x000000ffff7c7224 */ /* 0x002fe200078e007e */
[----:B------:R-:W-:Y:S01]  /*415e0*/  MOV R125, R131 ;  /* 0x00000083007d7202 */ /* 0x000fe20000000f00 */
[----:B------:R-:W2:Y:S04]  /*415f0*/  LDL.LU R126, [R1+0x13dc] ;  /* 0x0013dc00017e7983 */ /* 0x000ea80000300800 */
[----:B------:R-:W2:Y:S04]  /*41600*/  LDL.LU R131, [R1+0x141c] ;  /* 0x00141c0001837983 */ /* 0x000ea80000300800 */
[----:B------:R1:W-:Y:S01]  /*41610*/  LDGSTS.E [R2+0x23900], [R124.64], P0 ;  /* 0x239000007c027fae */ /* 0x0003e20008121848 */
[----:B---3--:R-:W-:-:S05]  /*41620*/  IADD3 R133, P1, R133, UR7, RZ ;  /* 0x0000000785857c10 */ /* 0x008fca000ff3e0ff */
[----:B------:R3:W-:Y:S01]  /*41630*/  STL [R1+0x125c], R133 ;  /* 0x00125c8501007387 */ /* 0x0007e20000100800 */
[----:B----4-:R-:W-:Y:S02]  /*41640*/  IADD3 R127, P2, R127, UR7, RZ ;  /* 0x000000077f7f7c10 */ /* 0x010fe4000ff5e0ff */
[----:B--2---:R-:W-:Y:S01]  /*41650*/  IADD3.X R135, R135, UR6, RZ, P1, !PT ;  /* 0x0000000687877c10 */ /* 0x004fe20008ffe4ff */
[----:B-1----:R-:W-:Y:S01]  /*41660*/  IMAD.MOV.U32 R124, RZ, RZ, R133 ;  /* 0x000000ffff7c7224 */ /* 0x002fe200078e0085 */
[----:B------:R-:W-:-:S03]  /*41670*/  IADD3.X R134, R134, UR6, RZ, P2, !PT ;  /* 0x0000000686867c10 */ /* 0x000fc600097fe4ff */
[----:B------:R1:W-:Y:S01]  /*41680*/  STL [R1+0x1258], R135 ;  /* 0x0012588701007387 */ /* 0x0003e20000100800 */
[----:B------:R-:W-:-:S03]  /*41690*/  IMAD.MOV.U32 R125, RZ, RZ, R135 ;  /* 0x000000ffff7d7224 */ /* 0x000fc600078e0087 */
[----:B------:R2:W-:Y:S04]  /*416a0*/  STL [R1+0x129c], R127 ;  /* 0x00129c7f01007387 */ /* 0x0005e80000100800 */
[----:B---3--:R-:W3:Y:S04]  /*416b0*/  LDL.LU R133, [R1+0x13d8] ;  /* 0x0013d80001857983 */ /* 0x008ee80000300800 */
[----:B------:R4:W-:Y:S04]  /*416c0*/  STL [R1+0x1298], R134 ;  /* 0x0012988601007387 */ /* 0x0009e80000100800 */
[----:B-1----:R-:W3:Y:S04]  /*416d0*/  LDL.LU R135, [R1+0x1418] ;  /* 0x0014180001877983 */ /* 0x002ee80000300800 */
[----:B------:R1:W-:Y:S02]  /*416e0*/  LDGSTS.E [R2+0x24100], [R124.64], P0 ;  /* 0x241000007c027fae */ /* 0x0003e40008121848 */
[----:B-1----:R-:W-:Y:S01]  /*416f0*/  MOV R124, R127 ;  /* 0x0000007f007c7202 */ /* 0x002fe20000000f00 */
[----:B------:R-:W-:Y:S01]  /*41700*/  IMAD.MOV.U32 R125, RZ, RZ, R134 ;  /* 0x000000ffff7d7224 */ /* 0x000fe200078e0086 */
[----:B--2---:R-:W2:Y:S04]  /*41710*/  LDL.LU R127, [R1+0x1064] ;  /* 0x00106400017f7983 */ /* 0x004ea80000300800 */
[----:B------:R1:W-:Y:S04]  /*41720*/  LDGSTS.E [R2+0x24900], [R124.64], P0 ;  /* 0x249000007c027fae */ /* 0x0003e80008121848 */
[----:B----4-:R-:W2:Y:S01]  /*41730*/  LDL.LU R134, [R1+0x10a4] ;  /* 0x0010a40001867983 */ /* 0x010ea20000300800 */
[----:B------:R-:W-:-:S02]  /*41740*/  IADD3 R143, P1, R143, UR7, RZ ;  /* 0x000000078f8f7c10 */ /* 0x000fc4000ff3e0ff */
[----:B------:R-:W-:Y:S02]  /*41750*/  IADD3 R129, P2, R129, UR7, RZ ;  /* 0x0000000781817c10 */ /* 0x000fe4000ff5e0ff */
[----:B------:R-:W-:Y:S01]  /*41760*/  IADD3.X R176, R176, UR6, RZ, P1, !PT ;  /* 0x00000006b0b07c10 */ /* 0x000fe20008ffe4ff */
[----:B-1----:R-:W-:-:S03]  /*41770*/  IMAD.MOV.U32 R124, RZ, RZ, R143 ;  /* 0x000000ffff7c7224 */ /* 0x002fc600078e008f */
[----:B------:R-:W-:Y:S02]  /*41780*/  MOV R125, R176 ;  /* 0x000000b0007d7202 */ /* 0x000fe40000000f00 */
[----:B------:R-:W-:Y:S01]  /*41790*/  IADD3.X R136, R136, UR6, RZ, P2, !PT ;  /* 0x0000000688887c10 */ /* 0x000fe200097fe4ff */
[----:B------:R-:W-:Y:S04]  /*417a0*/  STL [R1+0x12dc], R143 ;  /* 0x0012dc8f01007387 */ /* 0x000fe80000100800 */
[----:B------:R-:W-:Y:S04]  /*417b0*/  STL [R1+0x12d8], R176 ;  /* 0x0012d8b001007387 */ /* 0x000fe80000100800 */
[----:B------:R1:W-:Y:S04]  /*417c0*/  STL [R1+0x131c], R129 ;  /* 0x00131c8101007387 */ /* 0x0003e80000100800 */
[----:B------:R1:W-:Y:S04]  /*417d0*/  LDGSTS.E [R2+0x25100], [R124.64], P0 ;  /* 0x251000007c027fae */ /* 0x0003e80008121848 */
[----:B------:R1:W-:Y:S01]  /*417e0*/  STL [R1+0x1318], R136 ;  /* 0x0013188801007387 */ /* 0x0003e20000100800 */
[----:B------:R-:W-:Y:S01]  /*417f0*/  IADD3 R3, P1, R3, UR7, RZ ;  /* 0x0000000703037c10 */ /* 0x000fe2000ff3e0ff */
[----:B-1----:R-:W-:-:S02]  /*41800*/  IMAD.MOV.U32 R124, RZ, RZ, R129 ;  /* 0x000000ffff7c7224 */ /* 0x002fc400078e0081 */
[----:B------:R-:W2:Y:S01]  /*41810*/  LDL.LU R129, [R1+0x1060] ;  /* 0x0010600001817983 */ /* 0x000ea20000300800 */
[----:B------:R-:W-:Y:S01]  /*41820*/  IMAD.MOV.U32 R125, RZ, RZ, R136 ;  /* 0x000000ffff7d7224 */ /* 0x000fe200078e0088 */
[----:B------:R-:W-:Y:S02]  /*41830*/  IADD3 R130, P2, R130, UR7, RZ ;  /* 0x0000000782827c10 */ /* 0x000fe4000ff5e0ff */
[----:B------:R-:W2:Y:S04]  /*41840*/  LDL.LU R136, [R1+0x10a0] ;  /* 0x0010a00001887983 */ /* 0x000ea80000300800 */
[----:B------:R1:W-:Y:S04]  /*41850*/  LDGSTS.E [R2+0x25900], [R124.64], P0 ;  /* 0x259000007c027fae */ /* 0x0003e80008121848 */
[----:B------:R1:W-:Y:S01]  /*41860*/  STL [R1+0x135c], R3 ;  /* 0x00135c0301007387 */ /* 0x0003e20000100800 */
[----:B------:R-:W-:-:S02]  /*41870*/  IADD3.X R132, R132, UR6, RZ, P1, !PT ;  /* 0x0000000684847c10 */ /* 0x000fc40008ffe4ff */
[----:B-1----:R-:W-:-:S03]  /*41880*/  MOV R124, R3 ;  /* 0x00000003007c7202 */ /* 0x002fc60000000f00 */
[----:B------:R-:W-:Y:S01]  /*41890*/  IMAD.MOV.U32 R125, RZ, RZ, R132 ;  /* 0x000000ffff7d7224 */ /* 0x000fe200078e0084 */
[----:B------:R1:W-:Y:S01]  /*418a0*/  STL [R1+0x1358], R132 ;  /* 0x0013588401007387 */ /* 0x0003e20000100800 */
[----:B------:R-:W-:-:S03]  /*418b0*/  IADD3.X R137, R137, UR6, RZ, P2, !PT ;  /* 0x0000000689897c10 */ /* 0x000fc600097fe4ff */
[----:B------:R1:W-:Y:S04]  /*418c0*/  STL [R1+0x139c], R130 ;  /* 0x00139c8201007387 */ /* 0x0003e80000100800 */
[----:B------:R-:W2:Y:S04]  /*418d0*/  LDL.LU R3, [R1+0x10e4] ;  /* 0x0010e40001037983 */ /* 0x000ea80000300800 */
[----:B------:R1:W-:Y:S04]  /*418e0*/  STL [R1+0x1398], R137 ;  /* 0x0013988901007387 */ /* 0x0003e80000100800 */
[----:B------:R1:W-:Y:S04]  /*418f0*/  LDGSTS.E [R2+0x26100], [R124.64], P0 ;  /* 0x261000007c027fae */ /* 0x0003e80008121848 */
[----:B-1----:R-:W2:Y:S01]  /*41900*/  LDL.LU R132, [R1+0x1124] ;  /* 0x0011240001847983 */ /* 0x002ea20000300800 */
[----:B------:R-:W-:-:S03]  /*41910*/  IMAD.MOV.U32 R124, RZ, RZ, R130 ;  /* 0x000000ffff7c7224 */ /* 0x000fc600078e0082 */
[----:B------:R-:W2:Y:S01]  /*41920*/  LDL.LU R130, [R1+0x10e0] ;  /* 0x0010e00001827983 */ /* 0x000ea20000300800 */
[----:B------:R-:W-:-:S03]  /*41930*/  MOV R125, R137 ;  /* 0x00000089007d7202 */ /* 0x000fc60000000f00 */
[----:B------:R-:W2:Y:S01]  /*41940*/  LDL.LU R137, [R1+0x1120] ;  /* 0x0011200001897983 */ /* 0x000ea20000300800 */
[----:B------:R-:W-:Y:S02]  /*41950*/  IADD3 R126, P1, R126, UR7, RZ ;  /* 0x000000077e7e7c10 */ /* 0x000fe4000ff3e0ff */
[----:B------:R-:W-:Y:S01]  /*41960*/  IADD3 R131, P2, R131, UR7, RZ ;  /* 0x0000000783837c10 */ /* 0x000fe2000ff5e0ff */
[----:B------:R1:W-:Y:S04]  /*41970*/  LDGSTS.E [R2+0x26900], [R124.64], P0 ;  /* 0x269000007c027fae */ /* 0x0003e80008121848 */
[----:B------:R-:W-:Y:S01]  /*41980*/  STL [R1+0x13dc], R126 ;  /* 0x0013dc7e01007387 */ /* 0x000fe20000100800 */
[----:B-1----:R-:W-:Y:S01]  /*41990*/  IMAD.MOV.U32 R124, RZ, RZ, R126 ;  /* 0x000000ffff7c7224 */ /* 0x002fe200078e007e */
[----:B---3--:R-:W-:-:S05]  /*419a0*/  IADD3.X R133, R133, UR6, RZ, P1, !PT ;  /* 0x0000000685857c10 */ /* 0x008fca0008ffe4ff */
[----:B------:R-:W-:Y:S01]  /*419b0*/  IMAD.MOV.U32 R125, RZ, RZ, R133 ;  /* 0x000000ffff7d7224 */ /* 0x000fe200078e0085 */
[----:B------:R1:W-:Y:S01]  /*419c0*/  STL [R1+0x13d8], R133 ;  /* 0x0013d88501007387 */ /* 0x0003e20000100800 */
[----:B------:R-:W-:-:S03]  /*419d0*/  IADD3.X R135, R135, UR6, RZ, P2, !PT ;  /* 0x0000000687877c10 */ /* 0x000fc600097fe4ff */
[----:B------:R-:W-:Y:S04]  /*419e0*/  STL [R1+0x141c], R131 ;  /* 0x00141c8301007387 */ /* 0x000fe80000100800 */
[----:B------:R3:W-:Y:S04]  /*419f0*/  LDGSTS.E [R2+0x27100], [R124.64], P0 ;  /* 0x271000007c027fae */ /* 0x0007e80008121848 */
[----:B-1----:R-:W4:Y:S04]  /*41a00*/  LDL.LU R133, [R1+0x1164] ;  /* 0x0011640001857983 */ /* 0x002f280000300800 */
[----:B------:R1:W-:Y:S04]  /*41a10*/  STL [R1+0x1418], R135 ;  /* 0x0014188701007387 */ /* 0x0003e80000100800 */
[----:B------:R-:W4:Y:S01]  /*41a20*/  LDL.LU R126, [R1+0x11a4] ;  /* 0x0011a400017e7983 */ /* 0x000f220000300800 */
[----:B---3--:R-:W-:Y:S01]  /*41a30*/  IMAD.MOV.U32 R125, RZ, RZ, R135 ;  /* 0x000000ffff7d7224 */ /* 0x008fe200078e0087 */
[----:B------:R-:W-:-:S02]  /*41a40*/  MOV R124, R131 ;  /* 0x00000083007c7202 */ /* 0x000fc40000000f00 */
[----:B-1----:R-:W3:Y:S01]  /*41a50*/  LDL.LU R135, [R1+0x1160] ;  /* 0x0011600001877983 */ /* 0x002ee20000300800 */
[----:B--2---:R-:W-:-:S03]  /*41a60*/  IADD3 R127, P1, R127, UR7, RZ ;  /* 0x000000077f7f7c10 */ /* 0x004fc6000ff3e0ff */
[----:B------:R-:W2:Y:S01]  /*41a70*/  LDL.LU R131, [R1+0x11a0] ;  /* 0x0011a00001837983 */ /* 0x000ea20000300800 */
[----:B------:R-:W-:-:S03]  /*41a80*/  IADD3 R134, P2, R134, UR7, RZ ;  /* 0x0000000786867c10 */ /* 0x000fc6000ff5e0ff */
[----:B------:R1:W-:Y:S04]  /*41a90*/  LDGSTS.E [R2+0x27900], [R124.64], P0 ;  /* 0x279000007c027fae */ /* 0x0003e80008121848 */
[----:B------:R1:W-:Y:S02]  /*41aa0*/  STL [R1+0x1064], R127 ;  /* 0x0010647f01007387 */ /* 0x0003e40000100800 */
[----:B-1----:R-:W-:Y:S02]  /*41ab0*/  IMAD.U32 R2, RZ, RZ, UR5 ;  /* 0x00000005ff027e24 */ /* 0x002fe4000f8e00ff */
[----:B------:R-:W-:Y:S01]  /*41ac0*/  STL [R1+0x10a4], R134 ;  /* 0x0010a48601007387 */ /* 0x000fe20000100800 */
[----:B------:R-:W-:Y:S02]  /*41ad0*/  IMAD.MOV.U32 R124, RZ, RZ, R127 ;  /* 0x000000ffff7c7224 */ /* 0x000fe400078e007f */
[----:B------:R-:W-:-:S02]  /*41ae0*/  LEA R2, R2, R142, 0xf ;  /* 0x0000008e02027211 */ /* 0x000fc400078e78ff */
[----:B------:R-:W-:Y:S02]  /*41af0*/  IADD3.X R129, R129, UR6, RZ, P1, !PT ;  /* 0x0000000681817c10 */ /* 0x000fe40008ffe4ff */
[----:B------:R-:W-:-:S03]  /*41b00*/  IADD3.X R136, R136, UR6, RZ, P2, !PT ;  /* 0x0000000688887c10 */ /* 0x000fc600097fe4ff */
[----:B------:R-:W-:Y:S01]  /*41b10*/  IMAD.MOV.U32 R125, RZ, RZ, R129 ;  /* 0x000000ffff7d7224 */ /* 0x000fe200078e0081 */
[----:B------:R1:W-:Y:S04]  /*41b20*/  STL [R1+0x1060], R129 ;  /* 0x0010608101007387 */ /* 0x0003e80000100800 */
[----:B------:R-:W2:Y:S04]  /*41b30*/  LDL.LU R127, [R1+0x11e4] ;  /* 0x0011e400017f7983 */ /* 0x000ea80000300800 */
[----:B------:R1:W-:Y:S04]  /*41b40*/  LDGSTS.E [R2+0x20200], [R124.64], P0 ;  /* 0x202000007c027fae */ /* 0x0003e80008121848 */
[----:B-1----:R-:W2:Y:S04]  /*41b50*/  LDL.LU R129, [R1+0x1224] ;  /* 0x0012240001817983 */ /* 0x002ea80000300800 */
[----:B------:R1:W-:Y:S01]  /*41b60*/  STL [R1+0x10a0], R136 ;  /* 0x0010a08801007387 */ /* 0x0003e20000100800 */
[----:B------:R-:W-:Y:S01]  /*41b70*/  IMAD.MOV.U32 R125, RZ, RZ, R136 ;  /* 0x000000ffff7d7224 */ /* 0x000fe200078e0088 */
[----:B------:R-:W-:-:S02]  /*41b80*/  MOV R124, R134 ;  /* 0x00000086007c7202 */ /* 0x000fc40000000f00 */
[----:B-1----:R-:W2:Y:S04]  /*41b90*/  LDL.LU R136, [R1+0x11e0] ;  /* 0x0011e00001887983 */ /* 0x002ea80000300800 */
[----:B------:R-:W2:Y:S01]  /*41ba0*/  LDL.LU R134, [R1+0x1220] ;  /* 0x0012200001867983 */ /* 0x000ea20000300800 */
[----:B------:R-:W-:-:S03]  /*41bb0*/  IADD3 R3, P1, R3, UR7, RZ ;  /* 0x0000000703037c10 */ /* 0x000fc6000ff3e0ff */
[----:B------:R1:W-:Y:S04]  /*41bc0*/  LDGSTS.E [R2+0x20a00], [R124.64], P0 ;  /* 0x20a000007c027fae */ /* 0x0003e80008121848 */
[----:B------:R-:W-:Y:S01]  /*41bd0*/  STL [R1+0x10e4], R3 ;  /* 0x0010e40301007387 */ /* 0x000fe20000100800 */
[----:B------:R-:W-:Y:S01]  /*41be0*/  IADD3 R132, P2, R132, UR7, RZ ;  /* 0x0000000784847c10 */ /* 0x000fe2000ff5e0ff */
[----:B-1----:R-:W-:Y:S01]  /*41bf0*/  IMAD.MOV.U32 R124, RZ, RZ, R3 ;  /* 0x000000ffff7c7224 */ /* 0x002fe200078e0003 */
[----:B------:R-:W-:Y:S02]  /*41c00*/  IADD3.X R130, R130, UR6, RZ, P1, !PT ;  /* 0x0000000682827c10 */ /* 0x000fe40008ffe4ff */
[----:B------:R-:W-:-:S03]  /*41c10*/  IADD3.X R137, R137, UR6, RZ, P2, !PT ;  /* 0x0000000689897c10 */ /* 0x000fc600097fe4ff */
[----:B------:R1:W-:Y:S01]  /*41c20*/  STL [R1+0x10e0], R130 ;  /* 0x0010e08201007387 */ /* 0x0003e20000100800 */
[----:B------:R-:W-:-:S03]  /*41c30*/  MOV R125, R130 ;  /* 0x00000082007d7202 */ /* 0x000fc60000000f00 */
[----:B------:R-:W-:Y:S04]  /*41c40*/  STL [R1+0x1124], R132 ;  /* 0x0011248401007387 */ /* 0x000fe80000100800 */
[----:B------:R1:W-:Y:S04]  /*41c50*/  LDGSTS.E [R2+0x21200], [R124.64], P0 ;  /* 0x212000007c027fae */ /* 0x0003e80008121848 */
[----:B-1----:R-:W2:Y:S04]  /*41c60*/  LDL.LU R130, [R1+0x1264] ;  /* 0x0012640001827983 */ /* 0x002ea80000300800 */
[----:B------:R1:W-:Y:S04]  /*41c70*/  STL [R1+0x1120], R137 ;  /* 0x0011208901007387 */ /* 0x0003e80000100800 */
[----:B------:R-:W2:Y:S01]  /*41c80*/  LDL.LU R3, [R1+0x12a4] ;  /* 0x0012a40001037983 */ /* 0x000ea20000300800 */
[----:B------:R-:W-:-:S03]  /*41c90*/  IMAD.MOV.U32 R125, RZ, RZ, R137 ;  /* 0x000000ffff7d7224 */ /* 0x000fc600078e0089 */
[----:B-1----:R-:W2:Y:S01]  /*41ca0*/  LDL.LU R137, [R1+0x1260] ;  /* 0x0012600001897983 */ /* 0x002ea20000300800 */
[----:B------:R-:W-:-:S03]  /*41cb0*/  IMAD.MOV.U32 R124, RZ, RZ, R132 ;  /* 0x000000ffff7c7224 */ /* 0x000fc600078e0084 */
[----:B------:R-:W2:Y:S04]  /*41cc0*/  LDL.LU R132, [R1+0x12a0] ;  /* 0x0012a00001847983 */ /* 0x000ea80000300800 */
[----:B------:R1:W-:Y:S01]  /*41cd0*/  LDGSTS.E [R2+0x21a00], [R124.64], P0 ;  /* 0x21a000007c027fae */ /* 0x0003e20008121848 */
[----:B----4-:R-:W-:Y:S02]  /*41ce0*/  IADD3 R133, P1, R133, UR7, RZ ;  /* 0x0000000785857c10 */ /* 0x010fe4000ff3e0ff */
[----:B------:R-:W-:-:S03]  /*41cf0*/  IADD3 R126, P2, R126, UR7, RZ ;  /* 0x000000077e7e7c10 */ /* 0x000fc6000ff5e0ff */
[----:B------:R4:W-:Y:S01]  /*41d00*/  STL [R1+0x1164], R133 ;  /* 0x0011648501007387 */ /* 0x0009e20000100800 */
[----:B---3--:R-:W-:Y:S02]  /*41d10*/  IADD3.X R135, R135, UR6, RZ, P1, !PT ;  /* 0x0000000687877c10 */ /* 0x008fe40008ffe4ff */
[----:B--2---:R-:W-:-:S03]  /*41d20*/  IADD3.X R131, R131, UR6, RZ, P2, !PT ;  /* 0x0000000683837c10 */ /* 0x004fc600097fe4ff */
[----:B------:R2:W-:Y:S01]  /*41d30*/  STL [R1+0x1160], R135 ;  /* 0x0011608701007387 */ /* 0x0005e20000100800 */
[----:B-1----:R-:W-:-:S03]  /*41d40*/  MOV R124, R133 ;  /* 0x00000085007c7202 */ /* 0x002fc60000000f00 */
[----:B------:R1:W-:Y:S04]  /*41d50*/  STL [R1+0x11a4], R126 ;  /* 0x0011a47e01007387 */ /* 0x0003e80000100800 */
[----:B------:R-:W3:Y:S04]  /*41d60*/  LDL.LU R142, [R1+0x12e4] ;  /* 0x0012e400018e7983 */ /* 0x000ee80000300800 */
[----:B------:R1:W-:Y:S01]  /*41d70*/  STL [R1+0x11a0], R131 ;  /* 0x0011a08301007387 */ /* 0x0003e20000100800 */
[----:B------:R-:W-:-:S03]  /*41d80*/  IMAD.MOV.U32 R125, RZ, RZ, R135 ;  /* 0x000000ffff7d7224 */ /* 0x000fc600078e0087 */
[----:B----4-:R-:W4:Y:S04]  /*41d90*/  LDL.LU R133, [R1+0x1324] ;  /* 0x0013240001857983 */ /* 0x010f280000300800 */
[----:B------:R-:W4:Y:S04]  /*41da0*/  LDL.LU R143, [R1+0x12e0] ;  /* 0x0012e000018f7983 */ /* 0x000f280000300800 */
[----:B--2---:R-:W2:Y:S04]  /*41db0*/  LDL.LU R135, [R1+0x1320] ;  /* 0x0013200001877983 */ /* 0x004ea80000300800 */
[----:B------:R1:W-:Y:S02]  /*41dc0*/  LDGSTS.E [R2+0x22200], [R124.64], P0 ;  /* 0x222000007c027fae */ /* 0x0003e40008121848 */
[----:B-1----:R-:W-:Y:S01]  /*41dd0*/  IMAD.MOV.U32 R124, RZ, RZ, R126 ;  /* 0x000000ffff7c7224 */ /* 0x002fe200078e007e */
[----:B------:R-:W-:Y:S01]  /*41de0*/  MOV R125, R131 ;  /* 0x00000083007d7202 */ /* 0x000fe20000000f00 */
[----:B------:R-:W2:Y:S04]  /*41df0*/  LDL.LU R126, [R1+0x1364] ;  /* 0x00136400017e7983 */ /* 0x000ea80000300800 */
[----:B------:R-:W2:Y:S04]  /*41e00*/  LDL.LU R131, [R1+0x13a4] ;  /* 0x0013a40001837983 */ /* 0x000ea80000300800 */
[----:B------:R1:W-:Y:S01]  /*41e10*/  LDGSTS.E [R2+0x22a00], [R124.64], P0 ;  /* 0x22a000007c027fae */ /* 0x0003e20008121848 */
[----:B------:R-:W-:-:S05]  /*41e20*/  IADD3 R127, P1, R127, UR7, RZ ;  /* 0x000000077f7f7c10 */ /* 0x000fca000ff3e0ff */
[----:B------:R1:W-:Y:S01]  /*41e30*/  STL [R1+0x11e4], R127 ;  /* 0x0011e47f01007387 */ /* 0x0003e20000100800 */
[----:B------:R-:W-:Y:S01]  /*41e40*/  IADD3 R129, P2, R129, UR7, RZ ;  /* 0x0000000781817c10 */ /* 0x000fe2000ff5e0ff */
[----:B-1----:R-:W-:Y:S01]  /*41e50*/  IMAD.MOV.U32 R124, RZ, RZ, R127 ;  /* 0x000000ffff7c7224 */ /* 0x002fe200078e007f */
[----:B------:R-:W-:Y:S02]  /*41e60*/  IADD3.X R136, R136, UR6, RZ, P1, !PT ;  /* 0x0000000688887c10 */ /* 0x000fe40008ffe4ff */
[----:B------:R-:W-:-:S03]  /*41e70*/  IADD3.X R134, R134, UR6, RZ, P2, !PT ;  /* 0x0000000686867c10 */ /* 0x000fc600097fe4ff */
[----:B------:R1:W-:Y:S04]  /*41e80*/  STL [R1+0x11e0], R136 ;  /* 0x0011e08801007387 */ /* 0x0003e80000100800 */
[----:B------:R1:W-:Y:S04]  /*41e90*/  STL [R1+0x1224], R129 ;  /* 0x0012248101007387 */ /* 0x0003e80000100800 */
[----:B------:R-:W2:Y:S01]  /*41ea0*/  LDL.LU R127, [R1+0x1360] ;  /* 0x00136000017f7983 */ /* 0x000ea20000300800 */
[----:B------:R-:W-:-:S03]  /*41eb0*/  IMAD.MOV.U32 R125, RZ, RZ, R136 ;  /* 0x000000ffff7d7224 */ /* 0x000fc600078e0088 */
[----:B------:R1:W-:Y:S04]  /*41ec0*/  STL [R1+0x1220], R134 ;  /* 0x0012208601007387 */ /* 0x0003e80000100800 */
[----:B-1----:R-:W2:Y:S04]  /*41ed0*/  LDL.LU R136, [R1+0x13a0] ;  /* 0x0013a00001887983 */ /* 0x002ea80000300800 */
[----:B------:R1:W-:Y:S02]  /*41ee0*/  LDGSTS.E [R2+0x23200], [R124.64], P0 ;  /* 0x232000007c027fae */ /* 0x0003e40008121848 */
[----:B-1----:R-:W-:Y:S01]  /*41ef0*/  MOV R124, R129 ;  /* 0x00000081007c7202 */ /* 0x002fe20000000f00 */
[----:B------:R-:W-:Y:S01]  /*41f00*/  IMAD.MOV.U32 R125, RZ, RZ, R134 ;  /* 0x000000ffff7d7224 */ /* 0x000fe200078e0086 */
[----:B------:R-:W2:Y:S04]  /*41f10*/  LDL.LU R129, [R1+0x13e4] ;  /* 0x0013e40001817983 */ /* 0x000ea80000300800 */
[----:B------:R-:W2:Y:S01]  /*41f20*/  LDL.LU R134, [R1+0x1424] ;  /* 0x0014240001867983 */ /* 0x000ea20000300800 */
[----:B------:R-:W-:-:S03]  /*41f30*/  IADD3 R130, P1, R130, UR7, RZ ;  /* 0x0000000782827c10 */ /* 0x000fc6000ff3e0ff */
[----:B------:R1:W-:Y:S01]  /*41f40*/  LDGSTS.E [R2+0x23a00], [R124.64], P0 ;  /* 0x23a000007c027fae */ /* 0x0003e20008121848 */
[----:B------:R-:W-:-:S03]  /*41f50*/  IADD3 R3, P2, R3, UR7, RZ ;  /* 0x0000000703037c10 */ /* 0x000fc6000ff5e0ff */
[----:B------:R1:W-:Y:S01]  /*41f60*/  STL [R1+0x1264], R130 ;  /* 0x0012648201007387 */ /* 0x0003e20000100800 */
[----:B------:R-:W-:Y:S01]  /*41f70*/  IADD3.X R137, R137, UR6, RZ, P1, !PT ;  /* 0x0000000689897c10 */ /* 0x000fe20008ffe4ff */
[----:B-1----:R-:W-:Y:S01]  /*41f80*/  IMAD.MOV.U32 R124, RZ, RZ, R130 ;  /* 0x000000ffff7c7224 */ /* 0x002fe200078e0082 */
[----:B------:R-:W-:-:S03]  /*41f90*/  IADD3.X R132, R132, UR6, RZ, P2, !PT ;  /* 0x0000000684847c10 */ /* 0x000fc600097fe4ff */
[----:B------:R1:W-:Y:S04]  /*41fa0*/  STL [R1+0x1260], R137 ;  /* 0x0012608901007387 */ /* 0x0003e80000100800 */
[----:B------:R1:W-:Y:S01]  /*41fb0*/  STL [R1+0x12a4], R3 ;  /* 0x0012a40301007387 */ /* 0x0003e20000100800 */
[----:B------:R-:W-:-:S03]  /*41fc0*/  MOV R125, R137 ;  /* 0x00000089007d7202 */ /* 0x000fc60000000f00 */
[----:B------:R-:W2:Y:S04]  /*41fd0*/  LDL.LU R130, [R1+0x13e0] ;  /* 0x0013e00001827983 */ /* 0x000ea80000300800 */
[----:B------:R1:W-:Y:S04]  /*41fe0*/  STL [R1+0x12a0], R132 ;  /* 0x0012a08401007387 */ /* 0x0003e80000100800 */
[----:B-1----:R-:W2:Y:S04]  /*41ff0*/  LDL.LU R137, [R1+0x1420] ;  /* 0x0014200001897983 */ /* 0x002ea80000300800 */
[----:B------:R1:W-:Y:S02]  /*42000*/  LDGSTS.E [R2+0x24200], [R124.64], P0 ;  /* 0x242000007c027fae */ /* 0x0003e40008121848 */
[----:B-1----:R-:W-:-:S02]  /*42010*/  IMAD.MOV.U32 R124, RZ, RZ, R3 ;  /* 0x000000ffff7c7224 */ /* 0x002fc400078e0003 */
[----:B------:R-:W-:Y:S01]  /*42020*/  IMAD.MOV.U32 R125, RZ, RZ, R132 ;  /* 0x000000ffff7d7224 */ /* 0x000fe200078e0084 */
[----:B------:R-:W2:Y:S04]  /*42030*/  LDL.LU R3, [R1+0x106c] ;  /* 0x00106c0001037983 */ /* 0x000ea80000300800 */
[----:B------:R1:W-:Y:S04]  /*42040*/  LDGSTS.E [R2+0x24a00], [R124.64], P0 ;  /* 0x24a000007c027fae */ /* 0x0003e80008121848 */
[----:B------:R-:W2:Y:S01]  /*42050*/  LDL.LU R132, [R1+0x10ac] ;  /* 0x0010ac0001847983 */ /* 0x000ea20000300800 */
[----:B---3--:R-:W-:-:S04]  /*42060*/  IADD3 R142, P1, R142, UR7, RZ ;  /* 0x000000078e8e7c10 */ /* 0x008fc8000ff3e0ff */
[----:B-1----:R-:W-:Y:S02]  /*42070*/  MOV R124, R142 ;  /* 0x0000008e007c7202 */ /* 0x002fe40000000f00 */
[----:B----4-:R-:W-:Y:S02]  /*42080*/  IADD3 R133, P2, R133, UR7, RZ ;  /* 0x0000000785857c10 */ /* 0x010fe4000ff5e0ff */
[----:B------:R-:W-:Y:S01]  /*42090*/  IADD3.X R143, R143, UR6, RZ, P1, !PT ;  /* 0x000000068f8f7c10 */ /* 0x000fe20008ffe4ff */
[----:B------:R-:W-:Y:S01]  /*420a0*/  STL [R1+0x12e4], R142 ;  /* 0x0012e48e01007387 */ /* 0x000fe20000100800 */
[----:B--2---:R-:W-:-:S03]  /*420b0*/  IADD3.X R135, R135, UR6, RZ, P2, !PT ;  /* 0x0000000687877c10 */ /* 0x004fc600097fe4ff */
[----:B------:R-:W-:Y:S01]  /*420c0*/  IMAD.MOV.U32 R125, RZ, RZ, R143 ;  /* 0x000000ffff7d7224 */ /* 0x000fe200078e008f */
[----:B------:R-:W-:Y:S04]  /*420d0*/  STL [R1+0x12e0], R143 ;  /* 0x0012e08f01007387 */ /* 0x000fe80000100800 */
[----:B------:R1:W-:Y:S04]  /*420e0*/  STL [R1+0x1324], R133 ;  /* 0x0013248501007387 */ /* 0x0003e80000100800 */
[----:B------:R2:W-:Y:S04]  /*420f0*/  LDGSTS.E [R2+0x25200], [R124.64], P0 ;  /* 0x252000007c027fae */ /* 0x0005e80008121848 */
[----:B------:R3:W-:Y:S01]  /*42100*/  STL [R1+0x1320], R135 ;  /* 0x0013208701007387 */ /* 0x0007e20000100800 */
[----:B------:R-:W-:Y:S01]  /*42110*/  IADD3 R126, P1, R126, UR7, RZ ;  /* 0x000000077e7e7c10 */ /* 0x000fe2000ff3e0ff */
[----:B--2---:R-:W-:-:S02]  /*42120*/  IMAD.MOV.U32 R124, RZ, RZ, R133 ;  /* 0x000000ffff7c7224 */ /* 0x004fc400078e0085 */
[----:B-1----:R-:W2:Y:S01]  /*42130*/  LDL.LU R133, [R1+0x1068] ;  /* 0x0010680001857983 */ /* 0x002ea20000300800 */
[----:B------:R-:W-:Y:S02]  /*42140*/  MOV R125, R135 ;  /* 0x00000087007d7202 */ /* 0x000fe40000000f00 */
[----:B------:R-:W-:Y:S01]  /*42150*/  IADD3 R131, P2, R131, UR7, RZ ;  /* 0x0000000783837c10 */ /* 0x000fe2000ff5e0ff */
[----:B---3--:R-:W3:Y:S04]  /*42160*/  LDL.LU R135, [R1+0x10a8] ;  /* 0x0010a80001877983 */ /* 0x008ee80000300800 */
[----:B------:R1:W-:Y:S04]  /*42170*/  LDGSTS.E [R2+0x25a00], [R124.64], P0 ;  /* 0x25a000007c027fae */ /* 0x0003e80008121848 */
[----:B------:R4:W-:Y:S01]  /*42180*/  STL [R1+0x1364], R126 ;  /* 0x0013647e01007387 */ /* 0x0009e20000100800 */
[----:B-1----:R-:W-:Y:S01]  /*42190*/  IMAD.MOV.U32 R124, RZ, RZ, R126 ;  /* 0x000000ffff7c7224 */ /* 0x002fe200078e007e */
[----:B------:R-:W-:-:S05]  /*421a0*/  IADD3.X R127, R127, UR6, RZ, P1, !PT ;  /* 0x000000067f7f7c10 */ /* 0x000fca0008ffe4ff */
[----:B------:R-:W-:Y:S01]  /*421b0*/  IMAD.MOV.U32 R125, RZ, RZ, R127 ;  /* 0x000000ffff7d7224 */ /* 0x000fe200078e007f */
[----:B------:R1:W-:Y:S01]  /*421c0*/  STL [R1+0x1360], R127 ;  /* 0x0013607f01007387 */ /* 0x0003e20000100800 */
[----:B------:R-:W-:-:S03]  /*421d0*/  IADD3.X R136, R136, UR6, RZ, P2, !PT ;  /* 0x0000000688887c10 */ /* 0x000fc600097fe4ff */
[----:B------:R1:W-:Y:S04]  /*421e0*/  STL [R1+0x13a4], R131 ;  /* 0x0013a48301007387 */ /* 0x0003e80000100800 */
[----:B----4-:R-:W4:Y:S04]  /*421f0*/  LDL.LU R126, [R1+0x10ec] ;  /* 0x0010ec00017e7983 */ /* 0x010f280000300800 */
[----:B------:R1:W-:Y:S04]  /*42200*/  STL [R1+0x13a0], R136 ;  /* 0x0013a08801007387 */ /* 0x0003e80000100800 */
[----:B------:R1:W-:Y:S04]  /*42210*/  LDGSTS.E [R2+0x26200], [R124.64], P0 ;  /* 0x262000007c027fae */ /* 0x0003e80008121848 */
[----:B-1----:R-:W4:Y:S01]  /*42220*/  LDL.LU R127, [R1+0x112c] ;  /* 0x00112c00017f7983 */ /* 0x002f220000300800 */
[----:B------:R-:W-:-:S02]  /*42230*/  IADD3 R129, P1, R129, UR7, RZ ;  /* 0x0000000781817c10 */ /* 0x000fc4000ff3e0ff */
[----:B------:R-:W-:Y:S02]  /*42240*/  MOV R124, R131 ;  /* 0x00000083007c7202 */ /* 0x000fe40000000f00 */
[----:B------:R-:W4:Y:S01]  /*42250*/  LDL.LU R131, [R1+0x10e8] ;  /* 0x0010e80001837983 */ /* 0x000f220000300800 */
[----:B------:R-:W-:Y:S01]  /*42260*/  IMAD.MOV.U32 R125, RZ, RZ, R136 ;  /* 0x000000ffff7d7224 */ /* 0x000fe200078e0088 */
[----:B------:R-:W-:Y:S02]  /*42270*/  IADD3 R134, P2, R134, UR7, RZ ;  /* 0x0000000786867c10 */ /* 0x000fe4000ff5e0ff */
[----:B------:R-:W4:Y:S04]  /*42280*/  LDL.LU R136, [R1+0x1128] ;  /* 0x0011280001887983 */ /* 0x000f280000300800 */
[----:B------:R1:W-:Y:S04]  /*42290*/  LDGSTS.E [R2+0x26a00], [R124.64], P0 ;  /* 0x26a000007c027fae */ /* 0x0003e80008121848 */
[----:B------:R-:W-:Y:S01]  /*422a0*/  STL [R1+0x13e4], R129 ;  /* 0x0013e48101007387 */ /* 0x000fe20000100800 */
[----:B------:R-:W-:Y:S01]  /*422b0*/  IADD3.X R130, R130, UR6, RZ, P1, !PT ;  /* 0x0000000682827c10 */ /* 0x000fe20008ffe4ff */
[----:B-1----:R-:W-:-:S03]  /*422c0*/  IMAD.MOV.U32 R124, RZ, RZ, R129 ;  /* 0x000000ffff7c7224 */ /* 0x002fc600078e0081 */
[----:B------:R-:W-:Y:S01]  /*422d0*/  MOV R125, R130 ;  /* 0x00000082007d7202 */ /* 0x000fe20000000f00 */
[----:B------:R1:W-:Y:S01]  /*422e0*/  STL [R1+0x13e0], R130 ;  /* 0x0013e08201007387 */ /* 0x0003e20000100800 */
[----:B------:R-:W-:-:S03]  /*422f0*/  IADD3.X R137, R137, UR6, RZ, P2, !PT ;  /* 0x0000000689897c10 */ /* 0x000fc600097fe4ff */
[----:B------:R-:W-:Y:S04]  /*42300*/  STL [R1+0x1424], R134 ;  /* 0x0014248601007387 */ /* 0x000fe80000100800 */
[----:B------:R1:W-:Y:S04]  /*42310*/  LDGSTS.E [R2+0x27200], [R124.64], P0 ;  /* 0x272000007c027fae */ /* 0x0003e80008121848 */
[----:B-1----:R-:W4:Y:S04]  /*42320*/  LDL.LU R130, [R1+0x116c] ;  /* 0x00116c0001827983 */ /* 0x002f280000300800 */
[----:B------:R1:W-:Y:S04]  /*42330*/  STL [R1+0x1420], R137 ;  /* 0x0014208901007387 */ /* 0x0003e80000100800 */
[----:B------:R-:W4:Y:S01]  /*42340*/  LDL.LU R129, [R1+0x11ac] ;  /* 0x0011ac0001817983 */ /* 0x000f220000300800 */
[----:B------:R-:W-:-:S02]  /*42350*/  IMAD.MOV.U32 R125, RZ, RZ, R137 ;  /* 0x000000ffff7d7224 */ /* 0x000fc400078e0089 */
[----:B------:R-:W-:Y:S01]  /*42360*/  IMAD.MOV.U32 R124, RZ, RZ, R134 ;  /* 0x000000ffff7c7224 */ /* 0x000fe200078e0086 */
[----:B-1----:R-:W4:Y:S04]  /*42370*/  LDL.LU R137, [R1+0x1168] ;  /* 0x0011680001897983 */ /* 0x002f280000300800 */
[----:B------:R-:W4:Y:S01]  /*42380*/  LDL.LU R134, [R1+0x11a8] ;  /* 0x0011a80001867983 */ /* 0x000f220000300800 */
[----:B------:R-:W-:Y:S02]  /*42390*/  IADD3 R3, P1, R3, UR7, RZ ;  /* 0x0000000703037c10 */ /* 0x000fe4000ff3e0ff */
[----:B------:R-:W-:Y:S01]  /*423a0*/  LOP3.LUT R141, R141, 0x30, RZ, 0x3c, !PT ;  /* 0x000000308d8d7812 */ /* 0x000fe200078e3cff */
[----:B------:R1:W-:Y:S01]  /*423b0*/  LDGSTS.E [R2+0x27a00], [R124.64], P0 ;  /* 0x27a000007c027fae */ /* 0x0003e20008121848 */
[----:B------:R-:W-:-:S03]  /*423c0*/  IADD3 R132, P2, R132, UR7, RZ ;  /* 0x0000000784847c10 */ /* 0x000fc6000ff5e0ff */
[----:B------:R-:W-:Y:S01]  /*423d0*/  STL [R1+0x106c], R3 ;  /* 0x00106c0301007387 */ /* 0x000fe20000100800 */
[----:B-1----:R-:W-:Y:S01]  /*423e0*/  MOV R2, UR5 ;  /* 0x0000000500027c02 */ /* 0x002fe20008000f00 */
[----:B------:R-:W-:Y:S02]  /*423f0*/  IMAD.MOV.U32 R124, RZ, RZ, R3 ;  /* 0x000000ffff7c7224 */ /* 0x000fe400078e0003 */
[----:B------:R-:W-:Y:S02]  /*42400*/  STL [R1+0x10ac], R132 ;  /* 0x0010ac8401007387 */ /* 0x000fe40000100800 */
[----:B------:R-:W-:Y:S01]  /*42410*/  IMAD R2, R2, 0x8000, R141 ;  /* 0x0000800002027824 */ /* 0x000fe200078e028d */
[----:B--2---:R-:W-:-:S04]  /*42420*/  IADD3.X R133, R133, UR6, RZ, P1, !PT ;  /* 0x0000000685857c10 */ /* 0x004fc80008ffe4ff */
[----:B------:R-:W-:Y:S01]  /*42430*/  MOV R125, R133 ;  /* 0x00000085007d7202 */ /* 0x000fe20000000f00 */
[----:B------:R1:W-:Y:S01]  /*42440*/  STL [R1+0x1068], R133 ;  /* 0x0010688501007387 */ /* 0x0003e20000100800 */
[----:B---3--:R-:W-:-:S03]  /*42450*/  IADD3.X R135, R135, UR6, RZ, P2, !PT ;  /* 0x0000000687877c10 */ /* 0x008fc600097fe4ff */
[----:B------:R2:W-:Y:S04]  /*42460*/  LDGSTS.E [R2+0x20300], [R124.64], P0 ;  /* 0x203000007c027fae */ /* 0x0005e80008121848 */
[----:B-1----:R-:W3:Y:S04]  /*42470*/  LDL.LU R133, [R1+0x11ec] ;  /* 0x0011ec0001857983 */ /* 0x002ee80000300800 */
[----:B------:R-:W3:Y:S01]  /*42480*/  LDL.LU R3, [R1+0x122c] ;  /* 0x00122c0001037983 */ /* 0x000ee20000300800 */
[----:B--2---:R-:W-:-:S03]  /*42490*/  IMAD.MOV.U32 R125, RZ, RZ, R135 ;  /* 0x000000ffff7d7224 */ /* 0x004fc600078e0087 */
[----:B------:R1:W-:Y:S01]  /*424a0*/  STL [R1+0x10a8], R135 ;  /* 0x0010a88701007387 */ /* 0x0003e20000100800 */
[----:B------:R-:W-:-:S05]  /*424b0*/  IMAD.MOV.U32 R124, RZ, RZ, R132 ;  /* 0x000000ffff7c7224 */ /* 0x000fca00078e0084 */
[----:B------:R2:W-:Y:S04]  /*424c0*/  LDGSTS.E [R2+0x20b00], [R124.64], P0 ;  /* 0x20b000007c027fae */ /* 0x0005e80008121848 */
[----:B-1----:R-:W3:Y:S04]  /*424d0*/  LDL.LU R135, [R1+0x11e8] ;  /* 0x0011e80001877983 */ /* 0x002ee80000300800 */
[----:B------:R-:W3:Y:S01]  /*424e0*/  LDL.LU R132, [R1+0x1228] ;  /* 0x0012280001847983 */ /* 0x000ee20000300800 */
[----:B----4-:R-:W-:-:S04]  /*424f0*/  IADD3 R126, P1, R126, UR7, RZ ;  /* 0x000000077e7e7c10 */ /* 0x010fc8000ff3e0ff */
[----:B--2---:R-:W-:Y:S01]  /*42500*/  MOV R124, R126 ;  /* 0x0000007e007c7202 */ /* 0x004fe20000000f00 */
[----:B------:R-:W-:Y:S01]  /*42510*/  STL [R1+0x10ec], R126 ;  /* 0x0010ec7e01007387 */ /* 0x000fe20000100800 */
[----:B------:R-:W-:Y:S02]  /*42520*/  IADD3 R127, P2, R127, UR7, RZ ;  /* 0x000000077f7f7c10 */ /* 0x000fe4000ff5e0ff */
[----:B------:R-:W-:Y:S02]  /*42530*/  IADD3.X R131, R131, UR6, RZ, P1, !PT ;  /* 0x0000000683837c10 */ /* 0x000fe40008ffe4ff */
[----:B------:R-:W-:-:S03]  /*42540*/  IADD3.X R136, R136, UR6, RZ, P2, !PT ;  /* 0x0000000688887c10 */ /* 0x000fc600097fe4ff */
[----:B------:R-:W-:Y:S01]  /*42550*/  IMAD.MOV.U32 R125, RZ, RZ, R131 ;  /* 0x000000ffff7d7224 */ /* 0x000fe200078e0083 */
[----:B------:R1:W-:Y:S04]  /*42560*/  STL [R1+0x10e8], R131 ;  /* 0x0010e88301007387 */ /* 0x0003e80000100800 */
[----:B------:R-:W-:Y:S04]  /*42570*/  STL [R1+0x112c], R127 ;  /* 0x00112c7f01007387 */ /* 0x000fe80000100800 */
[----:B------:R2:W-:Y:S04]  /*42580*/  LDGSTS.E [R2+0x21300], [R124.64], P0 ;  /* 0x213000007c027fae */ /* 0x0005e80008121848 */
[----:B-1----:R-:W4:Y:S04]  /*42590*/  LDL.LU R131, [R1+0x126c] ;  /* 0x00126c0001837983 */ /* 0x002f280000300800 */
[----:B------:R1:W-:Y:S04]  /*425a0*/  STL [R1+0x1128], R136 ;  /* 0x0011288801007387 */ /* 0x0003e80000100800 */
[----:B------:R-:W4:Y:S01]  /*425b0*/  LDL.LU R126, [R1+0x12ac] ;  /* 0x0012ac00017e7983 */ /* 0x000f220000300800 */
[----:B--2---:R-:W-:-:S03]  /*425c0*/  MOV R125, R136 ;  /* 0x00000088007d7202 */ /* 0x004fc60000000f00 */
[----:B-1----:R-:W2:Y:S01]  /*425d0*/  LDL.LU R136, [R1+0x1268] ;  /* 0x0012680001887983 */ /* 0x002ea20000300800 */
[----:B------:R-:W-:-:S03]  /*425e0*/  IMAD.MOV.U32 R124, RZ, RZ, R127 ;  /* 0x000000ffff7c7224 */ /* 0x000fc600078e007f */
[----:B------:R-:W2:Y:S01]  /*425f0*/  LDL.LU R127, [R1+0x12a8] ;  /* 0x0012a800017f7983 */ /* 0x000ea20000300800 */
[----:B------:R-:W-:-:S03]  /*42600*/  IADD3 R130, P1, R130, UR7, RZ ;  /* 0x0000000782827c10 */ /* 0x000fc6000ff3e0ff */
[----:B------:R1:W-:Y:S01]  /*42610*/  LDGSTS.E [R2+0x21b00], [R124.64], P0 ;  /* 0x21b000007c027fae */ /* 0x0003e20008121848 */
        /* <DEDUP_REMOVED lines=11> */
[----:B------:R-:W-:-:S03]  /*426d0*/  IMAD.MOV.U32 R125, RZ, RZ, R137 ;  /* 0x000000ffff7d7224 */ /* 0x000fc600078e0089 */
[----:B------:R-:W2:Y:S04]  /*426e0*/  LDL.LU R137, [R1+0x1328] ;  /* 0x0013280001897983 */ /* 0x000ea80000300800 */
[----:B------:R1:W-:Y:S02]  /*426f0*/  LDGSTS.E [R2+0x22300], [R124.64], P0 ;  /* 0x223000007c027fae */ /* 0x0003e40008121848 */
[----:B-1----:R-:W-:Y:S01]  /*42700*/  MOV R124, R129 ;  /* 0x00000081007c7202 */ /* 0x002fe20000000f00 */
[----:B------:R-:W-:Y:S01]  /*42710*/  IMAD.MOV.U32 R125, RZ, RZ, R134 ;  /* 0x000000ffff7d7224 */ /* 0x000fe200078e0086 */
[----:B------:R-:W2:Y:S04]  /*42720*/  LDL.LU R129, [R1+0x136c] ;  /* 0x00136c0001817983 */ /* 0x000ea80000300800 */
[----:B------:R-:W2:Y:S04]  /*42730*/  LDL.LU R134, [R1+0x13ac] ;  /* 0x0013ac0001867983 */ /* 0x000ea80000300800 */
[----:B------:R1:W-:Y:S01]  /*42740*/  LDGSTS.E [R2+0x22b00], [R124.64], P0 ;  /* 0x22b000007c027fae */ /* 0x0003e20008121848 */
[----:B---3--:R-:W-:-:S02]  /*42750*/  IADD3 R133, P1, R133, UR7, RZ ;  /* 0x0000000785857c10 */ /* 0x008fc4000ff3e0ff */
[----:B------:R-:W-:-:S03]  /*42760*/  IADD3 R3, P2, R3, UR7, RZ ;  /* 0x0000000703037c10 */ /* 0x000fc6000ff5e0ff */
[----:B------:R3:W-:Y:S01]  /*42770*/  STL [R1+0x11ec], R133 ;  /* 0x0011ec8501007387 */ /* 0x0007e20000100800 */
[----:B-1----:R-:W-:Y:S01]  /*42780*/  IMAD.MOV.U32 R124, RZ, RZ, R133 ;  /* 0x000000ffff7c7224 */ /* 0x002fe200078e0085 */
[----:B------:R-:W-:Y:S02]  /*42790*/  IADD3.X R135, R135, UR6, RZ, P1, !PT ;  /* 0x0000000687877c10 */ /* 0x000fe40008ffe4ff */
[----:B------:R-:W-:-:S03]  /*427a0*/  IADD3.X R132, R132, UR6, RZ, P2, !PT ;  /* 0x0000000684847c10 */ /* 0x000fc600097fe4ff */
[----:B------:R1:W-:Y:S04]  /*427b0*/  STL [R1+0x11e8], R135 ;  /* 0x0011e88701007387 */ /* 0x0003e80000100800 */
[----:B------:R1:W-:Y:S01]  /*427c0*/  STL [R1+0x122c], R3 ;  /* 0x00122c0301007387 */ /* 0x0003e20000100800 */
[----:B------:R-:W-:-:S03]  /*427d0*/  MOV R125, R135 ;  /* 0x00000087007d7202 */ /* 0x000fc60000000f00 */
[----:B---3--:R-:W3:Y:S04]  /*427e0*/  LDL.LU R133, [R1+0x1368] ;  /* 0x0013680001857983 */ /* 0x008ee80000300800 */
[----:B------:R1:W-:Y:S04]  /*427f0*/  STL [R1+0x1228], R132 ;  /* 0x0012288401007387 */ /* 0x0003e80000100800 */
[----:B-1----:R-:W3:Y:S04]  /*42800*/  LDL.LU R135, [R1+0x13a8] ;  /* 0x0013a80001877983 */ /* 0x002ee80000300800 */
[----:B------:R1:W-:Y:S02]  /*42810*/  LDGSTS.E [R2+0x23300], [R124.64], P0 ;  /* 0x233000007c027fae */ /* 0x0003e40008121848 */
[----:B-1----:R-:W-:-:S02]  /*42820*/  IMAD.MOV.U32 R124, RZ, RZ, R3 ;  /* 0x000000ffff7c7224 */ /* 0x002fc400078e0003 */
[----:B------:R-:W-:Y:S01]  /*42830*/  IMAD.MOV.U32 R125, RZ, RZ, R132 ;  /* 0x000000ffff7d7224 */ /* 0x000fe200078e0084 */
[----:B------:R-:W3:Y:S04]  /*42840*/  LDL.LU R3, [R1+0x13ec] ;  /* 0x0013ec0001037983 */ /* 0x000ee80000300800 */
[----:B------:R-:W3:Y:S04]  /*42850*/  LDL.LU R132, [R1+0x142c] ;  /* 0x00142c0001847983 */ /* 0x000ee80000300800 */
[----:B------:R1:W-:Y:S01]  /*42860*/  LDGSTS.E [R2+0x23b00], [R124.64], P0 ;  /* 0x23b000007c027fae */ /* 0x0003e20008121848 */
[----:B----4-:R-:W-:-:S05]  /*42870*/  IADD3 R131, P1, R131, UR7, RZ ;  /* 0x0000000783837c10 */ /* 0x010fca000ff3e0ff */
[----:B------:R4:W-:Y:S01]  /*42880*/  STL [R1+0x126c], R131 ;  /* 0x00126c8301007387 */ /* 0x0009e20000100800 */
[----:B------:R-:W-:Y:S02]  /*42890*/  IADD3 R126, P2, R126, UR7, RZ ;  /* 0x000000077e7e7c10 */ /* 0x000fe4000ff5e0ff */
[----:B--2---:R-:W-:Y:S02]  /*428a0*/  IADD3.X R136, R136, UR6, RZ, P1, !PT ;  /* 0x0000000688887c10 */ /* 0x004fe40008ffe4ff */
[----:B-1----:R-:W-:Y:S02]  /*428b0*/  MOV R124, R131 ;  /* 0x00000083007c7202 */ /* 0x002fe40000000f00 */
[----:B------:R-:W-:Y:S01]  /*428c0*/  IADD3.X R127, R127, UR6, RZ, P2, !PT ;  /* 0x000000067f7f7c10 */ /* 0x000fe200097fe4ff */
[----:B------:R1:W-:Y:S01]  /*428d0*/  STL [R1+0x1268], R136 ;  /* 0x0012688801007387 */ /* 0x0003e20000100800 */
[----:B------:R-:W-:-:S03]  /*428e0*/  IMAD.MOV.U32 R125, RZ, RZ, R136 ;  /* 0x000000ffff7d7224 */ /* 0x000fc600078e0088 */
[----:B------:R2:W-:Y:S04]  /*428f0*/  STL [R1+0x12ac], R126 ;  /* 0x0012ac7e01007387 */ /* 0x0005e80000100800 */
[----:B----4-:R-:W4:Y:S04]  /*42900*/  LDL.LU R131, [R1+0x13e8] ;  /* 0x0013e80001837983 */ /* 0x010f280000300800 */
[----:B------:R2:W-:Y:S04]  /*42910*/  STL [R1+0x12a8], R127 ;  /* 0x0012a87f01007387 */ /* 0x0005e80000100800 */
[----:B-1----:R-:W4:Y:S04]  /*42920*/  LDL.LU R136, [R1+0x1428] ;  /* 0x0014280001887983 */ /* 0x002f280000300800 */
[----:B------:R1:W-:Y:S01]  /*42930*/  LDGSTS.E [R2+0x24300], [R124.64], P0 ;  /* 0x243000007c027fae */ /* 0x0003e20008121848 */
[----:B------:R-:W-:Y:S01]  /*42940*/  IADD3 R141, P1, R141, UR7, RZ ;  /* 0x000000078d8d7c10 */ /* 0x000fe2000ff3e0ff */
[----:B-1----:R-:W-:Y:S01]  /*42950*/  IMAD.MOV.U32 R124, RZ, RZ, R126 ;  /* 0x000000ffff7c7224 */ /* 0x002fe200078e007e */
[----:B------:R-:W-:Y:S01]  /*42960*/  MOV R125, R127 ;  /* 0x0000007f007d7202 */ /* 0x000fe20000000f00 */
[----:B--2---:R-:W4:Y:S01]  /*42970*/  LDL.LU R126, [R1+0x1074] ;  /* 0x00107400017e7983 */ /* 0x004f220000300800 */
[----:B------:R-:W-:-:S03]  /*42980*/  IADD3 R130, P2, R130, UR7, RZ ;  /* 0x0000000782827c10 */ /* 0x000fc6000ff5e0ff */
[----:B------:R1:W-:Y:S01]  /*42990*/  LDGSTS.E [R2+0x24b00], [R124.64], P0 ;  /* 0x24b000007c027fae */ /* 0x0003e20008121848 */
[----:B------:R-:W-:-:S03]  /*429a0*/  IADD3.X R142, R142, UR6, RZ, P1, !PT ;  /* 0x000000068e8e7c10 */ /* 0x000fc60008ffe4ff */
[----:B------:R-:W4:Y:S01]  /*429b0*/  LDL.LU R127, [R1+0x10b4] ;  /* 0x0010b400017f7983 */ /* 0x000f220000300800 */
[----:B------:R-:W-:-:S03]  /*429c0*/  IADD3.X R137, R137, UR6, RZ, P2, !PT ;  /* 0x0000000689897c10 */ /* 0x000fc600097fe4ff */
        /* <DEDUP_REMOVED lines=8> */
[----:B------:R-:W4:Y:S01]  /*42a50*/  LDL.LU R130, [R1+0x1070] ;  /* 0x0010700001827983 */ /* 0x000f220000300800 */
[----:B------:R-:W-:-:S03]  /*42a60*/  IMAD.MOV.U32 R125, RZ, RZ, R137 ;  /* 0x000000ffff7d7224 */ /* 0x000fc600078e0089 */
[----:B------:R-:W4:Y:S01]  /*42a70*/  LDL.LU R137, [R1+0x10b0] ;  /* 0x0010b00001897983 */ /* 0x000f220000300800 */
[----:B------:R-:W-:Y:S02]  /*42a80*/  IADD3 R129, P1, R129, UR7, RZ ;  /* 0x0000000781817c10 */ /* 0x000fe4000ff3e0ff */
[----:B------:R-:W-:Y:S01]  /*42a90*/  IADD3 R134, P2, R134, UR7, RZ ;  /* 0x0000000786867c10 */ /* 0x000fe2000ff5e0ff */
[----:B------:R1:W-:Y:S04]  /*42aa0*/  LDGSTS.E [R2+0x25b00], [R124.64], P0 ;  /* 0x25b000007c027fae */ /* 0x0003e80008121848 */
[----:B------:R3:W-:Y:S01]  /*42ab0*/  STL [R1+0x136c], R129 ;  /* 0x00136c8101007387 */ /* 0x0007e20000100800 */
[----:B-1----:R-:W-:Y:S01]  /*42ac0*/  IMAD.MOV.U32 R124, RZ, RZ, R129 ;  /* 0x000000ffff7c7224 */ /* 0x002fe200078e0081 */
[----:B---3--:R-:W-:-:S04]  /*42ad0*/  IADD3.X R133, R133, UR6, RZ, P1, !PT ;  /* 0x0000000685857c10 */ /* 0x008fc80008ffe4ff */
[----:B------:R-:W-:Y:S01]  /*42ae0*/  MOV R125, R133 ;  /* 0x00000085007d7202 */ /* 0x000fe20000000f00 */
[----:B------:R1:W-:Y:S01]  /*42af0*/  STL [R1+0x1368], R133 ;  /* 0x0013688501007387 */ /* 0x0003e20000100800 */
[----:B------:R-:W-:-:S03]  /*42b00*/  IADD3.X R135, R135, UR6, RZ, P2, !PT ;  /* 0x0000000687877c10 */ /* 0x000fc600097fe4ff */
[----:B------:R3:W-:Y:S04]  /*42b10*/  STL [R1+0x13ac], R134 ;  /* 0x0013ac8601007387 */ /* 0x0007e80000100800 */
[----:B------:R-:W2:Y:S04]  /*42b20*/  LDL.LU R129, [R1+0x10f4] ;  /* 0x0010f40001817983 */ /* 0x000ea80000300800 */
[----:B------:R3:W-:Y:S04]  /*42b30*/  STL [R1+0x13a8], R135 ;  /* 0x0013a88701007387 */ /* 0x0007e80000100800 */
[----:B------:R3:W-:Y:S04]  /*42b40*/  LDGSTS.E [R2+0x26300], [R124.64], P0 ;  /* 0x263000007c027fae */ /* 0x0007e80008121848 */
[----:B-1----:R-:W2:Y:S01]  /*42b50*/  LDL.LU R133, [R1+0x1134] ;  /* 0x0011340001857983 */ /* 0x002ea20000300800 */
[----:B------:R-:W-:Y:S01]  /*42b60*/  IADD3 R3, P1, R3, UR7, RZ ;  /* 0x0000000703037c10 */ /* 0x000fe2000ff3e0ff */
[----:B---3--:R-:W-:-:S02]  /*42b70*/  IMAD.MOV.U32 R124, RZ, RZ, R134 ;  /* 0x000000ffff7c7224 */ /* 0x008fc400078e0086 */
[----:B------:R-:W3:Y:S01]  /*42b80*/  LDL.LU R134, [R1+0x10f0] ;  /* 0x0010f00001867983 */ /* 0x000ee20000300800 */
[----:B------:R-:W-:Y:S01]  /*42b90*/  IMAD.MOV.U32 R125, RZ, RZ, R135 ;  /* 0x000000ffff7d7224 */ /* 0x000fe200078e0087 */
[----:B------:R-:W-:Y:S02]  /*42ba0*/  IADD3 R132, P2, R132, UR7, RZ ;  /* 0x0000000784847c10 */ /* 0x000fe4000ff5e0ff */
[----:B------:R-:W3:Y:S04]  /*42bb0*/  LDL.LU R135, [R1+0x1130] ;  /* 0x0011300001877983 */ /* 0x000ee80000300800 */
[----:B------:R1:W-:Y:S04]  /*42bc0*/  LDGSTS.E [R2+0x26b00], [R124.64], P0 ;  /* 0x26b000007c027fae */ /* 0x0003e80008121848 */
[----:B------:R-:W-:Y:S01]  /*42bd0*/  STL [R1+0x13ec], R3 ;  /* 0x0013ec0301007387 */ /* 0x000fe20000100800 */
[----:B-1----:R-:W-:-:S02]  /*42be0*/  MOV R124, R3 ;  /* 0x00000003007c7202 */ /* 0x002fc40000000f00 */
[----:B----4-:R-:W-:-:S05]  /*42bf0*/  IADD3.X R131, R131, UR6, RZ, P1, !PT ;  /* 0x0000000683837c10 */ /* 0x010fca0008ffe4ff */
        /* <DEDUP_REMOVED lines=8> */
[----:B----4-:R-:W-:Y:S01]  /*42c80*/  MOV R125, R136 ;  /* 0x00000088007d7202 */ /* 0x010fe20000000f00 */
[----:B------:R-:W-:-:S02]  /*42c90*/  IMAD.MOV.U32 R124, RZ, RZ, R132 ;  /* 0x000000ffff7c7224 */ /* 0x000fc400078e0084 */
[----:B-1----:R-:W4:Y:S01]  /*42ca0*/  LDL.LU R136, [R1+0x1170] ;  /* 0x0011700001887983 */ /* 0x002f220000300800 */
[----:B------:R-:W-:-:S03]  /*42cb0*/  IADD3 R126, P1, R126, UR7, RZ ;  /* 0x000000077e7e7c10 */ /* 0x000fc6000ff3e0ff */
[----:B------:R-:W4:Y:S01]  /*42cc0*/  LDL.LU R132, [R1+0x11b0] ;  /* 0x0011b00001847983 */ /* 0x000f220000300800 */
        /* <DEDUP_REMOVED lines=12> */
[----:B-1----:R-:W4:Y:S04]  /*42d90*/  LDL.LU R130, [R1+0x11f4] ;  /* 0x0011f40001827983 */ /* 0x002f280000300800 */
[----:B------:R-:W4:Y:S01]  /*42da0*/  LDL.LU R126, [R1+0x1234] ;  /* 0x00123400017e7983 */ /* 0x000f220000300800 */
[----:B------:R-:W-:-:S03]  /*42db0*/  MOV R125, R137 ;  /* 0x00000089007d7202 */ /* 0x000fc60000000f00 */
[----:B------:R1:W-:Y:S01]  /*42dc0*/  STL [R1+0x10b0], R137 ;  /* 0x0010b08901007387 */ /* 0x0003e20000100800 */
[----:B------:R-:W-:-:S05]  /*42dd0*/  IMAD.MOV.U32 R124, RZ, RZ, R127 ;  /* 0x000000ffff7c7224 */ /* 0x000fca00078e007f */
[----:B------:R2:W-:Y:S04]  /*42de0*/  LDGSTS.E [R2+0x20c00], [R124.64], P0 ;  /* 0x20c000007c027fae */ /* 0x0005e80008121848 */
[----:B-1----:R-:W4:Y:S04]  /*42df0*/  LDL.LU R137, [R1+0x11f0] ;  /* 0x0011f00001897983 */ /* 0x002f280000300800 */
[----:B------:R-:W4:Y:S01]  /*42e00*/  LDL.LU R127, [R1+0x1230] ;  /* 0x00123000017f7983 */ /* 0x000f220000300800 */
[----:B--2---:R-:W-:-:S05]  /*42e10*/  IADD3 R129, P1, R129, UR7, RZ ;  /* 0x0000000781817c10 */ /* 0x004fca000ff3e0ff */
[----:B------:R-:W-:Y:S01]  /*42e20*/  STL [R1+0x10f4], R129 ;  /* 0x0010f48101007387 */ /* 0x000fe20000100800 */
[----:B------:R-:W-:Y:S01]  /*42e30*/  IMAD.MOV.U32 R124, RZ, RZ, R129 ;  /* 0x000000ffff7c7224 */ /* 0x000fe200078e0081 */
[----:B------:R-:W-:Y:S02]  /*42e40*/  IADD3 R133, P2, R133, UR7, RZ ;  /* 0x0000000785857c10 */ /* 0x000fe4000ff5e0ff */
[----:B---3--:R-:W-:Y:S02]  /*42e50*/  IADD3.X R134, R134, UR6, RZ, P1, !PT ;  /* 0x0000000686867c10 */ /* 0x008fe40008ffe4ff */
        /* <DEDUP_REMOVED lines=16> */
[----:B----4-:R-:W-:Y:S02]  /*42f60*/  IADD3.X R136, R136, UR6, RZ, P1, !PT ;  /* 0x0000000688887c10 */ /* 0x010fe40008ffe4ff */
[----:B------:R-:W-:-:S03]  /*42f70*/  IADD3.X R132, R132, UR6, RZ, P2, !PT ;  /* 0x0000000684847c10 */ /* 0x000fc600097fe4ff */
[----:B------:R4:W-:Y:S01]  /*42f80*/  STL [R1+0x1170], R136 ;  /* 0x0011708801007387 */ /* 0x0009e20000100800 */
[----:B-1----:R-:W-:-:S03]  /*42f90*/  IMAD.MOV.U32 R124, RZ, RZ, R131 ;  /* 0x000000ffff7c7224 */ /* 0x002fc600078e0083 */
[----:B------:R1:W-:Y:S04]  /*42fa0*/  STL [R1+0x11b4], R3 ;  /* 0x0011b40301007387 */ /* 0x0003e80000100800 */
[----:B------:R-:W2:Y:S04]  /*42fb0*/  LDL.LU R139, [R1+0x12f4] ;  /* 0x0012f400018b7983 */ /* 0x000ea80000300800 */
[----:B------:R1:W-:Y:S04]  /*42fc0*/  STL [R1+0x11b0], R132 ;  /* 0x0011b08401007387 */ /* 0x0003e80000100800 */
[----:B------:R-:W2:Y:S04]  /*42fd0*/  LDL.LU R131, [R1+0x1334] ;  /* 0x0013340001837983 */ /* 0x000ea80000300800 */
[----:B------:R-:W2:Y:S01]  /*42fe0*/  LDL.LU R141, [R1+0x12f0] ;  /* 0x0012f000018d7983 */ /* 0x000ea20000300800 */
[----:B------:R-:W-:-:S03]  /*42ff0*/  MOV R125, R136 ;  /* 0x00000088007d7202 */ /* 0x000fc60000000f00 */
[----:B----4-:R-:W4:Y:S04]  /*43000*/  LDL.LU R136, [R1+0x1330] ;  /* 0x0013300001887983 */ /* 0x010f280000300800 */
[----:B------:R1:W-:Y:S02]  /*43010*/  LDGSTS.E [R2+0x22400], [R124.64], P0 ;  /* 0x224000007c027fae */ /* 0x0003e40008121848 */
[----:B-1----:R-:W-:Y:S02]  /*43020*/  IMAD.MOV.U32 R124, RZ, RZ, R3 ;  /* 0x000000ffff7c7224 */ /* 0x002fe400078e0003 */
[----:B------:R-:W-:Y:S01]  /*43030*/  IMAD.MOV.U32 R125, RZ, RZ, R132 ;  /* 0x000000ffff7d7224 */ /* 0x000fe200078e0084 */
[----:B------:R-:W4:Y:S01]  /*43040*/  LDL.LU R3, [R1+0x1374] ;  /* 0x0013740001037983 */ /* 0x000f220000300800 */
[----:B------:R-:W-:-:S03]  /*43050*/  IADD3 R130, P1, R130, UR7, RZ ;  /* 0x0000000782827c10 */ /* 0x000fc6000ff3e0ff */
[----:B------:R-:W4:Y:S01]  /*43060*/  LDL.LU R132, [R1+0x13b4] ;  /* 0x0013b40001847983 */ /* 0x000f220000300800 */
        /* <DEDUP_REMOVED lines=8> */
[----:B------:R-:W4:Y:S01]  /*430f0*/  LDL.LU R130, [R1+0x1370] ;  /* 0x0013700001827983 */ /* 0x000f220000300800 */
[----:B------:R-:W-:-:S03]  /*43100*/  IMAD.MOV.U32 R125, RZ, RZ, R137 ;  /* 0x000000ffff7d7224 */ /* 0x000fc600078e0089 */
[----:B------:R1:W-:Y:S04]  /*43110*/  STL [R1+0x1230], R127 ;  /* 0x0012307f01007387 */ /* 0x0003e80000100800 */
[----:B-1----:R-:W4:Y:S04]  /*43120*/  LDL.LU R137, [R1+0x13b0] ;  /* 0x0013b00001897983 */ /* 0x002f280000300800 */
[----:B------:R1:W-:Y:S02]  /*43130*/  LDGSTS.E [R2+0x23400], [R124.64], P0 ;  /* 0x234000007c027fae */ /* 0x0003e40008121848 */
[----:B-1----:R-:W-:Y:S01]  /*43140*/  IMAD.MOV.U32 R124, RZ, RZ, R126 ;  /* 0x000000ffff7c7224 */ /* 0x002fe200078e007e */
[----:B------:R-:W-:Y:S01]  /*43150*/  MOV R125, R127 ;  /* 0x0000007f007d7202 */ /* 0x000fe20000000f00 */
[----:B------:R-:W4:Y:S04]  /*43160*/  LDL.LU R126, [R1+0x13f4] ;  /* 0x0013f400017e7983 */ /* 0x000f280000300800 */
[----:B------:R-:W4:Y:S04]  /*43170*/  LDL.LU R127, [R1+0x1434] ;  /* 0x00143400017f7983 */ /* 0x000f280000300800 */
[----:B------:R1:W-:Y:S01]  /*43180*/  LDGSTS.E [R2+0x23c00], [R124.64], P0 ;  /* 0x23c000007c027fae */ /* 0x0003e20008121848 */
[----:B---3--:R-:W-:-:S05]  /*43190*/  IADD3 R134, P1, R134, UR7, RZ ;  /* 0x0000000786867c10 */ /* 0x008fca000ff3e0ff */
[----:B------:R3:W-:Y:S01]  /*431a0*/  STL [R1+0x1274], R134 ;  /* 0x0012748601007387 */ /* 0x0007e20000100800 */
[----:B------:R-:W-:Y:S02]  /*431b0*/  IADD3 R129, P2, R129, UR7, RZ ;  /* 0x0000000781817c10 */ /* 0x000fe4000ff5e0ff */
        /* <DEDUP_REMOVED lines=14> */
[----:B------:R-:W2:Y:S01]  /*432a0*/  LDL.LU R133, [R1+0x10bc] ;  /* 0x0010bc0001857983 */ /* 0x000ea20000300800 */
[----:B------:R-:W-:-:S05]  /*432b0*/  IADD3 R139, P1, R139, UR7, RZ ;  /* 0x000000078b8b7c10 */ /* 0x000fca000ff3e0ff */
[----:B-1----:R-:W-:Y:S01]  /*432c0*/  IMAD.MOV.U32 R124, RZ, RZ, R139 ;  /* 0x000000ffff7c7224 */ /* 0x002fe200078e008b */
[----:B------:R-:W-:Y:S02]  /*432d0*/  IADD3 R131, P2, R131, UR7, RZ ;  /* 0x0000000783837c10 */ /* 0x000fe4000ff5e0ff */
[----:B------:R-:W-:Y:S01]  /*432e0*/  IADD3.X R141, R141, UR6, RZ, P1, !PT ;  /* 0x000000068d8d7c10 */ /* 0x000fe20008ffe4ff */
[----:B------:R-:W-:Y:S03]  /*432f0*/  STL [R1+0x12f4], R139 ;  /* 0x0012f48b01007387 */ /* 0x000fe60000100800 */
[----:B------:R-:W-:Y:S02]  /*43300*/  MOV R125, R141 ;  /* 0x0000008d007d7202 */ /* 0x000fe40000000f00 */
[----:B----4-:R-:W-:Y:S01]  /*43310*/  IADD3.X R136, R136, UR6, RZ, P2, !PT ;  /* 0x0000000688887c10 */ /* 0x010fe200097fe4ff */
[----:B------:R-:W-:Y:S04]  /*43320*/  STL [R1+0x12f0], R141 ;  /* 0x0012f08d01007387 */ /* 0x000fe80000100800 */
[----:B------:R1:W-:Y:S04]  /*43330*/  STL [R1+0x1334], R131 ;  /* 0x0013348301007387 */ /* 0x0003e80000100800 */
[----:B------:R4:W-:Y:S04]  /*43340*/  LDGSTS.E [R2+0x25400], [R124.64], P0 ;  /* 0x254000007c027fae */ /* 0x0009e80008121848 */
[----:B------:R1:W-:Y:S01]  /*43350*/  STL [R1+0x1330], R136 ;  /* 0x0013308801007387 */ /* 0x0003e20000100800 */
[----:B------:R-:W-:Y:S01]  /*43360*/  IADD3 R3, P1, R3, UR7, RZ ;  /* 0x0000000703037c10 */ /* 0x000fe2000ff3e0ff */
[----:B----4-:R-:W-:-:S02]  /*43370*/  IMAD.MOV.U32 R124, RZ, RZ, R131 ;  /* 0x000000ffff7c7224 */ /* 0x010fc400078e0083 */
[----:B-1----:R-:W2:Y:S01]  /*43380*/  LDL.LU R131, [R1+0x1078] ;  /* 0x0010780001837983 */ /* 0x002ea20000300800 */
[----:B------:R-:W-:Y:S01]  /*43390*/  IMAD.MOV.U32 R125, RZ, RZ, R136 ;  /* 0x000000ffff7d7224 */ /* 0x000fe200078e0088 */
[----:B------:R-:W-:Y:S02]  /*433a0*/  IADD3 R132, P2, R132, UR7, RZ ;  /* 0x0000000784847c10 */ /* 0x000fe4000ff5e0ff */
[----:B------:R-:W2:Y:S04]  /*433b0*/  LDL.LU R136, [R1+0x10b8] ;  /* 0x0010b80001887983 */ /* 0x000ea80000300800 */
[----:B------:R1:W-:Y:S04]  /*433c0*/  LDGSTS.E [R2+0x25c00], [R124.64], P0 ;  /* 0x25c000007c027fae */ /* 0x0003e80008121848 */
[----:B------:R1:W-:Y:S02]  /*433d0*/  STL [R1+0x1374], R3 ;  /* 0x0013740301007387 */ /* 0x0003e40000100800 */
[----:B-1----:R-:W-:-:S02]  /*433e0*/  MOV R124, R3 ;  /* 0x00000003007c7202 */ /* 0x002fc40000000f00 */
[----:B------:R-:W-:-:S05]  /*433f0*/  IADD3.X R130, R130, UR6, RZ, P1, !PT ;  /* 0x0000000682827c10 */ /* 0x000fca0008ffe4ff */
        /* <DEDUP_REMOVED lines=17> */
[----:B------:R-:W-:-:S02]  /*43510*/  LOP3.LUT R139, R252, 0x50, RZ, 0x3c, !PT ;  /* 0x00000050fc8b7812 */ /* 0x000fc400078e3cff */
        /* <DEDUP_REMOVED lines=16> */
[----:B------:R-:W-:Y:S01]  /*43620*/  STL [R1+0x107c], R129 ;  /* 0x00107c8101007387 */ /* 0x000fe20000100800 */
[----:B-1----:R-:W-:-:S03]  /*43630*/  IMAD.U32 R2, RZ, RZ, UR5 ;  /* 0x00000005ff027e24 */ /* 0x002fc6000f8e00ff */
[----:B------:R-:W-:Y:S01]  /*43640*/  STL [R1+0x10bc], R133 ;  /* 0x0010bc8501007387 */ /* 0x000fe20000100800 */
[----:B------:R-:W-:Y:S01]  /*43650*/  IMAD.MOV.U32 R124, RZ, RZ, R129 ;  /* 0x000000ffff7c7224 */ /* 0x000fe200078e0081 */
[----:B------:R-:W-:Y:S02]  /*43660*/  LEA R2, R2, R139, 0xf ;  /* 0x0000008b02027211 */ /* 0x000fe400078e78ff */
[----:B------:R-:W-:Y:S02]  /*43670*/  IADD3.X R131, R131, UR6, RZ, P1, !PT ;  /* 0x0000000683837c10 */ /* 0x000fe40008ffe4ff */
[----:B------:R-:W-:-:S03]  /*43680*/  IADD3.X R136, R136, UR6, RZ, P2, !PT ;  /* 0x0000000688887c10 */ /* 0x000fc600097fe4ff */
[----:B------:R-:W-:Y:S01]  /*43690*/  IMAD.MOV.U32 R125, RZ, RZ, R131 ;  /* 0x000000ffff7d7224 */ /* 0x000fe200078e0083 */
[----:B------:R1:W-:Y:S04]  /*436a0*/  STL [R1+0x1078], R131 ;  /* 0x0010788301007387 */ /* 0x0003e80000100800 */
[----:B------:R1:W-:Y:S04]  /*436b0*/  LDGSTS.E [R2+0x20500], [R124.64], P0 ;  /* 0x205000007c027fae */ /* 0x0003e80008121848 */
[----:B-1----:R-:W2:Y:S04]  /*436c0*/  LDL.LU R131, [R1+0x11fc] ;  /* 0x0011fc0001837983 */ /* 0x002ea80000300800 */
[----:B------:R-:W2:Y:S01]  /*436d0*/  LDL.LU R129, [R1+0x123c] ;  /* 0x00123c0001817983 */ /* 0x000ea20000300800 */
[----:B------:R-:W-:-:S03]  /*436e0*/  IMAD.MOV.U32 R125, RZ, RZ, R136 ;  /* 0x000000ffff7d7224 */ /* 0x000fc600078e0088 */
[----:B------:R1:W-:Y:S01]  /*436f0*/  STL [R1+0x10b8], R136 ;  /* 0x0010b88801007387 */ /* 0x0003e20000100800 */
[----:B------:R-:W-:-:S05]  /*43700*/  MOV R124, R133 ;  /* 0x00000085007c7202 */ /* 0x000fca0000000f00 */
[----:B------:R1:W-:Y:S04]  /*43710*/  LDGSTS.E [R2+0x20d00], [R124.64], P0 ;  /* 0x20d000007c027fae */ /* 0x0003e80008121848 */
[----:B-1----:R-:W2:Y:S04]  /*43720*/  LDL.LU R136, [R1+0x11f8] ;  /* 0x0011f80001887983 */ /* 0x002ea80000300800 */
[----:B------:R-:W2:Y:S01]  /*43730*/  LDL.LU R133, [R1+0x1238] ;  /* 0x0012380001857983 */ /* 0x000ea20000300800 */
[----:B------:R-:W-:-:S05]  /*43740*/  IADD3 R3, P1, R3, UR7, RZ ;  /* 0x0000000703037c10 */ /* 0x000fca000ff3e0ff */
[----:B------:R-:W-:Y:S01]  /*43750*/  STL [R1+0x10fc], R3 ;  /* 0x0010fc0301007387 */ /* 0x000fe20000100800 */
[----:B------:R-:W-:Y:S01]  /*43760*/  IMAD.MOV.U32 R124, RZ, RZ, R3 ;  /* 0x000000ffff7c7224 */ /* 0x000fe200078e0003 */
[----:B------:R-:W-:Y:S02]  /*43770*/  IADD3 R130, P2, R130, UR7, RZ ;  /* 0x0000000782827c10 */ /* 0x000fe4000ff5e0ff */
        /* <DEDUP_REMOVED lines=23> */
[----:B------:R1:W-:Y:S04]  /*438f0*/  STL [R1+0x11b8], R127 ;  /* 0x0011b87f01007387 */ /* 0x0003e80000100800 */
[----:B----4-:R-:W4:Y:S01]  /*43900*/  LDL.LU R134, [R1+0x133c] ;  /* 0x00133c0001867983 */ /* 0x010f220000300800 */
[----:B------:R-:W-:-:S03]  /*43910*/  IMAD.MOV.U32 R125, RZ, RZ, R135 ;  /* 0x000000ffff7d7224 */ /* 0x000fc600078e0087 */
        /* <DEDUP_REMOVED lines=8> */
[----:B------:R-:W-:-:S02]  /*439a0*/  IADD3 R131, P1, R131, UR7, RZ ;  /* 0x0000000783837c10 */ /* 0x000fc4000ff3e0ff */
[----:B------:R-:W-:-:S03]  /*439b0*/  IADD3 R129, P2, R129, UR7, RZ ;  /* 0x0000000781817c10 */ /* 0x000fc6000ff5e0ff */
[----:B------:R1:W-:Y:S02]  /*439c0*/  STL [R1+0x11fc], R131 ;  /* 0x0011fc8301007387 */ /* 0x0003e40000100800 */
        /* <DEDUP_REMOVED lines=13> */
[----:B------:R-:W2:Y:S04]  /*43aa0*/  LDL.LU R133, [R1+0x143c] ;  /* 0x00143c0001857983 */ /* 0x000ea80000300800 */
[----:B------:R1:W-:Y:S01]  /*43ab0*/  LDGSTS.E [R2+0x23d00], [R124.64], P0 ;  /* 0x23d000007c027fae */ /* 0x0003e20008121848 */
[----:B------:R-:W-:-:S05]  /*43ac0*/  IADD3 R132, P1, R132, UR7, RZ ;  /* 0x0000000784847c10 */ /* 0x000fca000ff3e0ff */
[----:B------:R1:W-:Y:S01]  /*43ad0*/  STL [R1+0x127c], R132 ;  /* 0x00127c8401007387 */ /* 0x0003e20000100800 */
[----:B------:R-:W-:Y:S02]  /*43ae0*/  IADD3 R3, P2, R3, UR7, RZ ;  /* 0x0000000703037c10 */ /* 0x000fe4000ff5e0ff */
        /* <DEDUP_REMOVED lines=51> */
[----:B------:R1:W-:Y:S02]  /*43e20*/  STL [R1+0x13fc], R129 ;  /* 0x0013fc8101007387 */ /* 0x0003e40000100800 */
[----:B-1----:R-:W-:Y:S01]  /*43e30*/  IMAD.MOV.U32 R124, RZ, RZ, R129 ;  /* 0x000000ffff7c7224 */ /* 0x002fe200078e0081 */
[----:B------:R-:W-:-:S04]  /*43e40*/  IADD3.X R132, R132, UR6, RZ, P1, !PT ;  /* 0x0000000684847c10 */ /* 0x000fc80008ffe4ff */
[----:B------:R-:W-:Y:S01]  /*43e50*/  MOV R125, R132 ;  /* 0x00000084007d7202 */ /* 0x000fe20000000f00 */
[----:B------:R1:W-:Y:S01]  /*43e60*/  STL [R1+0x13f8], R132 ;  /* 0x0013f88401007387 */ /* 0x0003e20000100800 */
[----:B------:R-:W-:-:S03]  /*43e70*/  IADD3.X R137, R137, UR6, RZ, P2, !PT ;  /* 0x0000000689897c10 */ /* 0x000fc600097fe4ff */
[----:B------:R-:W-:Y:S04]  /*43e80*/  STL [R1+0x143c], R133 ;  /* 0x00143c8501007387 */ /* 0x000fe80000100800 */
[----:B------:R-:W4:Y:S04]  /*43e90*/  LDL.LU R129, [R1+0x1184] ;  /* 0x0011840001817983 */ /* 0x000f280000300800 */
[----:B------:R1:W-:Y:S04]  /*43ea0*/  STL [R1+0x1438], R137 ;  /* 0x0014388901007387 */ /* 0x0003e80000100800 */
[----:B------:R1:W-:Y:S04]  /*43eb0*/  LDGSTS.E [R2+0x27500], [R124.64], P0 ;  /* 0x275000007c027fae */ /* 0x0003e80008121848 */
[----:B-1----:R-:W4:Y:S01]  /*43ec0*/  LDL.LU R132, [R1+0x11c4] ;  /* 0x0011c40001847983 */ /* 0x002f220000300800 */
[----:B------:R-:W-:-:S03]  /*43ed0*/  IMAD.MOV.U32 R125, RZ, RZ, R137 ;  /* 0x000000ffff7d7224 */ /* 0x000fc600078e0089 */
[----:B------:R-:W4:Y:S01]  /*43ee0*/  LDL.LU R137, [R1+0x1180] ;  /* 0x0011800001897983 */ /* 0x000f220000300800 */
[----:B------:R-:W-:-:S03]  /*43ef0*/  IMAD.MOV.U32 R124, RZ, RZ, R133 ;  /* 0x000000ffff7c7224 */ /* 0x000fc600078e0085 */
[----:B------:R-:W4:Y:S01]  /*43f00*/  LDL.LU R133, [R1+0x11c0] ;  /* 0x0011c00001857983 */ /* 0x000f220000300800 */
[----:B------:R-:W-:-:S03]  /*43f10*/  IADD3 R3, P1, R3, UR7, RZ ;  /* 0x0000000703037c10 */ /* 0x000fc6000ff3e0ff */
        /* <DEDUP_REMOVED lines=28> */
[----:B------:R2:W-:Y:S04]  /*440e0*/  STL [R1+0x1144], R131 ;  /* 0x0011448301007387 */ /* 0x0005e80000100800 */
[----:B------:R4:W-:Y:S04]  /*440f0*/  LDGSTS.E [R2+0x21600], [R124.64], P0 ;  /* 0x216000007c027fae */ /* 0x0009e80008121848 */
[----:B-1----:R-:W3:Y:S04]  /*44100*/  LDL.LU R127, [R1+0x1284] ;  /* 0x00128400017f7983 */ /* 0x002ee80000300800 */
[----:B------:R1:W-:Y:S04]  /*44110*/  STL [R1+0x1140], R136 ;  /* 0x0011408801007387 */ /* 0x0003e80000100800 */
[----:B------:R-:W3:Y:S01]  /*44120*/  LDL.LU R126, [R1+0x12c4] ;  /* 0x0012c400017e7983 */ /* 0x000ee20000300800 */
[----:B----4-:R-:W-:Y:S01]  /*44130*/  IMAD.MOV.U32 R124, RZ, RZ, R131 ;  /* 0x000000ffff7c7224 */ /* 0x010fe200078e0083 */
[----:B------:R-:W-:-:S02]  /*44140*/  MOV R125, R136 ;  /* 0x00000088007d7202 */ /* 0x000fc40000000f00 */
[----:B--2---:R-:W2:Y:S04]  /*44150*/  LDL.LU R131, [R1+0x1280] ;  /* 0x0012800001837983 */ /* 0x004ea80000300800 */
[----:B-1----:R-:W4:Y:S04]  /*44160*/  LDL.LU R136, [R1+0x12c0] ;  /* 0x0012c00001887983 */ /* 0x002f280000300800 */
        /* <DEDUP_REMOVED lines=9> */
[----:B------:R-:W4:Y:S04]  /*44200*/  LDL.LU R138, [R1+0x1304] ;  /* 0x00130400018a7983 */ /* 0x000f280000300800 */
[----:B------:R1:W-:Y:S04]  /*44210*/  STL [R1+0x11c0], R133 ;  /* 0x0011c08501007387 */ /* 0x0003e80000100800 */
[----:B------:R-:W4:Y:S04]  /*44220*/  LDL.LU R129, [R1+0x1344] ;  /* 0x0013440001817983 */ /* 0x000f280000300800 */
[----:B------:R-:W4:Y:S01]  /*44230*/  LDL.LU R139, [R1+0x1300] ;  /* 0x00130000018b7983 */ /* 0x000f220000300800 */
[----:B------:R-:W-:-:S03]  /*44240*/  IMAD.MOV.U32 R125, RZ, RZ, R137 ;  /* 0x000000ffff7d7224 */ /* 0x000fc600078e0089 */
[----:B-1----:R-:W4:Y:S04]  /*44250*/  LDL.LU R137, [R1+0x1340] ;  /* 0x0013400001897983 */ /* 0x002f280000300800 */
[----:B------:R1:W-:Y:S02]  /*44260*/  LDGSTS.E [R2+0x22600], [R124.64], P0 ;  /* 0x226000007c027fae */ /* 0x0003e40008121848 */
[----:B-1----:R-:W-:Y:S01]  /*44270*/  MOV R124, R132 ;  /* 0x00000084007c7202 */ /* 0x002fe20000000f00 */
[----:B------:R-:W-:Y:S01]  /*44280*/  IMAD.MOV.U32 R125, RZ, RZ, R133 ;  /* 0x000000ffff7d7224 */ /* 0x000fe200078e0085 */
[----:B------:R-:W4:Y:S04]  /*44290*/  LDL.LU R132, [R1+0x1384] ;  /* 0x0013840001847983 */ /* 0x000f280000300800 */
[----:B------:R-:W4:Y:S04]  /*442a0*/  LDL.LU R133, [R1+0x13c4] ;  /* 0x0013c40001857983 */ /* 0x000f280000300800 */
[----:B------:R1:W-:Y:S01]  /*442b0*/  LDGSTS.E [R2+0x22e00], [R124.64], P0 ;  /* 0x22e000007c027fae */ /* 0x0003e20008121848 */
[----:B---3--:R-:W-:-:S02]  /*442c0*/  IADD3 R134, P1, R134, UR7, RZ ;  /* 0x0000000786867c10 */ /* 0x008fc4000ff3e0ff */
[----:B------:R-:W-:-:S03]  /*442d0*/  IADD3 R3, P2, R3, UR7, RZ ;  /* 0x0000000703037c10 */ /* 0x000fc6000ff5e0ff */
[----:B------:R3:W-:Y:S01]  /*442e0*/  STL [R1+0x1204], R134 ;  /* 0x0012048601007387 */ /* 0x0007e20000100800 */
[----:B-1----:R-:W-:Y:S01]  /*442f0*/  IMAD.MOV.U32 R124, RZ, RZ, R134 ;  /* 0x000000ffff7c7224 */ /* 0x002fe200078e0086 */
[----:B------:R-:W-:Y:S02]  /*44300*/  IADD3.X R135, R135, UR6, RZ, P1, !PT ;  /* 0x0000000687877c10 */ /* 0x000fe40008ffe4ff */
[----:B------:R-:W-:-:S03]  /*44310*/  IADD3.X R130, R130, UR6, RZ, P2, !PT ;  /* 0x0000000682827c10 */ /* 0x000fc600097fe4ff */
[----:B------:R1:W-:Y:S01]  /*44320*/  STL [R1+0x1200], R135 ;  /* 0x0012008701007387 */ /* 0x0003e20000100800 */
[----:B------:R-:W-:-:S03]  /*44330*/  MOV R125, R135 ;  /* 0x00000087007d7202 */ /* 0x000fc60000000f00 */
[----:B------:R-:W-:Y:S04]  /*44340*/  STL [R1+0x1244], R3 ;  /* 0x0012440301007387 */ /* 0x000fe80000100800 */
[----:B---3--:R-:W3:Y:S04]  /*44350*/  LDL.LU R134, [R1+0x1380] ;  /* 0x0013800001867983 */ /* 0x008ee80000300800 */
[----:B------:R1:W-:Y:S04]  /*44360*/  STL [R1+0x1240], R130 ;  /* 0x0012408201007387 */ /* 0x0003e80000100800 */
[----:B-1----:R-:W3:Y:S04]  /*44370*/  LDL.LU R135, [R1+0x13c0] ;  /* 0x0013c00001877983 */ /* 0x002ee80000300800 */
[----:B------:R1:W-:Y:S02]  /*44380*/  LDGSTS.E [R2+0x23600], [R124.64], P0 ;  /* 0x236000007c027fae */ /* 0x0003e40008121848 */
[----:B-1----:R-:W-:-:S02]  /*44390*/  IMAD.MOV.U32 R124, RZ, RZ, R3 ;  /* 0x000000ffff7c7224 */ /* 0x002fc400078e0003 */
[----:B------:R-:W-:Y:S02]  /*443a0*/  IMAD.MOV.U32 R125, RZ, RZ, R130 ;  /* 0x000000ffff7d7224 */ /* 0x000fe400078e0082 */
[----:B------:R-:W3:Y:S04]  /*443b0*/  LDL.LU R130, [R1+0x1404] ;  /* 0x0014040001827983 */ /* 0x000ee80000300800 */
[----:B------:R-:W3:Y:S04]  /*443c0*/  LDL.LU R3, [R1+0x1444] ;  /* 0x0014440001037983 */ /* 0x000ee80000300800 */
[----:B------:R1:W-:Y:S01]  /*443d0*/  LDGSTS.E [R2+0x23e00], [R124.64], P0 ;  /* 0x23e000007c027fae */ /* 0x0003e20008121848 */
[----:B------:R-:W-:-:S02]  /*443e0*/  IADD3 R127, P1, R127, UR7, RZ ;  /* 0x000000077f7f7c10 */ /* 0x000fc4000ff3e0ff */
[----:B------:R-:W-:Y:S02]  /*443f0*/  IADD3 R126, P2, R126, UR7, RZ ;  /* 0x000000077e7e7c10 */ /* 0x000fe4000ff5e0ff */
[----:B--2---:R-:W-:Y:S01]  /*44400*/  IADD3.X R131, R131, UR6, RZ, P1, !PT ;  /* 0x0000000683837c10 */ /* 0x004fe20008ffe4ff */
[----:B------:R-:W-:Y:S01]  /*44410*/  STL [R1+0x1284], R127 ;  /* 0x0012847f01007387 */ /* 0x000fe20000100800 */
[----:B----4-:R-:W-:-:S03]  /*44420*/  IADD3.X R136, R136, UR6, RZ, P2, !PT ;  /* 0x0000000688887c10 */ /* 0x010fc600097fe4ff */
[----:B------:R2:W-:Y:S01]  /*44430*/  STL [R1+0x1280], R131 ;  /* 0x0012808301007387 */ /* 0x0005e20000100800 */
[----:B-1----:R-:W-:Y:S01]  /*44440*/  IMAD.MOV.U32 R125, RZ, RZ, R131 ;  /* 0x000000ffff7d7224 */ /* 0x002fe200078e0083 */
[----:B------:R-:W-:Y:S02]  /*44450*/  MOV R124, R127 ;  /* 0x0000007f007c7202 */ /* 0x000fe40000000f00 */
[----:B------:R-:W-:Y:S04]  /*44460*/  STL [R1+0x12c4], R126 ;  /* 0x0012c47e01007387 */ /* 0x000fe80000100800 */
[----:B------:R1:W-:Y:S04]  /*44470*/  LDGSTS.E [R2+0x24600], [R124.64], P0 ;  /* 0x246000007c027fae */ /* 0x0003e80008121848 */
[----:B--2---:R-:W2:Y:S04]  /*44480*/  LDL.LU R131, [R1+0x1400] ;  /* 0x0014000001837983 */ /* 0x004ea80000300800 */
[----:B------:R4:W-:Y:S04]  /*44490*/  STL [R1+0x12c0], R136 ;  /* 0x0012c08801007387 */ /* 0x0009e80000100800 */
[----:B------:R-:W2:Y:S01]  /*444a0*/  LDL.LU R127, [R1+0x1440] ;  /* 0x00144000017f7983 */ /* 0x000ea20000300800 */
[----:B-1----:R-:W-:Y:S01]  /*444b0*/  IMAD.MOV.U32 R124, RZ, RZ, R126 ;  /* 0x000000ffff7c7224 */ /* 0x002fe200078e007e */
[----:B------:R-:W-:-:S02]  /*444c0*/  MOV R125, R136 ;  /* 0x00000088007d7202 */ /* 0x000fc40000000f00 */
[----:B----4-:R-:W2:Y:S04]  /*444d0*/  LDL.LU R136, [R1+0x108c] ;  /* 0x00108c0001887983 */ /* 0x010ea80000300800 */
[----:B------:R1:W-:Y:S04]  /*444e0*/  LDGSTS.E [R2+0x24e00], [R124.64], P0 ;  /* 0x24e000007c027fae */ /* 0x0003e80008121848 */
[----:B------:R-:W2:Y:S01]  /*444f0*/  LDL.LU R126, [R1+0x10cc] ;  /* 0x0010cc00017e7983 */ /* 0x000ea20000300800 */
[----:B------:R-:W-:-:S05]  /*44500*/  IADD3 R138, P1, R138, UR7, RZ ;  /* 0x000000078a8a7c10 */ /* 0x000fca000ff3e0ff */
[----:B-1----:R-:W-:Y:S01]  /*44510*/  IMAD.MOV.U32 R124, RZ, RZ, R138 ;  /* 0x000000ffff7c7224 */ /* 0x002fe200078e008a */
[----:B------:R-:W-:Y:S02]  /*44520*/  IADD3 R129, P2, R129, UR7, RZ ;  /* 0x0000000781817c10 */ /* 0x000fe4000ff5e0ff */
[----:B------:R-:W-:Y:S01]  /*44530*/  IADD3.X R139, R139, UR6, RZ, P1, !PT ;  /* 0x000000068b8b7c10 */ /* 0x000fe20008ffe4ff */
[----:B------:R-:W-:Y:S01]  /*44540*/  STL [R1+0x1304], R138 ;  /* 0x0013048a01007387 */ /* 0x000fe20000100800 */
[----:B------:R-:W-:-:S03]  /*44550*/  IADD3.X R137, R137, UR6, RZ, P2, !PT ;  /* 0x0000000689897c10 */ /* 0x000fc600097fe4ff */
[----:B------:R-:W-:Y:S01]  /*44560*/  IMAD.MOV.U32 R125, RZ, RZ, R139 ;  /* 0x000000ffff7d7224 */ /* 0x000fe200078e008b */
[----:B------:R-:W-:Y:S04]  /*44570*/  STL [R1+0x1300], R139 ;  /* 0x0013008b01007387 */ /* 0x000fe80000100800 */
[----:B------:R-:W-:Y:S04]  /*44580*/  STL [R1+0x1344], R129 ;  /* 0x0013448101007387 */ /* 0x000fe80000100800 */
[----:B------:R1:W-:Y:S04]  /*44590*/  LDGSTS.E [R2+0x25600], [R124.64], P0 ;  /* 0x256000007c027fae */ /* 0x0003e80008121848 */
[----:B------:R1:W-:Y:S02]  /*445a0*/  STL [R1+0x1340], R137 ;  /* 0x0013408901007387 */ /* 0x0003e40000100800 */
[----:B-1----:R-:W-:-:S02]  /*445b0*/  IMAD.MOV.U32 R125, RZ, RZ, R137 ;  /* 0x000000ffff7d7224 */ /* 0x002fc400078e0089 */
        /* <DEDUP_REMOVED lines=9> */
[----:B---3--:R-:W-:-:S04]  /*44650*/  IADD3.X R134, R134, UR6, RZ, P1, !PT ;  /* 0x0000000686867c10 */ /* 0x008fc80008ffe4ff */
        /* <DEDUP_REMOVED lines=8> */
[----:B---3--:R-:W-:-:S02]  /*446e0*/  IMAD.MOV.U32 R125, RZ, RZ, R135 ;  /* 0x000000ffff7d7224 */ /* 0x008fc400078e0087 */
[----:B------:R-:W-:Y:S01]  /*446f0*/  IMAD.MOV.U32 R124, RZ, RZ, R133 ;  /* 0x000000ffff7c7224 */ /* 0x000fe200078e0085 */
[----:B------:R-:W-:Y:S01]  /*44700*/  IADD3 R130, P1, R130, UR7, RZ ;  /* 0x0000000782827c10 */ /* 0x000fe2000ff3e0ff */
[----:B-1----:R-:W3:Y:S01]  /*44710*/  LDL.LU R135, [R1+0x1108] ;  /* 0x0011080001877983 */ /* 0x002ee20000300800 */
[----:B------:R-:W-:-:S03]  /*44720*/  IADD3 R3, P2, R3, UR7, RZ ;  /* 0x0000000703037c10 */ /* 0x000fc6000ff5e0ff */
[----:B------:R-:W3:Y:S04]  /*44730*/  LDL.LU R133, [R1+0x1148] ;  /* 0x0011480001857983 */ /* 0x000ee80000300800 */
[----:B------:R-:W-:Y:S04]  /*44740*/  STL [R1+0x1404], R130 ;  /* 0x0014048201007387 */ /* 0x000fe80000100800 */
[----:B------:R1:W-:Y:S02]  /*44750*/  LDGSTS.E [R2+0x26e00], [R124.64], P0 ;  /* 0x26e000007c027fae */ /* 0x0003e40008121848 */
[----:B-1----:R-:W-:-:S02]  /*44760*/  MOV R124, R130 ;  /* 0x00000082007c7202 */ /* 0x002fc40000000f00 */
[----:B--2---:R-:W-:-:S05]  /*44770*/  IADD3.X R131, R131, UR6, RZ, P1, !PT ;  /* 0x0000000683837c10 */ /* 0x004fca0008ffe4ff */
[----:B------:R1:W-:Y:S01]  /*44780*/  STL [R1+0x1400], R131 ;  /* 0x0014008301007387 */ /* 0x0003e20000100800 */
[----:B------:R-:W-:Y:S01]  /*44790*/  IADD3.X R127, R127, UR6, RZ, P2, !PT ;  /* 0x000000067f7f7c10 */ /* 0x000fe200097fe4ff */
[----:B------:R-:W-:Y:S02]  /*447a0*/  IMAD.MOV.U32 R125, RZ, RZ, R131 ;  /* 0x000000ffff7d7224 */ /* 0x000fe400078e0083 */
[----:B------:R-:W-:Y:S04]  /*447b0*/  STL [R1+0x1444], R3 ;  /* 0x0014440301007387 */ /* 0x000fe80000100800 */
[----:B------:R2:W-:Y:S04]  /*447c0*/  STL [R1+0x1440], R127 ;  /* 0x0014407f01007387 */ /* 0x0005e80000100800 */
[----:B-1----:R-:W3:Y:S04]  /*447d0*/  LDL.LU R131, [R1+0x1188] ;  /* 0x0011880001837983 */ /* 0x002ee80000300800 */
[----:B------:R-:W3:Y:S04]  /*447e0*/  LDL.LU R130, [R1+0x118c] ;  /* 0x00118c0001827983 */ /* 0x000ee80000300800 */
[----:B------:R1:W-:Y:S01]  /*447f0*/  LDGSTS.E [R2+0x27600], [R124.64], P0 ;  /* 0x276000007c027fae */ /* 0x0003e20008121848 */
[----:B------:R-:W-:-:S02]  /*44800*/  IADD3 R136, P1, R136, UR7, RZ ;  /* 0x0000000788887c10 */ /* 0x000fc4000ff3e0ff */
[----:B-1----:R-:W-:Y:S01]  /*44810*/  MOV R125, R127 ;  /* 0x0000007f007d7202 */ /* 0x002fe20000000f00 */
[----:B------:R-:W-:Y:S01]  /*44820*/  IMAD.MOV.U32 R124, RZ, RZ, R3 ;  /* 0x000000ffff7c7224 */ /* 0x000fe200078e0003 */
[----:B--2---:R-:W3:Y:S04]  /*44830*/  LDL.LU R127, [R1+0x11c8] ;  /* 0x0011c800017f7983 */ /* 0x004ee80000300800 */
[----:B------:R-:W3:Y:S01]  /*44840*/  LDL.LU R3, [R1+0x11cc] ;  /* 0x0011cc0001037983 */ /* 0x000ee20000300800 */
[----:B------:R-:W-:-:S03]  /*44850*/  IADD3 R126, P2, R126, UR7, RZ ;  /* 0x000000077e7e7c10 */ /* 0x000fc6000ff5e0ff */
[----:B------:R1:W-:Y:S04]  /*44860*/  LDGSTS.E [R2+0x27e00], [R124.64], P0 ;  /* 0x27e000007c027fae */ /* 0x0003e80008121848 */
[----:B------:R-:W-:Y:S01]  /*44870*/  STL [R1+0x108c], R136 ;  /* 0x00108c8801007387 */ /* 0x000fe20000100800 */
[----:B-1----:R-:W-:Y:S01]  /*44880*/  IMAD.U32 R2, RZ, RZ, UR5 ;  /* 0x00000005ff027e24 */ /* 0x002fe2000f8e00ff */
[----:B------:R-:W-:Y:S02]  /*44890*/  MOV R124, R136 ;  /* 0x00000088007c7202 */ /* 0x000fe40000000f00 */
[----:B------:R-:W-:Y:S01]  /*448a0*/  IADD3.X R137, R137, UR6, RZ, P1, !PT ;  /* 0x0000000689897c10 */ /* 0x000fe20008ffe4ff */
[----:B------:R-:W-:Y:S01]  /*448b0*/  IMAD R2, R2, 0x8000, R138 ;  /* 0x0000800002027824 */ /* 0x000fe200078e028a */
[----:B------:R-:W-:-:S03]  /*448c0*/  IADD3.X R129, R129, UR6, RZ, P2, !PT ;  /* 0x0000000681817c10 */ /* 0x000fc600097fe4ff */
[----:B------:R-:W-:Y:S01]  /*448d0*/  IMAD.MOV.U32 R125, RZ, RZ, R137 ;  /* 0x000000ffff7d7224 */ /* 0x000fe200078e0089 */
[----:B------:R-:W-:Y:S04]  /*448e0*/  STL [R1+0x10cc], R126 ;  /* 0x0010cc7e01007387 */ /* 0x000fe80000100800 */
[----:B------:R-:W-:Y:S04]  /*448f0*/  STL [R1+0x1088], R137 ;  /* 0x0010888901007387 */ /* 0x000fe80000100800 */
[----:B------:R1:W-:Y:S04]  /*44900*/  LDGSTS.E [R2+0x20700], [R124.64], P0 ;  /* 0x207000007c027fae */ /* 0x0003e80008121848 */
[----:B------:R1:W-:Y:S02]  /*44910*/  STL [R1+0x10c8], R129 ;  /* 0x0010c88101007387 */ /* 0x0003e40000100800 */
[----:B-1----:R-:W-:Y:S01]  /*44920*/  MOV R125, R129 ;  /* 0x00000081007d7202 */ /* 0x002fe20000000f00 */
[----:B------:R-:W-:Y:S01]  /*44930*/  IMAD.MOV.U32 R124, RZ, RZ, R126 ;  /* 0x000000ffff7c7224 */ /* 0x000fe200078e007e */
[----:B------:R-:W3:Y:S04]  /*44940*/  LDL.LU R129, [R1+0x1208] ;  /* 0x0012080001817983 */ /* 0x000ee80000300800 */
[----:B------:R-:W3:Y:S04]  /*44950*/  LDL.LU R126, [R1+0x120c] ;  /* 0x00120c00017e7983 */ /* 0x000ee80000300800 */
[----:B------:R-:W3:Y:S04]  /*44960*/  LDL.LU R143, [R1+0x1248] ;  /* 0x00124800018f7983 */ /* 0x000ee80000300800 */
[----:B------:R-:W3:Y:S04]  /*44970*/  LDL.LU R142, [R1+0x124c] ;  /* 0x00124c00018e7983 */ /* 0x000ee80000300800 */
[----:B------:R1:W-:Y:S01]  /*44980*/  LDGSTS.E [R2+0x20f00], [R124.64], P0 ;  /* 0x20f000007c027fae */ /* 0x0003e20008121848 */
[----:B----4-:R-:W-:-:S02]  /*44990*/  IADD3 R134, P1, R134, UR7, RZ ;  /* 0x0000000786867c10 */ /* 0x010fc4000ff3e0ff */
[----:B------:R-:W-:-:S03]  /*449a0*/  IADD3 R132, P2, R132, UR7, RZ ;  /* 0x0000000784847c10 */ /* 0x000fc6000ff5e0ff */
[----:B------:R4:W-:Y:S01]  /*449b0*/  STL [R1+0x110c], R134 ;  /* 0x00110c8601007387 */ /* 0x0009e20000100800 */
[----:B---3--:R-:W-:Y:S02]  /*449c0*/  IADD3.X R135, R135, UR6, RZ, P1, !PT ;  /* 0x0000000687877c10 */ /* 0x008fe40008ffe4ff */
[----:B------:R-:W-:-:S03]  /*449d0*/  IADD3.X R133, R133, UR6, RZ, P2, !PT ;  /* 0x0000000685857c10 */ /* 0x000fc600097fe4ff */
[----:B------:R3:W-:Y:S04]  /*449e0*/  STL [R1+0x1108], R135 ;  /* 0x0011088701007387 */ /* 0x0007e80000100800 */
[----:B------:R-:W-:Y:S04]  /*449f0*/  STL [R1+0x114c], R132 ;  /* 0x00114c8401007387 */ /* 0x000fe80000100800 */
[----:B------:R1:W-:Y:S04]  /*44a00*/  STL [R1+0x1148], R133 ;  /* 0x0011488501007387 */ /* 0x0003e80000100800 */
[----:B------:R-:W2:Y:S04]  /*44a10*/  LDL.LU R141, [R1+0x1288] ;  /* 0x00128800018d7983 */ /* 0x000ea80000300800 */
[----:B------:R-:W2:Y:S04]  /*44a20*/  LDL.LU R140, [R1+0x128c] ;  /* 0x00128c00018c7983 */ /* 0x000ea80000300800 */
[----:B------:R-:W2:Y:S04]  /*44a30*/  LDL.LU R139, [R1+0x12c8] ;  /* 0x0012c800018b7983 */ /* 0x000ea80000300800 */
[----:B------:R-:W2:Y:S01]  /*44a40*/  LDL.LU R138, [R1+0x12cc] ;  /* 0x0012cc00018a7983 */ /* 0x000ea20000300800 */
[----:B-1----:R-:W-:-:S03]  /*44a50*/  IMAD.MOV.U32 R124, RZ, RZ, R134 ;  /* 0x000000ffff7c7224 */ /* 0x002fc600078e0086 */
[----:B------:R-:W2:Y:S01]  /*44a60*/  LDL.LU R136, [R1+0x130c] ;  /* 0x00130c0001887983 */ /* 0x000ea20000300800 */
[----:B------:R-:W-:-:S03]  /*44a70*/  IMAD.MOV.U32 R125, RZ, RZ, R135 ;  /* 0x000000ffff7d7224 */ /* 0x000fc600078e0087 */
[----:B----4-:R-:W4:Y:S04]  /*44a80*/  LDL.LU R134, [R1+0x134c] ;  /* 0x00134c0001867983 */ /* 0x010f280000300800 */
[----:B------:R1:W-:Y:S02]  /*44a90*/  LDGSTS.E [R2+0x21700], [R124.64], P0 ;  /* 0x217000007c027fae */ /* 0x0003e40008121848 */
[----:B-1----:R-:W-:Y:S01]  /*44aa0*/  MOV R124, R132 ;  /* 0x00000084007c7202 */ /* 0x002fe20000000f00 */
[----:B------:R-:W-:-:S05]  /*44ab0*/  IMAD.MOV.U32 R125, RZ, RZ, R133 ;  /* 0x000000ffff7d7224 */ /* 0x000fca00078e0085 */
[----:B------:R1:W-:Y:S01]  /*44ac0*/  LDGSTS.E [R2+0x21f00], [R124.64], P0 ;  /* 0x21f000007c027fae */ /* 0x0003e20008121848 */
[----:B------:R-:W-:-:S04]  /*44ad0*/  IADD3 R130, P1, R130, UR7, RZ ;  /* 0x0000000782827c10 */ /* 0x000fc8000ff3e0ff */
[----:B------:R-:W-:Y:S01]  /*44ae0*/  IADD3.X R131, R131, UR6, RZ, P1, !PT ;  /* 0x0000000683837c10 */ /* 0x000fe20008ffe4ff */
[----:B------:R-:W-:Y:S04]  /*44af0*/  STL [R1+0x118c], R130 ;  /* 0x00118c8201007387 */ /* 0x000fe80000100800 */
[----:B------:R1:W-:Y:S01]  /*44b00*/  STL [R1+0x1188], R131 ;  /* 0x0011888301007387 */ /* 0x0003e20000100800 */
[----:B---3--:R-:W-:-:S04]  /*44b10*/  IADD3 R3, P2, R3, UR7, RZ ;  /* 0x0000000703037c10 */ /* 0x008fc8000ff5e0ff */
[----:B------:R-:W-:Y:S01]  /*44b20*/  IADD3.X R127, R127, UR6, RZ, P2, !PT ;  /* 0x000000067f7f7c10 */ /* 0x000fe200097fe4ff */
[----:B------:R-:W-:Y:S04]  /*44b30*/  STL [R1+0x11cc], R3 ;  /* 0x0011cc0301007387 */ /* 0x000fe80000100800 */
[----:B------:R-:W3:Y:S04]  /*44b40*/  LDL.LU R137, [R1+0x1308] ;  /* 0x0013080001897983 */ /* 0x000ee80000300800 */
[----:B------:R1:W-:Y:S04]  /*44b50*/  STL [R1+0x11c8], R127 ;  /* 0x0011c87f01007387 */ /* 0x0003e80000100800 */
[----:B------:R-:W3:Y:S04]  /*44b60*/  LDL.LU R135, [R1+0x1348] ;  /* 0x0013480001877983 */ /* 0x000ee80000300800 */
[----:B------:R-:W3:Y:S04]  /*44b70*/  LDL.LU R133, [R1+0x1388] ;  /* 0x0013880001857983 */ /* 0x000ee80000300800 */
[----:B------:R-:W3:Y:S01]  /*44b80*/  LDL.LU R132, [R1+0x138c] ;  /* 0x00138c0001847983 */ /* 0x000ee20000300800 */
[----:B-1----:R-:W-:Y:S01]  /*44b90*/  IMAD.MOV.U32 R124, RZ, RZ, R130 ;  /* 0x000000ffff7c7224 */ /* 0x002fe200078e0082 */
[----:B------:R-:W-:-:S02]  /*44ba0*/  MOV R125, R131 ;  /* 0x00000083007d7202 */ /* 0x000fc40000000f00 */
[----:B------:R-:W3:Y:S04]  /*44bb0*/  LDL.LU R131, [R1+0x13c8] ;  /* 0x0013c80001837983 */ /* 0x000ee80000300800 */
[----:B------:R-:W3:Y:S04]  /*44bc0*/  LDL.LU R130, [R1+0x13cc] ;  /* 0x0013cc0001827983 */ /* 0x000ee80000300800 */
[----:B------:R1:W-:Y:S02]  /*44bd0*/  LDGSTS.E [R2+0x22700], [R124.64], P0 ;  /* 0x227000007c027fae */ /* 0x0003e40008121848 */
[----:B-1----:R-:W-:-:S02]  /*44be0*/  IMAD.MOV.U32 R124, RZ, RZ, R3 ;  /* 0x000000ffff7c7224 */ /* 0x002fc400078e0003 */
[----:B------:R-:W-:Y:S02]  /*44bf0*/  IMAD.MOV.U32 R125, RZ, RZ, R127 ;  /* 0x000000ffff7d7224 */ /* 0x000fe400078e007f */
[----:B------:R-:W3:Y:S01]  /*44c00*/  LDL.LU R127, [R1+0x140c] ;  /* 0x00140c00017f7983 */ /* 0x000ee20000300800 */
[----:B------:R-:W-:-:S03]  /*44c10*/  IADD3 R126, P1, R126, UR7, RZ ;  /* 0x000000077e7e7c10 */ /* 0x000fc6000ff3e0ff */
[----:B------:R-:W3:Y:S01]  /*44c20*/  LDL.LU R3, [R1+0x144c] ;  /* 0x00144c0001037983 */ /* 0x000ee20000300800 */
[----:B------:R-:W-:Y:S02]  /*44c30*/  IADD3.X R129, R129, UR6, RZ, P1, !PT ;  /* 0x0000000681817c10 */ /* 0x000fe40008ffe4ff */
[----:B------:R-:W-:Y:S01]  /*44c40*/  IADD3 R142, P2, R142, UR7, RZ ;  /* 0x000000078e8e7c10 */ /* 0x000fe2000ff5e0ff */
[----:B------:R-:W-:Y:S04]  /*44c50*/  STL [R1+0x120c], R126 ;  /* 0x00120c7e01007387 */ /* 0x000fe80000100800 */
[----:B------:R1:W-:Y:S04]  /*44c60*/  LDGSTS.E [R2+0x22f00], [R124.64], P0 ;  /* 0x22f000007c027fae */ /* 0x0003e80008121848 */
[----:B------:R1:W-:Y:S04]  /*44c70*/  STL [R1+0x1208], R129 ;  /* 0x0012088101007387 */ /* 0x0003e80000100800 */
[----:B------:R-:W-:Y:S01]  /*44c80*/  STL [R1+0x124c], R142 ;  /* 0x00124c8e01007387 */ /* 0x000fe20000100800 */
[----:B-1----:R-:W-:-:S03]  /*44c90*/  IMAD.MOV.U32 R125, RZ, RZ, R129 ;  /* 0x000000ffff7d7224 */ /* 0x002fc600078e0081 */
[----:B------:R-:W3:Y:S01]  /*44ca0*/  LDL.LU R129, [R1+0x1408] ;  /* 0x0014080001817983 */ /* 0x000ee20000300800 */
[----:B------:R-:W-:Y:S02]  /*44cb0*/  IADD3.X R143, R143, UR6, RZ, P2, !PT ;  /* 0x000000068f8f7c10 */ /* 0x000fe400097fe4ff */
[----:B------:R-:W-:-:S03]  /*44cc0*/  MOV R124, R126 ;  /* 0x0000007e007c7202 */ /* 0x000fc60000000f00 */
[----:B------:R-:W-:Y:S04]  /*44cd0*/  STL [R1+0x1248], R143 ;  /* 0x0012488f01007387 */ /* 0x000fe80000100800 */
[----:B------:R-:W3:Y:S04]  /*44ce0*/  LDL.LU R126, [R1+0x1448] ;  /* 0x00144800017e7983 */ /* 0x000ee80000300800 */
[----:B------:R1:W-:Y:S02]  /*44cf0*/  LDGSTS.E [R2+0x23700], [R124.64], P0 ;  /* 0x237000007c027fae */ /* 0x0003e40008121848 */
[----:B-1----:R-:W-:Y:S01]  /*44d00*/  IMAD.MOV.U32 R124, RZ, RZ, R142 ;  /* 0x000000ffff7c7224 */ /* 0x002fe200078e008e */
[----:B------:R-:W-:-:S05]  /*44d10*/  MOV R125, R143 ;  /* 0x0000008f007d7202 */ /* 0x000fca0000000f00 */
[----:B------:R1:W-:Y:S01]  /*44d20*/  LDGSTS.E [R2+0x23f00], [R124.64], P0 ;  /* 0x23f000007c027fae */ /* 0x0003e20008121848 */
[----:B------:R-:W-:-:S05]  /*44d30*/  IMAD.MOV.U32 R252, RZ, RZ, 0x3f ;  /* 0x0000003ffffc7424 */ /* 0x000fca00078e00ff */
[----:B------:R-:W-:Y:S02]  /*44d40*/  IADD3 R252, R252, c[0x0][0x180], RZ ;  /* 0x00006000fcfc7a10 */ /* 0x000fe40007ffe0ff */
[----:B------:R-:W-:Y:S02]  /*44d50*/  IADD3 R128, R128, 0x1, RZ ;  /* 0x0000000180807810 */ /* 0x000fe40007ffe0ff */
[----:B--2---:R-:W-:-:S04]  /*44d60*/  IADD3 R140, P1, R140, UR7, RZ ;  /* 0x000000078c8c7c10 */ /* 0x004fc8000ff3e0ff */
[----:B------:R-:W-:Y:S01]  /*44d70*/  IADD3.X R141, R141, UR6, RZ, P1, !PT ;  /* 0x000000068d8d7c10 */ /* 0x000fe20008ffe4ff */
[----:B-1----:R-:W-:Y:S01]  /*44d80*/  IMAD.MOV.U32 R124, RZ, RZ, R140 ;  /* 0x000000ffff7c7224 */ /* 0x002fe200078e008c */
[----:B------:R-:W-:-:S03]  /*44d90*/  IADD3 R138, P2, R138, UR7, RZ ;  /* 0x000000078a8a7c10 */ /* 0x000fc6000ff5e0ff */
[----:B------:R-:W-:Y:S01]  /*44da0*/  IMAD.MOV.U32 R125, RZ, RZ, R141 ;  /* 0x000000ffff7d7224 */ /* 0x000fe200078e008d */
[----:B------:R-:W-:Y:S02]  /*44db0*/  IADD3.X R139, R139, UR6, RZ, P2, !PT ;  /* 0x000000068b8b7c10 */ /* 0x000fe400097fe4ff */
[----:B------:R-:W-:Y:S02]  /*44dc0*/  IADD3 R136, P1, R136, UR7, RZ ;  /* 0x0000000788887c10 */ /* 0x000fe4000ff3e0ff */
[----:B------:R1:W-:Y:S01]  /*44dd0*/  LDGSTS.E [R2+0x24700], [R124.64], P0 ;  /* 0x247000007c027fae */ /* 0x0003e20008121848 */
[----:B----4-:R-:W-:Y:S02]  /*44de0*/  IADD3 R134, P2, R134, UR7, RZ ;  /* 0x0000000786867c10 */ /* 0x010fe4000ff5e0ff */
[----:B-1----:R-:W-:Y:S01]  /*44df0*/  MOV R124, R138 ;  /* 0x0000008a007c7202 */ /* 0x002fe20000000f00 */
[----:B------:R-:W-:-:S05]  /*44e00*/  IMAD.MOV.U32 R125, RZ, RZ, R139 ;  /* 0x000000ffff7d7224 */ /* 0x000fca00078e008b */
[----:B------:R1:W-:Y:S02]  /*44e10*/  LDGSTS.E [R2+0x24f00], [R124.64], P0 ;  /* 0x24f000007c027fae */ /* 0x0003e40008121848 */
[----:B-1----:R-:W-:Y:S02]  /*44e20*/  IMAD.MOV.U32 R124, RZ, RZ, R136 ;  /* 0x000000ffff7c7224 */ /* 0x002fe400078e0088 */
[----:B------:R-:W-:Y:S04]  /*44e30*/  STL [R1+0x128c], R140 ;  /* 0x00128c8c01007387 */ /* 0x000fe80000100800 */
[----:B------:R-:W-:Y:S04]  /*44e40*/  STL [R1+0x1288], R141 ;  /* 0x0012888d01007387 */ /* 0x000fe80000100800 */
[----:B------:R-:W-:Y:S04]  /*44e50*/  STL [R1+0x12cc], R138 ;  /* 0x0012cc8a01007387 */ /* 0x000fe80000100800 */
[----:B------:R-:W-:Y:S01]  /*44e60*/  STL [R1+0x12c8], R139 ;  /* 0x0012c88b01007387 */ /* 0x000fe20000100800 */
[----:B---3--:R-:W-:-:S04]  /*44e70*/  IADD3.X R137, R137, UR6, RZ, P1, !PT ;  /* 0x0000000689897c10 */ /* 0x008fc80008ffe4ff */
[----:B------:R-:W-:Y:S02]  /*44e80*/  MOV R125, R137 ;  /* 0x00000089007d7202 */ /* 0x000fe40000000f00 */
[----:B------:R-:W-:-:S03]  /*44e90*/  IADD3.X R135, R135, UR6, RZ, P2, !PT ;  /* 0x0000000687877c10 */ /* 0x000fc600097fe4ff */
[----:B------:R1:W-:Y:S01]  /*44ea0*/  LDGSTS.E [R2+0x25700], [R124.64], P0 ;  /* 0x257000007c027fae */ /* 0x0003e20008121848 */
[----:B------:R-:W-:-:S04]  /*44eb0*/  IADD3 R132, P1, R132, UR7, RZ ;  /* 0x0000000784847c10 */ /* 0x000fc8000ff3e0ff */
[----:B------:R-:W-:Y:S01]  /*44ec0*/  IADD3.X R133, R133, UR6, RZ, P1, !PT ;  /* 0x0000000685857c10 */ /* 0x000fe20008ffe4ff */
[----:B-1----:R-:W-:Y:S02]  /*44ed0*/  IMAD.MOV.U32 R124, RZ, RZ, R134 ;  /* 0x000000ffff7c7224 */ /* 0x002fe400078e0086 */
[----:B------:R-:W-:Y:S01]  /*44ee0*/  IMAD.MOV.U32 R125, RZ, RZ, R135 ;  /* 0x000000ffff7d7224 */ /* 0x000fe200078e0087 */
[----:B------:R-:W-:-:S04]  /*44ef0*/  IADD3 R130, P2, R130, UR7, RZ ;  /* 0x0000000782827c10 */ /* 0x000fc8000ff5e0ff */
[----:B------:R1:W-:Y:S01]  /*44f00*/  LDGSTS.E [R2+0x25f00], [R124.64], P0 ;  /* 0x25f000007c027fae */ /* 0x0003e20008121848 */
[----:B------:R-:W-:-:S03]  /*44f10*/  IADD3.X R131, R131, UR6, RZ, P2, !PT ;  /* 0x0000000683837c10 */ /* 0x000fc600097fe4ff */
[----:B------:R-:W-:Y:S01]  /*44f20*/  STL [R1+0x130c], R136 ;  /* 0x00130c8801007387 */ /* 0x000fe20000100800 */
[----:B-1----:R-:W-:Y:S01]  /*44f30*/  MOV R124, R132 ;  /* 0x00000084007c7202 */ /* 0x002fe20000000f00 */
[----:B------:R-:W-:Y:S01]  /*44f40*/  IMAD.MOV.U32 R125, RZ, RZ, R133 ;  /* 0x000000ffff7d7224 */ /* 0x000fe200078e0085 */
[----:B------:R-:W-:-:S04]  /*44f50*/  IADD3 R127, P1, R127, UR7, RZ ;  /* 0x000000077f7f7c10 */ /* 0x000fc8000ff3e0ff */
[----:B------:R1:W-:Y:S04]  /*44f60*/  LDGSTS.E [R2+0x26700], [R124.64], P0 ;  /* 0x267000007c027fae */ /* 0x0003e80008121848 */
[----:B------:R-:W-:Y:S01]  /*44f70*/  STL [R1+0x1308], R137 ;  /* 0x0013088901007387 */ /* 0x000fe20000100800 */
[----:B------:R-:W-:-:S03]  /*44f80*/  IADD3 R3, P2, R3, UR7, RZ ;  /* 0x0000000703037c10 */ /* 0x000fc6000ff5e0ff */
[----:B------:R-:W-:Y:S01]  /*44f90*/  STL [R1+0x134c], R134 ;  /* 0x00134c8601007387 */ /* 0x000fe20000100800 */
[----:B-1----:R-:W-:Y:S01]  /*44fa0*/  IMAD.MOV.U32 R124, RZ, RZ, R130 ;  /* 0x000000ffff7c7224 */ /* 0x002fe200078e0082 */
[----:B------:R-:W-:Y:S02]  /*44fb0*/  MOV R125, R131 ;  /* 0x00000083007d7202 */ /* 0x000fe40000000f00 */
[----:B------:R-:W-:Y:S04]  /*44fc0*/  STL [R1+0x1348], R135 ;  /* 0x0013488701007387 */ /* 0x000fe80000100800 */
[----:B------:R1:W-:Y:S04]  /*44fd0*/  LDGSTS.E [R2+0x26f00], [R124.64], P0 ;  /* 0x26f000007c027fae */ /* 0x0003e80008121848 */
[----:B------:R-:W-:Y:S01]  /*44fe0*/  STL [R1+0x138c], R132 ;  /* 0x00138c8401007387 */ /* 0x000fe20000100800 */
[----:B------:R-:W-:-:S03]  /*44ff0*/  IADD3.X R129, R129, UR6, RZ, P1, !PT ;  /* 0x0000000681817c10 */ /* 0x000fc60008ffe4ff */
[----:B------:R-:W-:Y:S01]  /*45000*/  STL [R1+0x1388], R133 ;  /* 0x0013888501007387 */ /* 0x000fe20000100800 */
[----:B-1----:R-:W-:Y:S01]  /*45010*/  IMAD.MOV.U32 R124, RZ, RZ, R127 ;  /* 0x000000ffff7c7224 */ /* 0x002fe200078e007f */
[----:B------:R-:W-:Y:S02]  /*45020*/  MOV R125, R129 ;  /* 0x00000081007d7202 */ /* 0x000fe40000000f00 */
[----:B------:R-:W-:Y:S04]  /*45030*/  STL [R1+0x13cc], R130 ;  /* 0x0013cc8201007387 */ /* 0x000fe80000100800 */
[----:B------:R-:W-:Y:S04]  /*45040*/  STL [R1+0x13c8], R131 ;  /* 0x0013c88301007387 */ /* 0x000fe80000100800 */
[----:B------:R-:W-:Y:S01]  /*45050*/  STL [R1+0x140c], R127 ;  /* 0x00140c7f01007387 */ /* 0x000fe20000100800 */
[----:B------:R-:W-:-:S03]  /*45060*/  IADD3.X R126, R126, UR6, RZ, P2, !PT ;  /* 0x000000067e7e7c10 */ /* 0x000fc600097fe4ff */
[----:B------:R-:W-:Y:S04]  /*45070*/  STL [R1+0x1408], R129 ;  /* 0x0014088101007387 */ /* 0x000fe80000100800 */
[----:B------:R1:W-:Y:S04]  /*45080*/  LDGSTS.E [R2+0x27700], [R124.64], P0 ;  /* 0x277000007c027fae */ /* 0x0003e80008121848 */
[----:B------:R2:W-:Y:S01]  /*45090*/  STL [R1+0x144c], R3 ;  /* 0x00144c0301007387 */ /* 0x0005e20000100800 */
[----:B-1----:R-:W-:Y:S01]  /*450a0*/  IMAD.MOV.U32 R124, RZ, RZ, R3 ;  /* 0x000000ffff7c7224 */ /* 0x002fe200078e0003 */
[----:B--2---:R-:W-:-:S02]  /*450b0*/  SHF.R.S32.HI R3, RZ, 0x1f, R252 ;  /* 0x0000001fff037819 */ /* 0x004fc400000114fc */
[----:B------:R1:W-:Y:S01]  /*450c0*/  STL [R1+0x1448], R126 ;  /* 0x0014487e01007387 */ /* 0x0003e20000100800 */
[----:B------:R-:W-:Y:S01]  /*450d0*/  IMAD.MOV.U32 R125, RZ, RZ, R126 ;  /* 0x000000ffff7d7224 */ /* 0x000fe200078e007e */
[----:B------:R-:W-:Y:S02]  /*450e0*/  LEA.HI R3, R3, R252, RZ, 0x6 ;  /* 0x000000fc03037211 */ /* 0x000fe400078f30ff */
[----:B------:R1:W-:Y:S02]  /*450f0*/  STL [R1+0x940], R128 ;  /* 0x0009408001007387 */ /* 0x0003e40000100800 */
[----:B------:R-:W-:Y:S02]  /*45100*/  SHF.R.S32.HI R3, RZ, 0x6, R3 ;  /* 0x00000006ff037819 */ /* 0x000fe40000011403 */
[----:B------:R1:W-:Y:S02]  /*45110*/  LDGSTS.E [R2+0x27f00], [R124.64], P0 ;  /* 0x27f000007c027fae */ /* 0x0003e40008121848 */
[----:B------:R-:W-:-:S02]  /*45120*/  ISETP.NE.U32.AND P0, PT, R128, R3, PT ;  /* 0x000000038000720c */ /* 0x000fc40003f05070 */
[----:B------:R-:W0:Y:S11]  /*45130*/  LDGDEPBAR ;  /* 0x00000000000079af */ /* 0x000e360000000000 */
[----:B-1----:R-:W-:Y:S01]  /*45140*/  @!P0 CALL.REL.NOINC `(.L_x_0) ;  /* 0x0000001000008944 */ /* 0x002fe20003c00000 */
[----:B------:R-:W-:Y:S05]  /*45150*/  BRA `(.L_x_1) ;  /* 0xfffd818000007947 */ /* 0x000fea000383ffff */
.L_x_0:
[----:B------:R-:W2:Y:S01]  /*45160*/  LDL.LU R127, [R1+0x1560] ;  /* 0x00156000017f7983 */ /* 0x000ea20000300800 */
[----:B------:R-:W-:-:S04]  /*45170*/  DEPBAR.LE SB0, 0x0 ;  /* 0x000080000000791a */ /* 0x000fc80000000000 */
[----:B------:R-:W3:Y:S04]  /*45180*/  LDL.LU R126, [R1+0x155c] ;  /* 0x00155c00017e7983 */ /* 0x000ee80000300800 */
[----:B------:R-:W1:Y:S04]  /*45190*/  S2R R128, SR_TID.X ;  /* 0x0000000000807919 */ /* 0x000e680000002100 */
[----:B------:R-:W4:Y:S04]  /*451a0*/  LDL.LU R136, [R1+0x3f0] ;  /* 0x0003f00001887983 */ /* 0x000f280000300800 */
[----:B------:R-:W4:Y:S04]  /*451b0*/  LDL.LU R137, [R1+0x3f4] ;  /* 0x0003f40001897983 */ /* 0x000f280000300800 */
[----:B------:R-:W4:Y:S04]  /*451c0*/  LDL.LU R138, [R1+0x310] ;  /* 0x00031000018a7983 */ /* 0x000f280000300800 */
[----:B------:R-:W4:Y:S04]  /*451d0*/  LDL.LU R139, [R1+0x314] ;  /* 0x00031400018b7983 */ /* 0x000f280000300800 */
[----:B------:R-:W4:Y:S01]  /*451e0*/  LDL.LU R132, [R1+0x3f8] ;  /* 0x0003f80001847983 */ /* 0x000f220000300800 */
[C---:B-1----:R-:W-:Y:S01]  /*451f0*/  SHF.L.U32 R0, R128.reuse, 0x7, RZ ;  /* 0x0000000780007819 */ /* 0x042fe200000006ff */
[C---:B------:R-:W-:Y:S01]  /*45200*/  IMAD.SHL.U32 R2, R128.reuse, 0x20, RZ ;  /* 0x0000002080027824 */ /* 0x040fe200078e00ff */
[C---:B------:R-:W-:Y:S01]  /*45210*/  SHF.L.U32 R3, R128.reuse, 0x9, RZ ;  /* 0x0000000980037819 */ /* 0x040fe200000006ff */
[----:B------:R-:W-:Y:S01]  /*45220*/  IMAD.SHL.U32 R124, R128, 0x4, RZ ;  /* 0x00000004807c7824 */ /* 0x000fe200078e00ff */
[----:B------:R-:W-:Y:S01]  /*45230*/  LOP3.LUT R0, R0, 0xc00, RZ, 0xc0, !PT ;  /* 0x00000c0000007812 */ /* 0x000fe200078ec0ff */
[----:B------:R-:W-:Y:S01]  /*45240*/  IMAD.SHL.U32 R125, R128, 0x8, RZ ;  /* 0x00000008807d7824 */ /* 0x000fe200078e00ff */
[----:B------:R-:W4:Y:S02]  /*45250*/  LDL.LU R133, [R1+0x3fc] ;  /* 0x0003fc0001857983 */ /* 0x000f240000300800 */
[----:B------:R-:W-:-:S02]  /*45260*/  LOP3.LUT R0, R0, 0x60, R2, 0xf8, !PT ;  /* 0x0000006000007812 */ /* 0x000fc400078ef802 */
[----:B------:R-:W-:Y:S01]  /*45270*/  LOP3.LUT R128, R128, 0x3f, RZ, 0xc0, !PT ;  /* 0x0000003f80807812 */ /* 0x000fe200078ec0ff */
[----:B------:R-:W4:Y:S01]  /*45280*/  LDL.LU R134, [R1+0x318] ;  /* 0x0003180001867983 */ /* 0x000f220000300800 */
[----:B------:R-:W-:Y:S02]  /*45290*/  LOP3.LUT R2, R0, 0x70, R124, 0x78, !PT ;  /* 0x0000007000027812 */ /* 0x000fe400078e787c */
[----:B------:R-:W-:Y:S01]  /*452a0*/  LOP3.LUT R0, R3, 0xc00, RZ, 0xc0, !PT ;  /* 0x00000c0003007812 */ /* 0x000fe200078ec0ff */
[----:B------:R-:W4:Y:S04]  /*452b0*/  LDL.LU R135, [R1+0x31c] ;  /* 0x00031c0001877983 */ /* 0x000f280000300800 */
[----:B------:R-:W-:Y:S01]  /*452c0*/  IMAD R0, R128, 0x10, R0 ;  /* 0x0000001080007824 */ /* 0x000fe200078e0200 */
[----:B------:R-:W-:Y:S01]  /*452d0*/  BAR.SYNC.DEFER_BLOCKING 0x0 ;  /* 0x0000000000007b1d */ /* 0x000fe20000010000 */
[----:B------:R-:W-:-:S05]  /*452e0*/  LOP3.LUT R3, R125, 0x100, RZ, 0xc0, !PT ;  /* 0x000001007d037812 */ /* 0x000fca00078ec0ff */
[----:B------:R-:W4:Y:S04]  /*452f0*/  LDL.LU R128, [R1+0x160] ;  /* 0x0001600001807983 */ /* 0x000f280000300800 */
[----:B------:R-:W4:Y:S04]  /*45300*/  LDL.LU R129, [R1+0x164] ;  /* 0x0001640001817983 */ /* 0x000f280000300800 */
[----:B------:R-:W4:Y:S04]  /*45310*/  LDL.LU R130, [R1+0x150] ;  /* 0x0001500001827983 */ /* 0x000f280000300800 */
[----:B------:R-:W4:Y:S04]  /*45320*/  LDL.LU R131, [R1+0x154] ;  /* 0x0001540001837983 */ /* 0x000f280000300800 */
[----:B------:R-:W4:Y:S04]  /*45330*/  LDL.LU R124, [R1+0x168] ;  /* 0x00016800017c7983 */ /* 0x000f280000300800 */
[----:B------:R-:W4:Y:S01]  /*45340*/  LDL.LU R125, [R1+0x16c] ;  /* 0x00016c00017d7983 */ /* 0x000f220000300800 */
[----:B--2---:R-:W-:-:S02]  /*45350*/  ISETP.GE.AND P1, PT, R127, c[0x0][0x17c], PT ;  /* 0x00005f007f007a0c */ /* 0x004fc40003f26270 */
[----:B---3--:R-:W-:Y:S02]  /*45360*/  ISETP.GE.AND P4, PT, R126, c[0x0][0x17c], PT ;  /* 0x00005f007e007a0c */ /* 0x008fe40003f86270 */
[----:B------:R-:W2:Y:S04]  /*45370*/  LDL.LU R126, [R1+0x158] ;  /* 0x00015800017e7983 */ /* 0x000ea80000300800 */
[----:B------:R-:W2:Y:S01]  /*45380*/  LDL.LU R127, [R1+0x15c] ;  /* 0x00015c00017f7983 */ /* 0x000ea20000300800 */
[----:B------:R-:W-:-:S05]  /*45390*/  IADD3 R2, R3, R2, RZ ;  /* 0x0000000203027210 */ /* 0x000fca0007ffe0ff */
[----:B----4-:R1:W-:Y:S04]  /*453a0*/  STS.128 [R2+0x80], R132 ;  /* 0x0000808402007388 */ /* 0x0103e80000000c00 */
[----:B-1----:R-:W3:Y:S04]  /*453b0*/  LDL.LU R132, [R1+0x70] ;  /* 0x0000700001847983 */ /* 0x002ee80000300800 */
[----:B------:R-:W3:Y:S04]  /*453c0*/  LDL.LU R133, [R1+0x74] ;  /* 0x0000740001857983 */ /* 0x000ee80000300800 */
[----:B------:R-:W3:Y:S04]  /*453d0*/  LDL.LU R134, [R1+0x60] ;  /* 0x0000600001867983 */ /* 0x000ee80000300800 */
[----:B------:R-:W3:Y:S04]  /*453e0*/  LDL.LU R135, [R1+0x64] ;  /* 0x0000640001877983 */ /* 0x000ee80000300800 */
[----:B------:R-:W-:Y:S04]  /*453f0*/  STS.128 [R2], R136 ;  /* 0x0000008802007388 */ /* 0x000fe80000000c00 */
[----:B------:R-:W-:Y:S04]  /*45400*/  STS.128 [R2+0x200], R128 ;  /* 0x0002008002007388 */ /* 0x000fe80000000c00 */
[----:B--2---:R1:W-:Y:S04]  /*45410*/  STS.128 [R2+0x280], R124 ;  /* 0x0002807c02007388 */ /* 0x0043e80000000c00 */
[----:B-1----:R-:W2:Y:S04]  /*45420*/  LDL.LU R124, [R1+0x78] ;  /* 0x00007800017c7983 */ /* 0x002ea80000300800 */
[----:B------:R-:W2:Y:S04]  /*45430*/  LDL.LU R125, [R1+0x7c] ;  /* 0x00007c00017d7983 */ /* 0x000ea80000300800 */
[----:B------:R-:W2:Y:S04]  /*45440*/  LDL.LU R126, [R1+0x68] ;  /* 0x00006800017e7983 */ /* 0x000ea80000300800 */
[----:B------:R-:W2:Y:S04]  /*45450*/  LDL.LU R127, [R1+0x6c] ;  /* 0x00006c00017f7983 */ /* 0x000ea80000300800 */
[----:B------:R-:W-:Y:S01]  /*45460*/  BAR.SYNC.DEFER_BLOCKING 0x0 ;  /* 0x0000000000007b1d */ /* 0x000fe20000010000 */
[----:B-----5:R-:W-:Y:S01]  /*45470*/  MOV R130, R8 ;  /* 0x0000000800827202 */ /* 0x020fe20000000f00 */
[----:B------:R-:W-:Y:S01]  /*45480*/  IMAD.MOV.U32 R131, RZ, RZ, R9 ;  /* 0x000000ffff837224 */ /* 0x000fe200078e0009 */
[----:B------:R-:W-:Y:S01]  /*45490*/  MOV R9, R15 ;  /* 0x0000000f00097202 */ /* 0x000fe20000000f00 */
[----:B------:R-:W-:-:S02]  /*454a0*/  IMAD.MOV.U32 R128, RZ, RZ, R12 ;  /* 0x000000ffff807224 */ /* 0x000fc400078e000c */
[----:B------:R-:W-:Y:S02]  /*454b0*/  IMAD.MOV.U32 R129, RZ, RZ, R13 ;  /* 0x000000ffff817224 */ /* 0x000fe400078e000d */
[----:B------:R-:W-:Y:S02]  /*454c0*/  IMAD.MOV.U32 R8, RZ, RZ, R14 ;  /* 0x000000ffff087224 */ /* 0x000fe400078e000e */
[----:B------:R-:W1:Y:S01]  /*454d0*/  LDS.128 R12, [R0] ;  /* 0x00000000000c7984 */ /* 0x000e620000000c00 */
[C---:B------:R-:W-:Y:S02]  /*454e0*/  LOP3.LUT R3, R0.reuse, 0x20, RZ, 0x3c, !PT ;  /* 0x0000002000037812 */ /* 0x040fe400078e3cff */
[C---:B------:R-:W-:Y:S02]  /*454f0*/  LOP3.LUT R232, R0.reuse, 0x40, RZ, 0x3c, !PT ;  /* 0x0000004000e87812 */ /* 0x040fe400078e3cff */
[----:B------:R-:W-:Y:S01]  /*45500*/  LOP3.LUT R252, R0, 0x60, RZ, 0x3c, !PT ;  /* 0x0000006000fc7812 */ /* 0x000fe200078e3cff */
[----:B------:R-:W4:Y:S04]  /*45510*/  LDS.128 R140, [R3] ;  /* 0x00000000038c7984 */ /* 0x000f280000000c00 */
[----:B------:R-:W3:Y:S04]  /*45520*/  LDS.128 R136, [R232] ;  /* 0x00000000e8887984 */ /* 0x000ee80000000c00 */
[----:B-1----:R-:W-:Y:S04]  /*45530*/  STL.64 [R1+0xc0], R12 ;  /* 0x0000c00c01007387 */ /* 0x002fe80000100a00 */
[----:B------:R-:W-:Y:S04]  /*45540*/  STL.64 [R1+0xc8], R14 ;  /* 0x0000c80e01007387 */ /* 0x000fe80000100a00 */
[----:B------:R-:W1:Y:S04]  /*45550*/  LDS.128 R12, [R252] ;  /* 0x00000000fc0c7984 */ /* 0x000e680000000c00 */
[----:B------:R-:W-:Y:S06]  /*45560*/  BAR.SYNC.DEFER_BLOCKING 0x0 ;  /* 0x0000000000007b1d */ /* 0x000fec0000010000 */
[----:B---3--:R-:W-:Y:S04]  /*45570*/  STS.128 [R2], R132 ;  /* 0x0000008402007388 */ /* 0x008fe80000000c00 */
[----:B------:R-:W-:Y:S04]  /*45580*/  STS.128 [R2+0x200], R128 ;  /* 0x0002008002007388 */ /* 0x000fe80000000c00 */
[----:B------:R3:W-:Y:S04]  /*45590*/  STS.128 [R2+0x280], R8 ;  /* 0x0002800802007388 */ /* 0x0007e80000000c00 */
[----:B----4-:R-:W-:Y:S04]  /*455a0*/  STL.64 [R1+0x100], R140 ;  /* 0x0001008c01007387 */ /* 0x010fe80000100a00 */
[----:B------:R-:W-:Y:S04]  /*455b0*/  STL.64 [R1+0x108], R142 ;  /* 0x0001088e01007387 */ /* 0x000fe80000100a00 */
[----:B------:R-:W-:Y:S04]  /*455c0*/  STL.64 [R1+0x150], R136 ;  /* 0x0001508801007387 */ /* 0x000fe80000100a00 */
[----:B------:R-:W-:Y:S04]  /*455d0*/  STL.64 [R1+0x158], R138 ;  /* 0x0001588a01007387 */ /* 0x000fe80000100a00 */
[----:B-1----:R-:W-:Y:S04]  /*455e0*/  STL.64 [R1+0x180], R12 ;  /* 0x0001800c01007387 */ /* 0x002fe80000100a00 */
[----:B------:R-:W-:Y:S01]  /*455f0*/  STL.64 [R1+0x188], R14 ;  /* 0x0001880e01007387 */ /* 0x000fe20000100a00 */
[----:B---3--:R-:W-:Y:S01]  /*45600*/  IMAD.MOV.U32 R8, RZ, RZ, R86 ;  /* 0x000000ffff087224 */ /* 0x008fe200078e0056 */
[----:B------:R-:W-:Y:S01]  /*45610*/  MOV R9, R87 ;  /* 0x0000005700097202 */ /* 0x000fe20000000f00 */
[----:B------:R-:W-:-:S02]  /*45620*/  IMAD.MOV.U32 R10, RZ, RZ, R82 ;  /* 0x000000ffff0a7224 */ /* 0x000fc400078e0052 */
[----:B------:R-:W-:Y:S01]  /*45630*/  IMAD.MOV.U32 R11, RZ, RZ, R83 ;  /* 0x000000ffff0b7224 */ /* 0x000fe200078e0053 */
[----:B------:R-:W-:Y:S01]  /*45640*/  MOV R83, R153 ;  /* 0x0000009900537202 */ /* 0x000fe20000000f00 */
[----:B------:R-:W-:Y:S02]  /*45650*/  IMAD.MOV.U32 R82, RZ, RZ, R152 ;  /* 0x000000ffff527224 */ /* 0x000fe400078e0098 */
[----:B------:R-:W-:Y:S02]  /*45660*/  IMAD.MOV.U32 R152, RZ, RZ, R166 ;  /* 0x000000ffff987224 */ /* 0x000fe400078e00a6 */
[----:B------:R-:W-:Y:S01]  /*45670*/  IMAD.MOV.U32 R153, RZ, RZ, R167 ;  /* 0x000000ffff997224 */ /* 0x000fe200078e00a7 */
[----:B--2---:R1:W-:Y:S04]  /*45680*/  STS.128 [R2+0x80], R124 ;  /* 0x0000807c02007388 */ /* 0x0043e80000000c00 */
[----:B------:R-:W-:Y:S06]  /*45690*/  BAR.SYNC.DEFER_BLOCKING 0x0 ;  /* 0x0000000000007b1d */ /* 0x000fec0000010000 */
[----:B------:R-:W2:Y:S01]  /*456a0*/  LDS.128 R12, [R0] ;  /* 0x00000000000c7984 */ /* 0x000ea20000000c00 */
[----:B-1----:R-:W-:-:S02]  /*456b0*/  IMAD.MOV.U32 R124, RZ, RZ, R84 ;  /* 0x000000ffff7c7224 */ /* 0x002fc400078e0054 */
[----:B------:R-:W-:Y:S01]  /*456c0*/  IMAD.MOV.U32 R125, RZ, RZ, R85 ;  /* 0x000000ffff7d7224 */ /* 0x000fe200078e0055 */
[----:B------:R-:W1:Y:S04]  /*456d0*/  LDS.128 R128, [R3] ;  /* 0x0000000003807984 */ /* 0x000e680000000c00 */
[----:B------:R-:W3:Y:S01]  /*456e0*/  LDS.128 R84, [R232] ;  /* 0x00000000e8547984 */ /* 0x000ee20000000c00 */
[----:B------:R-:W-:Y:S01]  /*456f0*/  MOV R126, R80 ;  /* 0x00000050007e7202 */ /* 0x000fe20000000f00 */
[----:B------:R-:W-:Y:S01]  /*45700*/  IMAD.MOV.U32 R127, RZ, RZ, R81 ;  /* 0x000000ffff7f7224 */ /* 0x000fe200078e0051 */
[----:B------:R-:W-:Y:S01]  /*45710*/  MOV R80, R164 ;  /* 0x000000a400507202 */ /* 0x000fe20000000f00 */
[----:B------:R-:W-:Y:S01]  /*45720*/  IMAD.MOV.U32 R81, RZ, RZ, R165 ;  /* 0x000000ffff517224 */ /* 0x000fe200078e00a5 */
[----:B--2---:R-:W-:Y:S04]  /*45730*/  STL.64 [R1+0xa0], R12 ;  /* 0x0000a00c01007387 */ /* 0x004fe80000100a00 */
[----:B------:R-:W-:Y:S04]  /*45740*/  STL.64 [R1+0xa8], R14 ;  /* 0x0000a80e01007387 */ /* 0x000fe80000100a00 */
[----:B------:R-:W2:Y:S04]  /*45750*/  LDS.128 R12, [R252] ;  /* 0x00000000fc0c7984 */ /* 0x000ea80000000c00 */
[----:B------:R-:W-:Y:S06]  /*45760*/  BAR.SYNC.DEFER_BLOCKING 0x0 ;  /* 0x0000000000007b1d */ /* 0x000fec0000010000 */
[----:B------:R-:W-:Y:S04]  /*45770*/  STS.128 [R2], R124 ;  /* 0x0000007c02007388 */ /* 0x000fe80000000c00 */
[----:B------:R4:W-:Y:S04]  /*45780*/  STS.128 [R2+0x80], R8 ;  /* 0x0000800802007388 */ /* 0x0009e80000000c00 */
[----:B------:R-:W-:Y:S04]  /*45790*/  STS.128 [R2+0x200], R80 ;  /* 0x0002005002007388 */ /* 0x000fe80000000c00 */
[----:B------:R-:W-:Y:S04]  /*457a0*/  STS.128 [R2+0x280], R152 ;  /* 0x0002809802007388 */ /* 0x000fe80000000c00 */
[----:B------:R-:W-:Y:S01]  /*457b0*/  BAR.SYNC.DEFER_BLOCKING 0x0 ;  /* 0x0000000000007b1d */ /* 0x000fe20000010000 */
[----:B----4-:R-:W-:Y:S01]  /*457c0*/  IMAD.MOV.U32 R10, RZ, RZ, R20 ;  /* 0x000000ffff0a7224 */ /* 0x010fe200078e0014 */
[----:B------:R-:W-:Y:S01]  /*457d0*/  MOV R11, R21 ;  /* 0x00000015000b7202 */ /* 0x000fe20000000f00 */
[----:B------:R-:W-:Y:S01]  /*457e0*/  IMAD.MOV.U32 R9, RZ, RZ, R17 ;  /* 0x000000ffff097224 */ /* 0x000fe200078e0011 */
[----:B------:R-:W-:Y:S01]  /*457f0*/  MOV R8, R16 ;  /* 0x0000001000087202 */ /* 0x000fe20000000f00 */
[----:B------:R-:W-:-:S02]  /*45800*/  IMAD.MOV.U32 R20, RZ, RZ, R18 ;  /* 0x000000ffff147224 */ /* 0x000fc400078e0012 */
[----:B------:R-:W-:Y:S02]  /*45810*/  IMAD.MOV.U32 R21, RZ, RZ, R19 ;  /* 0x000000ffff157224 */ /* 0x000fe400078e0013 */
[----:B------:R-:W4:Y:S04]  /*45820*/  LDS.128 R16, [R0] ;  /* 0x0000000000107984 */ /* 0x000f280000000c00 */
[----:B-1----:R-:W-:Y:S04]  /*45830*/  STL.64 [R1+0xd0], R128 ;  /* 0x0000d08001007387 */ /* 0x002fe80000100a00 */
[----:B------:R-:W-:Y:S04]  /*45840*/  STL.64 [R1+0xd8], R130 ;  /* 0x0000d88201007387 */ /* 0x000fe80000100a00 */
[----:B---3--:R-:W-:Y:S04]  /*45850*/  STL.64 [R1+0x110], R84 ;  /* 0x0001105401007387 */ /* 0x008fe80000100a00 */
[----:B------:R-:W-:Y:S04]  /*45860*/  STL.64 [R1+0x118], R86 ;  /* 0x0001185601007387 */ /* 0x000fe80000100a00 */
[----:B--2---:R1:W-:Y:S04]  /*45870*/  STL.64 [R1+0x160], R12 ;  /* 0x0001600c01007387 */ /* 0x0043e80000100a00 */
[----:B------:R-:W2:Y:S04]  /*45880*/  LDS.128 R84, [R3] ;  /* 0x0000000003547984 */ /* 0x000ea80000000c00 */
[----:B------:R3:W-:Y:S04]  /*45890*/  STL.64 [R1+0x168], R14 ;  /* 0x0001680e01007387 */ /* 0x0007e80000100a00 */
[----:B------:R-:W2:Y:S04]  /*458a0*/  LDS.128 R80, [R232] ;  /* 0x00000000e8507984 */ /* 0x000ea80000000c00 */
[----:B----4-:R-:W-:Y:S04]  /*458b0*/  STL.64 [R1+0x70], R16 ;  /* 0x0000701001007387 */ /* 0x010fe80000100a00 */
[----:B------:R-:W-:Y:S04]  /*458c0*/  STL.64 [R1+0x78], R18 ;  /* 0x0000781201007387 */ /* 0x000fe80000100a00 */
[----:B------:R-:W4:Y:S04]  /*458d0*/  LDS.128 R16, [R252] ;  /* 0x00000000fc107984 */ /* 0x000f280000000c00 */
[----:B------:R-:W-:Y:S01]  /*458e0*/  BAR.SYNC.DEFER_BLOCKING 0x0 ;  /* 0x0000000000007b1d */ /* 0x000fe20000010000 */
[----:B-1----:R-:W-:Y:S01]  /*458f0*/  MOV R12, R160 ;  /* 0x000000a0000c7202 */ /* 0x002fe20000000f00 */
[----:B------:R-:W-:Y:S01]  /*45900*/  IMAD.MOV.U32 R13, RZ, RZ, R161 ;  /* 0x000000ffff0d7224 */ /* 0x000fe200078e00a1 */
[----:B---3--:R-:W-:Y:S01]  /*45910*/  MOV R15, R173 ;  /* 0x000000ad000f7202 */ /* 0x008fe20000000f00 */
[----:B------:R-:W-:-:S02]  /*45920*/  IMAD.MOV.U32 R14, RZ, RZ, R172 ;  /* 0x000000ffff0e7224 */ /* 0x000fc400078e00ac */
[----:B--2---:R-:W-:Y:S04]  /*45930*/  STL.64 [R1+0xb0], R84 ;  /* 0x0000b05401007387 */ /* 0x004fe80000100a00 */
[----:B------:R-:W-:Y:S04]  /*45940*/  STL.64 [R1+0xb8], R86 ;  /* 0x0000b85601007387 */ /* 0x000fe80000100a00 */
[----:B------:R-:W-:Y:S04]  /*45950*/  STL.64 [R1+0xe0], R80 ;  /* 0x0000e05001007387 */ /* 0x000fe80000100a00 */
[----:B------:R-:W-:Y:S04]  /*45960*/  STL.64 [R1+0xe8], R82 ;  /* 0x0000e85201007387 */ /* 0x000fe80000100a00 */
[----:B------:R1:W-:Y:S04]  /*45970*/  STS.128 [R2+0x280], R20 ;  /* 0x0002801402007388 */ /* 0x0003e80000000c00 */
[----:B----4-:R2:W-:Y:S04]  /*45980*/  STL.64 [R1+0x130], R16 ;  /* 0x0001301001007387 */ /* 0x0105e80000100a00 */
[----:B------:R3:W-:Y:S04]  /*45990*/  STL.64 [R1+0x138], R18 ;  /* 0x0001381201007387 */ /* 0x0007e80000100a00 */
[----:B-1----:R-:W4:Y:S04]  /*459a0*/  LDL.LU R20, [R1+0x430] ;  /* 0x0004300001147983 */ /* 0x002f280000300800 */
[----:B------:R-:W4:Y:S04]  /*459b0*/  LDL.LU R21, [R1+0x434] ;  /* 0x0004340001157983 */ /* 0x000f280000300800 */
[----:B------:R-:W4:Y:S04]  /*459c0*/  LDL.LU R22, [R1+0x590] ;  /* 0x0005900001167983 */ /* 0x000f280000300800 */
[----:B------:R-:W4:Y:S04]  /*459d0*/  LDL.LU R23, [R1+0x594] ;  /* 0x0005940001177983 */ /* 0x000f280000300800 */
[----:B--2---:R-:W2:Y:S04]  /*459e0*/  LDL.LU R16, [R1+0x438] ;  /* 0x0004380001107983 */ /* 0x004ea80000300800 */
[----:B------:R-:W2:Y:S04]  /*459f0*/  LDL.LU R17, [R1+0x43c] ;  /* 0x00043c0001117983 */ /* 0x000ea80000300800 */
[----:B---3--:R-:W2:Y:S04]  /*45a00*/  LDL.LU R18, [R1+0x598] ;  /* 0x0005980001127983 */ /* 0x008ea80000300800 */
[----:B------:R1:W-:Y:S04]  /*45a10*/  STS.128 [R2], R12 ;  /* 0x0000000c02007388 */ /* 0x0003e80000000c00 */
[----:B------:R-:W2:Y:S04]  /*45a20*/  LDL.LU R19, [R1+0x59c] ;  /* 0x00059c0001137983 */ /* 0x000ea80000300800 */
[----:B------:R3:W-:Y:S04]  /*45a30*/  STS.128 [R2+0x200], R8 ;  /* 0x0002000802007388 */ /* 0x0007e80000000c00 */
[----:B-1----:R-:W4:Y:S04]  /*45a40*/  LDL.LU R12, [R1+0x120] ;  /* 0x00012000010c7983 */ /* 0x002f280000300800 */
[----:B------:R-:W4:Y:S04]  /*45a50*/  LDL.LU R13, [R1+0x124] ;  /* 0x00012400010d7983 */ /* 0x000f280000300800 */
[----:B------:R-:W4:Y:S04]  /*45a60*/  LDL.LU R14, [R1+0x260] ;  /* 0x00026000010e7983 */ /* 0x000f280000300800 */
[----:B------:R-:W4:Y:S04]  /*45a70*/  LDL.LU R15, [R1+0x264] ;  /* 0x00026400010f7983 */ /* 0x000f280000300800 */
[----:B---3--:R-:W3:Y:S04]  /*45a80*/  LDL.LU R8, [R1+0x128] ;  /* 0x0001280001087983 */ /* 0x008ee80000300800 */
[----:B------:R-:W3:Y:S04]  /*45a90*/  LDL.LU R9, [R1+0x12c] ;  /* 0x00012c0001097983 */ /* 0x000ee80000300800 */
[----:B------:R-:W3:Y:S04]  /*45aa0*/  LDL.LU R10, [R1+0x268] ;  /* 0x00026800010a7983 */ /* 0x000ee80000300800 */
[----:B------:R-:W3:Y:S01]  /*45ab0*/  LDL.LU R11, [R1+0x26c] ;  /* 0x00026c00010b7983 */ /* 0x000ee20000300800 */
[----:B------:R-:W-:-:S02]  /*45ac0*/  IMAD.MOV.U32 R172, RZ, RZ, R162 ;  /* 0x000000ffffac7224 */ /* 0x000fc400078e00a2 */
[----:B------:R-:W-:-:S05]  /*45ad0*/  IMAD.MOV.U32 R173, RZ, RZ, R163 ;  /* 0x000000ffffad7224 */ /* 0x000fca00078e00a3 */
[----:B------:R-:W-:Y:S04]  /*45ae0*/  STS.128 [R2+0x80], R172 ;  /* 0x000080ac02007388 */ /* 0x000fe80000000c00 */
[----:B------:R-:W-:Y:S06]  /*45af0*/  BAR.SYNC.DEFER_BLOCKING 0x0 ;  /* 0x0000000000007b1d */ /* 0x000fec0000010000 */
[----:B------:R-:W1:Y:S04]  /*45b00*/  LDS.128 R80, [R0] ;  /* 0x0000000000507984 */ /* 0x000e680000000c00 */
[----:B------:R-:W1:Y:S04]  /*45b10*/  LDS.128 R124, [R3] ;  /* 0x00000000037c7984 */ /* 0x000e680000000c00 */
[----:B------:R-:W1:Y:S04]  /*45b20*/  LDS.128 R84, [R232] ;  /* 0x00000000e8547984 */ /* 0x000e680000000c00 */
[----:B-1----:R-:W-:Y:S04]  /*45b30*/  STL.64 [R1+0x50], R80 ;  /* 0x0000505001007387 */ /* 0x002fe80000100a00 */
[----:B------:R-:W-:Y:S04]  /*45b40*/  STL.64 [R1+0x58], R82 ;  /* 0x0000585201007387 */ /* 0x000fe80000100a00 */
[----:B------:R-:W1:Y:S04]  /*45b50*/  LDS.128 R80, [R252] ;  /* 0x00000000fc507984 */ /* 0x000e680000000c00 */
[----:B------:R-:W-:Y:S06]  /*45b60*/  BAR.SYNC.DEFER_BLOCKING 0x0 ;  /* 0x0000000000007b1d */ /* 0x000fec0000010000 */
[----:B------:R-:W-:Y:S04]  /*45b70*/  STL.64 [R1+0x60], R124 ;  /* 0x0000607c01007387 */ /* 0x000fe80000100a00 */
[----:B------:R-:W-:Y:S04]  /*45b80*/  STL.64 [R1+0x68], R126 ;  /* 0x0000687e01007387 */ /* 0x000fe80000100a00 */
[----:B------:R-:W-:Y:S04]  /*45b90*/  STL.64 [R1+0x40], R84 ;  /* 0x0000405401007387 */ /* 0x000fe80000100a00 */
[----:B------:R-:W-:Y:S04]  /*45ba0*/  STL.64 [R1+0x48], R86 ;  /* 0x0000485601007387 */ /* 0x000fe80000100a00 */
[----:B-1----:R-:W-:Y:S04]  /*45bb0*/  STL.64 [R1+0xf0], R80 ;  /* 0x0000f05001007387 */ /* 0x002fe80000100a00 */
[----:B------:R-:W-:Y:S04]  /*45bc0*/  STL.64 [R1+0xf8], R82 ;  /* 0x0000f85201007387 */ /* 0x000fe80000100a00 */
[----:B--2---:R1:W-:Y:S04]  /*45bd0*/  STS.128 [R2+0x80], R16 ;  /* 0x0000801002007388 */ /* 0x0043e80000000c00 */
[----:B-1----:R-:W2:Y:S04]  /*45be0*/  LDL.LU R16, [R1+0x30] ;  /* 0x0000300001107983 */ /* 0x002ea80000300800 */
[----:B------:R-:W2:Y:S04]  /*45bf0*/  LDL.LU R17, [R1+0x34] ;  /* 0x0000340001117983 */ /* 0x000ea80000300800 */
[----:B------:R-:W2:Y:S04]  /*45c00*/  LDL.LU R18, [R1+0x80] ;  /* 0x0000800001127983 */ /* 0x000ea80000300800 */
[----:B----4-:R1:W-:Y:S04]  /*45c10*/  STS.128 [R2+0x200], R12 ;  /* 0x0002000c02007388 */ /* 0x0103e80000000c00 */
[----:B------:R-:W2:Y:S04]  /*45c20*/  LDL.LU R19, [R1+0x84] ;  /* 0x0000840001137983 */ /* 0x000ea80000300800 */
[----:B---3--:R3:W-:Y:S04]  /*45c30*/  STS.128 [R2+0x280], R8 ;  /* 0x0002800802007388 */ /* 0x0087e80000000c00 */
[----:B-1----:R-:W4:Y:S04]  /*45c40*/  LDL.LU R12, [R1+0x38] ;  /* 0x00003800010c7983 */ /* 0x002f280000300800 */
[----:B------:R-:W4:Y:S04]  /*45c50*/  LDL.LU R13, [R1+0x3c] ;  /* 0x00003c00010d7983 */ /* 0x000f280000300800 */
[----:B------:R-:W4:Y:S04]  /*45c60*/  LDL.LU R14, [R1+0x88] ;  /* 0x00008800010e7983 */ /* 0x000f280000300800 */
[----:B------:R-:W4:Y:S01]  /*45c70*/  LDL.LU R15, [R1+0x8c] ;  /* 0x00008c00010f7983 */ /* 0x000f220000300800 */
[----:B---3--:R-:W-:Y:S01]  /*45c80*/  MOV R8, R4 ;  /* 0x0000000400087202 */ /* 0x008fe20000000f00 */
[----:B------:R-:W-:-:S02]  /*45c90*/  IMAD.MOV.U32 R9, RZ, RZ, R5 ;  /* 0x000000ffff097224 */ /* 0x000fc400078e0005 */
[----:B------:R-:W3:Y:S01]  /*45ca0*/  LDL.LU R10, [R1+0x10] ;  /* 0x00001000010a7983 */ /* 0x000ee20000300800 */
[----:B------:R-:W-:Y:S01]  /*45cb0*/  IMAD.MOV.U32 R4, RZ, RZ, R6 ;  /* 0x000000ffff047224 */ /* 0x000fe200078e0006 */
[----:B------:R-:W-:Y:S02]  /*45cc0*/  MOV R5, R7 ;  /* 0x0000000700057202 */ /* 0x000fe40000000f00 */
[----:B------:R-:W3:Y:S04]  /*45cd0*/  LDL.LU R11, [R1+0x14] ;  /* 0x00001400010b7983 */ /* 0x000ee80000300800 */
[----:B------:R-:W3:Y:S04]  /*45ce0*/  LDL.LU R6, [R1+0x18] ;  /* 0x0000180001067983 */ /* 0x000ee80000300800 */
[----:B------:R-:W3:Y:S04]  /*45cf0*/  LDL.LU R7, [R1+0x1c] ;  /* 0x00001c0001077983 */ /* 0x000ee80000300800 */
[----:B------:R-:W-:Y:S04]  /*45d00*/  STS.128 [R2], R20 ;  /* 0x0000001402007388 */ /* 0x000fe80000000c00 */
        /* <DEDUP_REMOVED lines=14> */
[----:B--2---:R1:W-:Y:S04]  /*45df0*/  STS.128 [R2], R16 ;  /* 0x0000001002007388 */ /* 0x0043e80000000c00 */
[----:B----4-:R2:W-:Y:S04]  /*45e00*/  STS.128 [R2+0x80], R12 ;  /* 0x0000800c02007388 */ /* 0x0105e80000000c00 */
[----:B---3--:R-:W-:Y:S04]  /*45e10*/  STS.128 [R2+0x200], R8 ;  /* 0x0002000802007388 */ /* 0x008fe80000000c00 */
[----:B------:R-:W-:Y:S04]  /*45e20*/  STS.128 [R2+0x280], R4 ;  /* 0x0002800402007388 */ /* 0x000fe80000000c00 */
[----:B------:R-:W-:Y:S06]  /*45e30*/  BAR.SYNC.DEFER_BLOCKING 0x0 ;  /* 0x0000000000007b1d */ /* 0x000fec0000010000 */
[----:B------:R-:W3:Y:S04]  /*45e40*/  LDS.128 R4, [R0] ;  /* 0x0000000000047984 */ /* 0x000ee80000000c00 */
[----:B------:R-:W4:Y:S04]  /*45e50*/  LDS.128 R20, [R3] ;  /* 0x0000000003147984 */ /* 0x000f280000000c00 */
[----:B------:R-:W4:Y:S01]  /*45e60*/  LDS.128 R8, [R232] ;  /* 0x00000000e8087984 */ /* 0x000f220000000c00 */
[----:B-1----:R-:W-:Y:S01]  /*45e70*/  MOV R18, R72 ;  /* 0x0000004800127202 */ /* 0x002fe20000000f00 */
[----:B------:R-:W-:Y:S01]  /*45e80*/  IMAD.MOV.U32 R19, RZ, RZ, R73 ;  /* 0x000000ffff137224 */ /* 0x000fe200078e0049 */
[----:B--2---:R-:W-:Y:S01]  /*45e90*/  MOV R14, R108 ;  /* 0x0000006c000e7202 */ /* 0x004fe20000000f00 */
[----:B------:R-:W-:Y:S01]  /*45ea0*/  IMAD.MOV.U32 R15, RZ, RZ, R109 ;  /* 0x000000ffff0f7224 */ /* 0x000fe200078e006d */
[----:B------:R-:W-:Y:S01]  /*45eb0*/  MOV R73, R79 ;  /* 0x0000004f00497202 */ /* 0x000fe20000000f00 */
[----:B------:R-:W-:Y:S01]  /*45ec0*/  IMAD.MOV.U32 R16, RZ, RZ, R76 ;  /* 0x000000ffff107224 */ /* 0x000fe200078e004c */
[----:B------:R-:W-:Y:S01]  /*45ed0*/  MOV R109, R151 ;  /* 0x00000097006d7202 */ /* 0x000fe20000000f00 */
[----:B------:R-:W-:-:S02]  /*45ee0*/  IMAD.MOV.U32 R17, RZ, RZ, R77 ;  /* 0x000000ffff117224 */ /* 0x000fc400078e004d */
[----:B------:R-:W-:Y:S01]  /*45ef0*/  IMAD.MOV.U32 R72, RZ, RZ, R78 ;  /* 0x000000ffff487224 */ /* 0x000fe200078e004e */
[----:B---3--:R-:W-:Y:S04]  /*45f00*/  STL.64 [R1+0x1a0], R4 ;  /* 0x0001a00401007387 */ /* 0x008fe80000100a00 */
[----:B------:R-:W-:Y:S04]  /*45f10*/  STL.64 [R1+0x1a8], R6 ;  /* 0x0001a80601007387 */ /* 0x000fe80000100a00 */
[----:B------:R-:W1:Y:S04]  /*45f20*/  LDS.128 R4, [R252] ;  /* 0x00000000fc047984 */ /* 0x000e680000000c00 */
[----:B------:R-:W-:Y:S01]  /*45f30*/  BAR.SYNC.DEFER_BLOCKING 0x0 ;  /* 0x0000000000007b1d */ /* 0x000fe20000010000 */
[----:B------:R-:W-:-:S02]  /*45f40*/  IMAD.MOV.U32 R12, RZ, RZ, R148 ;  /* 0x000000ffff0c7224 */ /* 0x000fc400078e0094 */
[----:B------:R-:W-:Y:S02]  /*45f50*/  IMAD.MOV.U32 R13, RZ, RZ, R149 ;  /* 0x000000ffff0d7224 */ /* 0x000fe400078e0095 */
[----:B------:R-:W-:Y:S01]  /*45f60*/  IMAD.MOV.U32 R108, RZ, RZ, R150 ;  /* 0x000000ffff6c7224 */ /* 0x000fe200078e0096 */
[----:B------:R-:W-:Y:S04]  /*45f70*/  STS.128 [R2], R16 ;  /* 0x0000001002007388 */ /* 0x000fe80000000c00 */
[----:B------:R-:W-:Y:S04]  /*45f80*/  STS.128 [R2+0x80], R72 ;  /* 0x0000804802007388 */ /* 0x000fe80000000c00 */
[----:B------:R-:W-:Y:S04]  /*45f90*/  STS.128 [R2+0x200], R12 ;  /* 0x0002000c02007388 */ /* 0x000fe80000000c00 */
[----:B------:R-:W-:Y:S04]  /*45fa0*/  STS.128 [R2+0x280], R108 ;  /* 0x0002806c02007388 */ /* 0x000fe80000000c00 */
[----:B------:R-:W-:Y:S06]  /*45fb0*/  BAR.SYNC.DEFER_BLOCKING 0x0 ;  /* 0x0000000000007b1d */ /* 0x000fec0000010000 */
[----:B------:R-:W2:Y:S04]  /*45fc0*/  LDS.128 R12, [R0] ;  /* 0x00000000000c7984 */ /* 0x000ea80000000c00 */
[----:B----4-:R-:W-:Y:S04]  /*45fd0*/  STL.64 [R1+0x1e0], R20 ;  /* 0x0001e01401007387 */ /* 0x010fe80000100a00 */
[----:B------:R-:W-:Y:S04]  /*45fe0*/  STL.64 [R1+0x1e8], R22 ;  /* 0x0001e81601007387 */ /* 0x000fe80000100a00 */
[----:B------:R3:W-:Y:S04]  /*45ff0*/  STL.64 [R1+0x290], R8 ;  /* 0x0002900801007387 */ /* 0x0007e80000100a00 */
[----:B------:R4:W-:Y:S04]  /*46000*/  STL.64 [R1+0x298], R10 ;  /* 0x0002980a01007387 */ /* 0x0009e80000100a00 */
[----:B-1----:R-:W-:Y:S04]  /*46010*/  STL.64 [R1+0x2c0], R4 ;  /* 0x0002c00401007387 */ /* 0x002fe80000100a00 */
[----:B------:R-:W1:Y:S04]  /*46020*/  LDS.128 R20, [R3] ;  /* 0x0000000003147984 */ /* 0x000e680000000c00 */
[----:B------:R-:W-:Y:S04]  /*46030*/  STL.64 [R1+0x2c8], R6 ;  /* 0x0002c80601007387 */ /* 0x000fe80000100a00 */
[----:B------:R-:W1:Y:S04]  /*46040*/  LDS.128 R16, [R232] ;  /* 0x00000000e8107984 */ /* 0x000e680000000c00 */
[----:B--2---:R-:W-:Y:S04]  /*46050*/  STL.64 [R1+0x120], R12 ;  /* 0x0001200c01007387 */ /* 0x004fe80000100a00 */
[----:B------:R-:W-:Y:S04]  /*46060*/  STL.64 [R1+0x128], R14 ;  /* 0x0001280e01007387 */ /* 0x000fe80000100a00 */
[----:B------:R-:W2:Y:S01]  /*46070*/  LDS.128 R12, [R252] ;  /* 0x00000000fc0c7984 */ /* 0x000ea20000000c00 */
[----:B---3--:R-:W-:Y:S01]  /*46080*/  IMAD.MOV.U32 R8, RZ, RZ, R156 ;  /* 0x000000ffff087224 */ /* 0x008fe200078e009c */
[----:B----4-:R-:W-:Y:S01]  /*46090*/  MOV R10, R104 ;  /* 0x00000068000a7202 */ /* 0x010fe20000000f00 */
[----:B------:R-:W-:-:S02]  /*460a0*/  IMAD.MOV.U32 R9, RZ, RZ, R157 ;  /* 0x000000ffff097224 */ /* 0x000fc400078e009d */
[----:B------:R-:W-:Y:S01]  /*460b0*/  IMAD.MOV.U32 R11, RZ, RZ, R105 ;  /* 0x000000ffff0b7224 */ /* 0x000fe200078e0069 */
[----:B------:R-:W-:Y:S06]  /*460c0*/  BAR.SYNC.DEFER_BLOCKING 0x0 ;  /* 0x0000000000007b1d */ /* 0x000fec0000010000 */
[----:B-1----:R-:W-:Y:S04]  /*460d0*/  STL.64 [R1+0x1b0], R20 ;  /* 0x0001b01401007387 */ /* 0x002fe80000100a00 */
[----:B------:R-:W-:Y:S04]  /*460e0*/  STL.64 [R1+0x1b8], R22 ;  /* 0x0001b81601007387 */ /* 0x000fe80000100a00 */
[----:B------:R1:W-:Y:S04]  /*460f0*/  STL.64 [R1+0x1f0], R16 ;  /* 0x0001f01001007387 */ /* 0x0003e80000100a00 */
[----:B------:R3:W-:Y:S01]  /*46100*/  STL.64 [R1+0x1f8], R18 ;  /* 0x0001f81201007387 */ /* 0x0007e20000100a00 */
[----:B------:R-:W-:Y:S01]  /*46110*/  IMAD.MOV.U32 R4, RZ, RZ, R24 ;  /* 0x000000ffff047224 */ /* 0x000fe200078e0018 */
[----:B------:R-:W-:Y:S01]  /*46120*/  MOV R6, R28 ;  /* 0x0000001c00067202 */ /* 0x000fe20000000f00 */
[----:B------:R-:W-:Y:S01]  /*46130*/  IMAD.MOV.U32 R5, RZ, RZ, R25 ;  /* 0x000000ffff057224 */ /* 0x000fe200078e0019 */
[----:B--2---:R2:W-:Y:S04]  /*46140*/  STL.64 [R1+0x2a0], R12 ;  /* 0x0002a00c01007387 */ /* 0x0045e80000100a00 */
[----:B------:R2:W-:Y:S04]  /*46150*/  STL.64 [R1+0x2a8], R14 ;  /* 0x0002a80e01007387 */ /* 0x0005e80000100a00 */
[----:B-1----:R-:W4:Y:S04]  /*46160*/  LDL.LU R16, [R1+0x670] ;  /* 0x0006700001107983 */ /* 0x002f280000300800 */
[----:B------:R-:W4:Y:S04]  /*46170*/  LDL.LU R17, [R1+0x674] ;  /* 0x0006740001117983 */ /* 0x000f280000300800 */
[----:B---3--:R-:W4:Y:S01]  /*46180*/  LDL.LU R18, [R1+0x6a0] ;  /* 0x0006a00001127983 */ /* 0x008f220000300800 */
[----:B------:R-:W-:-:S03]  /*46190*/  IMAD.MOV.U32 R7, RZ, RZ, R29 ;  /* 0x000000ffff077224 */ /* 0x000fc600078e001d */
[----:B------:R-:W4:Y:S04]  /*461a0*/  LDL.LU R19, [R1+0x6a4] ;  /* 0x0006a40001137983 */ /* 0x000f280000300800 */
[----:B--2---:R-:W2:Y:S04]  /*461b0*/  LDL.LU R12, [R1+0x678] ;  /* 0x00067800010c7983 */ /* 0x004ea80000300800 */
[----:B------:R-:W2:Y:S04]  /*461c0*/  LDL.LU R13, [R1+0x67c] ;  /* 0x00067c00010d7983 */ /* 0x000ea80000300800 */
[----:B------:R-:W2:Y:S04]  /*461d0*/  LDL.LU R14, [R1+0x6a8] ;  /* 0x0006a800010e7983 */ /* 0x000ea80000300800 */
        /* <DEDUP_REMOVED lines=11> */
[----:B------:R-:W-:Y:S01]  /*46290*/  IMAD.MOV.U32 R104, RZ, RZ, R158 ;  /* 0x000000ffff687224 */ /* 0x000fe200078e009e */
[----:B------:R-:W-:Y:S01]  /*462a0*/  MOV R105, R159 ;  /* 0x0000009f00697202 */ /* 0x000fe20000000f00 */
[----:B------:R-:W-:Y:S01]  /*462b0*/  IMAD.MOV.U32 R28, RZ, RZ, R26 ;  /* 0x000000ffff1c7224 */ /* 0x000fe200078e001a */
[----:B------:R-:W-:-:S03]  /*462c0*/  MOV R29, R27 ;  /* 0x0000001b001d7202 */ /* 0x000fc60000000f00 */
[----:B------:R-:W-:Y:S04]  /*462d0*/  STS.128 [R2+0x80], R104 ;  /* 0x0000806802007388 */ /* 0x000fe80000000c00 */
        /* <DEDUP_REMOVED lines=26> */
[----:B---3--:R-:W-:-:S03]  /*46480*/  IMAD.MOV.U32 R6, RZ, RZ, R248 ;  /* 0x000000ffff067224 */ /* 0x008fc600078e00f8 */
[----:B------:R-:W3:Y:S01]  /*46490*/  LDL.LU R4, [R1] ;  /* 0x0000000001047983 */ /* 0x000ee20000300800 */
[----:B------:R-:W-:-:S03]  /*464a0*/  IMAD.MOV.U32 R7, RZ, RZ, R249 ;  /* 0x000000ffff077224 */ /* 0x000fc600078e00f9 */
        /* <DEDUP_REMOVED lines=18> */
[----:B--2---:R-:W-:Y:S04]  /*465d0*/  STS.128 [R2], R12 ;  /* 0x0000000c02007388 */ /* 0x004fe80000000c00 */
[----:B----4-:R-:W-:Y:S04]  /*465e0*/  STS.128 [R2+0x80], R8 ;  /* 0x0000800802007388 */ /* 0x010fe80000000c00 */
[----:B---3--:R1:W-:Y:S04]  /*465f0*/  STS.128 [R2+0x200], R4 ;  /* 0x0002000402007388 */ /* 0x0083e80000000c00 */
[----:B------:R-:W-:Y:S04]  /*46600*/  STS.128 [R2+0x280], R248 ;  /* 0x000280f802007388 */ /* 0x000fe80000000c00 */
[----:B------:R-:W-:Y:S06]  /*46610*/  BAR.SYNC.DEFER_BLOCKING 0x0 ;  /* 0x0000000000007b1d */ /* 0x000fec0000010000 */
[----:B------:R-:W2:Y:S04]  /*46620*/  LDS.128 R8, [R0] ;  /* 0x0000000000087984 */ /* 0x000ea80000000c00 */
[----:B------:R-:W3:Y:S04]  /*46630*/  LDS.128 R20, [R3] ;  /* 0x0000000003147984 */ /* 0x000ee80000000c00 */
[----:B------:R-:W4:Y:S01]  /*46640*/  LDS.128 R16, [R232] ;  /* 0x00000000e8107984 */ /* 0x000f220000000c00 */
[----:B-1----:R-:W-:Y:S01]  /*46650*/  IMAD.MOV.U32 R6, RZ, RZ, R48 ;  /* 0x000000ffff067224 */ /* 0x002fe200078e0030 */
[----:B------:R-:W-:Y:S01]  /*46660*/  MOV R7, R49 ;  /* 0x0000003100077202 */ /* 0x000fe20000000f00 */
[----:B------:R-:W-:Y:S01]  /*46670*/  IMAD.MOV.U32 R14, RZ, RZ, R92 ;  /* 0x000000ffff0e7224 */ /* 0x000fe200078e005c */
[----:B------:R-:W-:Y:S01]  /*46680*/  MOV R15, R93 ;  /* 0x0000005d000f7202 */ /* 0x000fe20000000f00 */
[----:B------:R-:W-:Y:S01]  /*46690*/  IMAD.MOV.U32 R5, RZ, RZ, R45 ;  /* 0x000000ffff057224 */ /* 0x000fe200078e002d */
[----:B------:R-:W-:Y:S01]  /*466a0*/  MOV R4, R44 ;  /* 0x0000002c00047202 */ /* 0x000fe20000000f00 */
[----:B------:R-:W-:Y:S01]  /*466b0*/  IMAD.MOV.U32 R48, RZ, RZ, R46 ;  /* 0x000000ffff307224 */ /* 0x000fe200078e002e */
[----:B------:R-:W-:Y:S01]  /*466c0*/  MOV R12, R88 ;  /* 0x00000058000c7202 */ /* 0x000fe20000000f00 */
[----:B------:R-:W-:Y:S01]  /*466d0*/  IMAD.MOV.U32 R49, RZ, RZ, R47 ;  /* 0x000000ffff317224 */ /* 0x000fe200078e002f */
[----:B--2---:R-:W-:Y:S04]  /*466e0*/  STL.64 [R1+0x2e0], R8 ;  /* 0x0002e00801007387 */ /* 0x004fe80000100a00 */
        /* <DEDUP_REMOVED lines=12> */
[----:B---3--:R-:W-:Y:S04]  /*467b0*/  STL.64 [R1+0x310], R20 ;  /* 0x0003101401007387 */ /* 0x008fe80000100a00 */
[----:B------:R-:W-:Y:S04]  /*467c0*/  STL.64 [R1+0x318], R22 ;  /* 0x0003181601007387 */ /* 0x000fe80000100a00 */
[----:B----4-:R-:W-:Y:S04]  /*467d0*/  STL.64 [R1+0x350], R16 ;  /* 0x0003501001007387 */ /* 0x010fe80000100a00 */
[----:B------:R-:W-:Y:S04]  /*467e0*/  STL.64 [R1+0x358], R18 ;  /* 0x0003581201007387 */ /* 0x000fe80000100a00 */
[----:B-1----:R1:W-:Y:S04]  /*467f0*/  STL.64 [R1+0x380], R8 ;  /* 0x0003800801007387 */ /* 0x0023e80000100a00 */
[----:B------:R-:W3:Y:S04]  /*46800*/  LDS.128 R20, [R3] ;  /* 0x0000000003147984 */ /* 0x000ee80000000c00 */
[----:B------:R4:W-:Y:S04]  /*46810*/  STL.64 [R1+0x388], R10 ;  /* 0x0003880a01007387 */ /* 0x0009e80000100a00 */
[----:B------:R-:W3:Y:S04]  /*46820*/  LDS.128 R16, [R232] ;  /* 0x00000000e8107984 */ /* 0x000ee80000000c00 */
[----:B--2---:R-:W-:Y:S04]  /*46830*/  STL.64 [R1+0x140], R12 ;  /* 0x0001400c01007387 */ /* 0x004fe80000100a00 */
[----:B------:R-:W-:Y:S04]  /*46840*/  STL.64 [R1+0x148], R14 ;  /* 0x0001480e01007387 */ /* 0x000fe80000100a00 */
[----:B------:R-:W2:Y:S01]  /*46850*/  LDS.128 R12, [R252] ;  /* 0x00000000fc0c7984 */ /* 0x000ea20000000c00 */
[----:B-1----:R-:W-:Y:S01]  /*46860*/  MOV R8, R168 ;  /* 0x000000a800087202 */ /* 0x002fe20000000f00 */
[----:B------:R-:W-:Y:S01]  /*46870*/  IMAD.MOV.U32 R9, RZ, RZ, R169 ;  /* 0x000000ffff097224 */ /* 0x000fe200078e00a9 */
[----:B----4-:R-:W-:Y:S01]  /*46880*/  MOV R11, R113 ;  /* 0x00000071000b7202 */ /* 0x010fe20000000f00 */
[----:B------:R-:W-:Y:S01]  /*46890*/  IMAD.MOV.U32 R10, RZ, RZ, R112 ;  /* 0x000000ffff0a7224 */ /* 0x000fe200078e0070 */
[----:B------:R-:W-:Y:S06]  /*468a0*/  BAR.SYNC.DEFER_BLOCKING 0x0 ;  /* 0x0000000000007b1d */ /* 0x000fec0000010000 */
[----:B---3--:R-:W-:Y:S04]  /*468b0*/  STL.64 [R1+0x2f0], R20 ;  /* 0x0002f01401007387 */ /* 0x008fe80000100a00 */
[----:B------:R-:W-:Y:S04]  /*468c0*/  STL.64 [R1+0x2f8], R22 ;  /* 0x0002f81601007387 */ /* 0x000fe80000100a00 */
[----:B------:R1:W-:Y:S04]  /*468d0*/  STL.64 [R1+0x320], R16 ;  /* 0x0003201001007387 */ /* 0x0003e80000100a00 */
[----:B------:R3:W-:Y:S01]  /*468e0*/  STL.64 [R1+0x328], R18 ;  /* 0x0003281201007387 */ /* 0x0007e20000100a00 */
[----:B------:R-:W-:Y:S01]  /*468f0*/  MOV R4, R32 ;  /* 0x0000002000047202 */ /* 0x000fe20000000f00 */
[----:B------:R-:W-:Y:S01]  /*46900*/  IMAD.MOV.U32 R5, RZ, RZ, R33 ;  /* 0x000000ffff057224 */ /* 0x000fe200078e0021 */
[----:B------:R-:W-:Y:S01]  /*46910*/  MOV R7, R37 ;  /* 0x0000002500077202 */ /* 0x000fe20000000f00 */
[----:B------:R-:W-:Y:S01]  /*46920*/  IMAD.MOV.U32 R6, RZ, RZ, R36 ;  /* 0x000000ffff067224 */ /* 0x000fe200078e0024 */
[----:B--2---:R2:W-:Y:S04]  /*46930*/  STL.64 [R1+0x360], R12 ;  /* 0x0003600c01007387 */ /* 0x0045e80000100a00 */
[----:B------:R2:W-:Y:S04]  /*46940*/  STL.64 [R1+0x368], R14 ;  /* 0x0003680e01007387 */ /* 0x0005e80000100a00 */
[----:B-1----:R-:W4:Y:S04]  /*46950*/  LDL.LU R16, [R1+0x720] ;  /* 0x0007200001107983 */ /* 0x002f280000300800 */
[----:B------:R-:W4:Y:S04]  /*46960*/  LDL.LU R17, [R1+0x724] ;  /* 0x0007240001117983 */ /* 0x000f280000300800 */
[----:B---3--:R-:W4:Y:S04]  /*46970*/  LDL.LU R18, [R1+0x7a0] ;  /* 0x0007a00001127983 */ /* 0x008f280000300800 */
[----:B------:R-:W4:Y:S04]  /*46980*/  LDL.LU R19, [R1+0x7a4] ;  /* 0x0007a40001137983 */ /* 0x000f280000300800 */
[----:B--2---:R-:W2:Y:S04]  /*46990*/  LDL.LU R12, [R1+0x728] ;  /* 0x00072800010c7983 */ /* 0x004ea80000300800 */
[----:B------:R-:W2:Y:S04]  /*469a0*/  LDL.LU R13, [R1+0x72c] ;  /* 0x00072c00010d7983 */ /* 0x000ea80000300800 */
[----:B------:R-:W2:Y:S04]  /*469b0*/  LDL.LU R14, [R1+0x7a8] ;  /* 0x0007a800010e7983 */ /* 0x000ea80000300800 */
[----:B------:R1:W-:Y:S04]  /*469c0*/  STS.128 [R2], R8 ;  /* 0x0000000802007388 */ /* 0x0003e80000000c00 */
[----:B------:R-:W2:Y:S04]  /*469d0*/  LDL.LU R15, [R1+0x7ac] ;  /* 0x0007ac00010f7983 */ /* 0x000ea80000300800 */
[----:B------:R3:W-:Y:S04]  /*469e0*/  STS.128 [R2+0x200], R4 ;  /* 0x0002000402007388 */ /* 0x0007e80000000c00 */
[----:B-1----:R-:W2:Y:S04]  /*469f0*/  LDL.LU R8, [R1+0x650] ;  /* 0x0006500001087983 */ /* 0x002ea80000300800 */
[----:B------:R-:W2:Y:S04]  /*46a00*/  LDL.LU R9, [R1+0x654] ;  /* 0x0006540001097983 */ /* 0x000ea80000300800 */
[----:B------:R-:W2:Y:S04]  /*46a10*/  LDL.LU R10, [R1+0x6d0] ;  /* 0x0006d000010a7983 */ /* 0x000ea80000300800 */
[----:B------:R-:W2:Y:S04]  /*46a20*/  LDL.LU R11, [R1+0x6d4] ;  /* 0x0006d400010b7983 */ /* 0x000ea80000300800 */
[----:B---3--:R-:W3:Y:S04]  /*46a30*/  LDL.LU R4, [R1+0x658] ;  /* 0x0006580001047983 */ /* 0x008ee80000300800 */
[----:B------:R-:W3:Y:S04]  /*46a40*/  LDL.LU R5, [R1+0x65c] ;  /* 0x00065c0001057983 */ /* 0x000ee80000300800 */
[----:B------:R-:W3:Y:S04]  /*46a50*/  LDL.LU R6, [R1+0x6d8] ;  /* 0x0006d80001067983 */ /* 0x000ee80000300800 */
[----:B------:R-:W3:Y:S01]  /*46a60*/  LDL.LU R7, [R1+0x6dc] ;  /* 0x0006dc0001077983 */ /* 0x000ee20000300800 */
[----:B------:R-:W-:-:S02]  /*46a70*/  IMAD.MOV.U32 R112, RZ, RZ, R170 ;  /* 0x000000ffff707224 */ /* 0x000fc400078e00aa */
[----:B------:R-:W-:Y:S02]  /*46a80*/  IMAD.MOV.U32 R113, RZ, RZ, R171 ;  /* 0x000000ffff717224 */ /* 0x000fe400078e00ab */
[----:B------:R-:W-:Y:S02]  /*46a90*/  IMAD.MOV.U32 R36, RZ, RZ, R34 ;  /* 0x000000ffff247224 */ /* 0x000fe400078e0022 */
[----:B------:R-:W-:Y:S01]  /*46aa0*/  IMAD.MOV.U32 R37, RZ, RZ, R35 ;  /* 0x000000ffff257224 */ /* 0x000fe200078e0023 */
[----:B------:R-:W-:Y:S04]  /*46ab0*/  STS.128 [R2+0x80], R112 ;  /* 0x0000807002007388 */ /* 0x000fe80000000c00 */
[----:B------:R-:W-:Y:S04]  /*46ac0*/  STS.128 [R2+0x280], R36 ;  /* 0x0002802402007388 */ /* 0x000fe80000000c00 */
[----:B------:R-:W-:Y:S06]  /*46ad0*/  BAR.SYNC.DEFER_BLOCKING 0x0 ;  /* 0x0000000000007b1d */ /* 0x000fec0000010000 */
[----:B------:R-:W1:Y:S04]  /*46ae0*/  LDS.128 R24, [R0] ;  /* 0x0000000000187984 */ /* 0x000e680000000c00 */
[----:B------:R-:W1:Y:S04]  /*46af0*/  LDS.128 R248, [R232] ;  /* 0x00000000e8f87984 */ /* 0x000e680000000c00 */
[----:B------:R-:W1:Y:S04]  /*46b00*/  LDS.128 R20, [R3] ;  /* 0x0000000003147984 */ /* 0x000e680000000c00 */
[----:B-1----:R-:W-:Y:S04]  /*46b10*/  STL.64 [R1], R24 ;  /* 0x0000001801007387 */ /* 0x002fe80000100a00 */
[----:B------:R-:W-:Y:S04]  /*46b20*/  STL.64 [R1+0x8], R26 ;  /* 0x0000081a01007387 */ /* 0x000fe80000100a00 */
[----:B------:R-:W-:Y:S04]  /*46b30*/  STL [R1+0x1794], R248 ;  /* 0x001794f801007387 */ /* 0x000fe80000100800 */
[----:B------:R-:W-:Y:S04]  /*46b40*/  STL.64 [R1+0x90], R20 ;  /* 0x0000901401007387 */ /* 0x000fe80000100a00 */
[----:B------:R-:W-:Y:S04]  /*46b50*/  STL.64 [R1+0x98], R22 ;  /* 0x0000981601007387 */ /* 0x000fe80000100a00 */
[----:B------:R-:W1:Y:S04]  /*46b60*/  LDS.128 R20, [R252] ;  /* 0x00000000fc147984 */ /* 0x000e680000000c00 */
[----:B------:R-:W-:Y:S06]  /*46b70*/  BAR.SYNC.DEFER_BLOCKING 0x0 ;  /* 0x0000000000007b1d */ /* 0x000fec0000010000 */
[----:B------:R-:W-:Y:S04]  /*46b80*/  STL [R1+0x1790], R249 ;  /* 0x001790f901007387 */ /* 0x000fe80000100800 */
[----:B------:R-:W-:Y:S04]  /*46b90*/  STL [R1+0x178c], R250 ;  /* 0x00178cfa01007387 */ /* 0x000fe80000100800 */
[----:B------:R1:W-:Y:S02]  /*46ba0*/  STL [R1+0x1788], R251 ;  /* 0x001788fb01007387 */ /* 0x0003e40000100800 */
[----:B-1----:R-:W-:-:S02]  /*46bb0*/  MOV R251, R21 ;  /* 0x0000001500fb7202 */ /* 0x002fc40000000f00 */
[----:B------:R-:W-:Y:S04]  /*46bc0*/  STL [R1+0x330], R20 ;  /* 0x0003301401007387 */ /* 0x000fe80000100800 */
[----:B------:R-:W-:Y:S04]  /*46bd0*/  STL.64 [R1+0x338], R22 ;  /* 0x0003381601007387 */ /* 0x000fe80000100a00 */
[----:B------:R-:W-:Y:S04]  /*46be0*/  STL [R1+0x1798], R251 ;  /* 0x001798fb01007387 */ /* 0x000fe80000100800 */
[----:B----4-:R1:W-:Y:S04]  /*46bf0*/  STS.128 [R2], R16 ;  /* 0x0000001002007388 */ /* 0x0103e80000000c00 */
[----:B-1----:R-:W4:Y:S04]  /*46c00*/  LDL.LU R16, [R1+0x3a0] ;  /* 0x0003a00001107983 */ /* 0x002f280000300800 */
[----:B------:R-:W4:Y:S04]  /*46c10*/  LDL.LU R17, [R1+0x3a4] ;  /* 0x0003a40001117983 */ /* 0x000f280000300800 */
[----:B------:R-:W4:Y:S04]  /*46c20*/  LDL.LU R18, [R1+0x5d0] ;  /* 0x0005d00001127983 */ /* 0x000f280000300800 */
[----:B--2---:R1:W-:Y:S04]  /*46c30*/  STS.128 [R2+0x80], R12 ;  /* 0x0000800c02007388 */ /* 0x0043e80000000c00 */
[----:B------:R-:W4:Y:S04]  /*46c40*/  LDL.LU R19, [R1+0x5d4] ;  /* 0x0005d40001137983 */ /* 0x000f280000300800 */
[----:B-1----:R-:W2:Y:S04]  /*46c50*/  LDL.LU R12, [R1+0x3a8] ;  /* 0x0003a800010c7983 */ /* 0x002ea80000300800 */
[----:B------:R-:W2:Y:S04]  /*46c60*/  LDL.LU R13, [R1+0x3ac] ;  /* 0x0003ac00010d7983 */ /* 0x000ea80000300800 */
[----:B------:R-:W2:Y:S04]  /*46c70*/  LDL.LU R14, [R1+0x5d8] ;  /* 0x0005d800010e7983 */ /* 0x000ea80000300800 */
[----:B------:R1:W-:Y:S04]  /*46c80*/  STS.128 [R2+0x200], R8 ;  /* 0x0002000802007388 */ /* 0x0003e80000000c00 */
[----:B------:R-:W2:Y:S04]  /*46c90*/  LDL.LU R15, [R1+0x5dc] ;  /* 0x0005dc00010f7983 */ /* 0x000ea80000300800 */
[----:B---3--:R3:W-:Y:S04]  /*46ca0*/  STS.128 [R2+0x280], R4 ;  /* 0x0002800402007388 */ /* 0x0087e80000000c00 */
[----:B------:R-:W-:Y:S06]  /*46cb0*/  BAR.SYNC.DEFER_BLOCKING 0x0 ;  /* 0x0000000000007b1d */ /* 0x000fec0000010000 */
[----:B-1----:R-:W2:Y:S04]  /*46cc0*/  LDL.LU R10, [R1+0x240] ;  /* 0x00024000010a7983 */ /* 0x002ea80000300800 */
[----:B------:R-:W2:Y:S04]  /*46cd0*/  LDL.LU R11, [R1+0x244] ;  /* 0x00024400010b7983 */ /* 0x000ea80000300800 */
[----:B---3--:R-:W3:Y:S04]  /*46ce0*/  LDL.LU R6, [R1+0x248] ;  /* 0x0002480001067983 */ /* 0x008ee80000300800 */
[----:B------:R-:W3:Y:S04]  /*46cf0*/  LDL.LU R7, [R1+0x24c] ;  /* 0x00024c0001077983 */ /* 0x000ee80000300800 */
[----:B------:R-:W1:Y:S04]  /*46d00*/  LDS.128 R20, [R0] ;  /* 0x0000000000147984 */ /* 0x000e680000000c00 */
[----:B------:R-:W1:Y:S04]  /*46d10*/  LDS.128 R28, [R3] ;  /* 0x00000000031c7984 */ /* 0x000e680000000c00 */
[----:B------:R-:W1:Y:S01]  /*46d20*/  LDS.128 R24, [R232] ;  /* 0x00000000e8187984 */ /* 0x000e620000000c00 */
[----:B------:R-:W-:Y:S01]  /*46d30*/  IMAD.MOV.U32 R8, RZ, RZ, R240 ;  /* 0x000000ffff087224 */ /* 0x000fe200078e00f0 */
[----:B------:R-:W-:Y:S01]  /*46d40*/  MOV R4, R242 ;  /* 0x000000f200047202 */ /* 0x000fe20000000f00 */
[----:B------:R-:W-:-:S02]  /*46d50*/  IMAD.MOV.U32 R9, RZ, RZ, R241 ;  /* 0x000000ffff097224 */ /* 0x000fc400078e00f1 */
[----:B------:R-:W-:Y:S01]  /*46d60*/  IMAD.MOV.U32 R5, RZ, RZ, R243 ;  /* 0x000000ffff057224 */ /* 0x000fe200078e00f3 */
        /* <DEDUP_REMOVED lines=10> */
[----:B----4-:R1:W-:Y:S04]  /*46e10*/  STS.128 [R2], R16 ;  /* 0x0000001002007388 */ /* 0x0103e80000000c00 */
[----:B--2---:R2:W-:Y:S04]  /*46e20*/  STS.128 [R2+0x80], R12 ;  /* 0x0000800c02007388 */ /* 0x0045e80000000c00 */
[----:B------:R-:W-:Y:S04]  /*46e30*/  STS.128 [R2+0x200], R8 ;  /* 0x0002000802007388 */ /* 0x000fe80000000c00 */
[----:B---3--:R-:W-:Y:S04]  /*46e40*/  STS.128 [R2+0x280], R4 ;  /* 0x0002800402007388 */ /* 0x008fe80000000c00 */
[----:B------:R-:W-:Y:S06]  /*46e50*/  BAR.SYNC.DEFER_BLOCKING 0x0 ;  /* 0x0000000000007b1d */ /* 0x000fec0000010000 */
[----:B------:R-:W3:Y:S04]  /*46e60*/  LDS.128 R4, [R0] ;  /* 0x0000000000047984 */ /* 0x000ee80000000c00 */
[----:B------:R-:W4:Y:S04]  /*46e70*/  LDS.128 R20, [R3] ;  /* 0x0000000003147984 */ /* 0x000f280000000c00 */
[----:B------:R-:W4:Y:S01]  /*46e80*/  LDS.128 R8, [R232] ;  /* 0x00000000e8087984 */ /* 0x000f220000000c00 */
[----:B-1----:R-:W-:Y:S01]  /*46e90*/  IMAD.MOV.U32 R18, RZ, RZ, R204 ;  /* 0x000000ffff127224 */ /* 0x002fe200078e00cc */
[----:B------:R-:W-:Y:S01]  /*46ea0*/  MOV R17, R69 ;  /* 0x0000004500117202 */ /* 0x000fe20000000f00 */
[----:B------:R-:W-:Y:S01]  /*46eb0*/  IMAD.MOV.U32 R19, RZ, RZ, R205 ;  /* 0x000000ffff137224 */ /* 0x000fe200078e00cd */
[----:B------:R-:W-:Y:S01]  /*46ec0*/  MOV R204, R70 ;  /* 0x0000004600cc7202 */ /* 0x000fe20000000f00 */
[----:B--2---:R-:W-:Y:S01]  /*46ed0*/  IMAD.MOV.U32 R14, RZ, RZ, R100 ;  /* 0x000000ffff0e7224 */ /* 0x004fe200078e0064 */
[----:B------:R-:W-:Y:S01]  /*46ee0*/  MOV R13, R97 ;  /* 0x00000061000d7202 */ /* 0x000fe20000000f00 */
[----:B------:R-:W-:Y:S01]  /*46ef0*/  IMAD.MOV.U32 R15, RZ, RZ, R101 ;  /* 0x000000ffff0f7224 */ /* 0x000fe200078e0065 */
[----:B------:R-:W-:Y:S01]  /*46f00*/  MOV R100, R98 ;  /* 0x0000006200647202 */ /* 0x000fe20000000f00 */
        /* <DEDUP_REMOVED lines=26> */
[----:B------:R-:W-:Y:S01]  /*470b0*/  MOV R9, R117 ;  /* 0x0000007500097202 */ /* 0x000fe20000000f00 */
[----:B----4-:R-:W-:-:S02]  /*470c0*/  IMAD.MOV.U32 R10, RZ, RZ, R120 ;  /* 0x000000ffff0a7224 */ /* 0x010fc400078e0078 */
        /* <DEDUP_REMOVED lines=30> */
[----:B------:R-:W-:Y:S01]  /*472b0*/  MOV R120, R118 ;  /* 0x0000007600787202 */ /* 0x000fe20000000f00 */
[----:B------:R-:W-:Y:S01]  /*472c0*/  IMAD.MOV.U32 R121, RZ, RZ, R119 ;  /* 0x000000ffff797224 */ /* 0x000fe200078e0077 */
[----:B------:R-:W-:Y:S01]  /*472d0*/  MOV R52, R42 ;  /* 0x0000002a00347202 */ /* 0x000fe20000000f00 */
[----:B------:R-:W-:-:S03]  /*472e0*/  IMAD.MOV.U32 R53, RZ, RZ, R43 ;  /* 0x000000ffff357224 */ /* 0x000fc600078e002b */
        /* <DEDUP_REMOVED lines=20> */
[----:B------:R-:W2:Y:S04]  /*47430*/  LDL.LU R15, [R1+0x694] ;  /* 0x00069400010f7983 */ /* 0x000ea80000300800 */
[----:B----4-:R-:W-:Y:S04]  /*47440*/  STS.128 [R2+0x200], R8 ;  /* 0x0002000802007388 */ /* 0x010fe80000000c00 */
[----:B---3--:R1:W-:Y:S04]  /*47450*/  STS.128 [R2+0x280], R4 ;  /* 0x0002800402007388 */ /* 0x0083e80000000c00 */
[----:B-1----:R-:W3:Y:S04]  /*47460*/  LDL.LU R4, [R1+0x668] ;  /* 0x0006680001047983 */ /* 0x002ee80000300800 */
[----:B------:R-:W3:Y:S04]  /*47470*/  LDL.LU R5, [R1+0x66c] ;  /* 0x00066c0001057983 */ /* 0x000ee80000300800 */
[----:B------:R-:W3:Y:S04]  /*47480*/  LDL.LU R6, [R1+0x698] ;  /* 0x0006980001067983 */ /* 0x000ee80000300800 */
[----:B------:R-:W3:Y:S04]  /*47490*/  LDL.LU R7, [R1+0x69c] ;  /* 0x00069c0001077983 */ /* 0x000ee80000300800 */
[----:B------:R-:W4:Y:S04]  /*474a0*/  LDL.LU R8, [R1+0x440] ;  /* 0x0004400001087983 */ /* 0x000f280000300800 */
[----:B------:R-:W4:Y:S04]  /*474b0*/  LDL.LU R9, [R1+0x444] ;  /* 0x0004440001097983 */ /* 0x000f280000300800 */
[----:B------:R-:W4:Y:S04]  /*474c0*/  LDL.LU R10, [R1+0x450] ;  /* 0x00045000010a7983 */ /* 0x000f280000300800 */
[----:B------:R-:W4:Y:S04]  /*474d0*/  LDL.LU R11, [R1+0x454] ;  /* 0x00045400010b7983 */ /* 0x000f280000300800 */
[----:B------:R1:W-:Y:S04]  /*474e0*/  STS.128 [R2], R16 ;  /* 0x0000001002007388 */ /* 0x0003e80000000c00 */
[----:B------:R-:W-:Y:S06]  /*474f0*/  BAR.SYNC.DEFER_BLOCKING 0x0 ;  /* 0x0000000000007b1d */ /* 0x000fec0000010000 */
[----:B-1----:R-:W2:Y:S04]  /*47500*/  LDL.LU R16, [R1+0x448] ;  /* 0x0004480001107983 */ /* 0x002ea80000300800 */
[----:B------:R-:W2:Y:S04]  /*47510*/  LDL.LU R17, [R1+0x44c] ;  /* 0x00044c0001117983 */ /* 0x000ea80000300800 */
[----:B------:R-:W2:Y:S04]  /*47520*/  LDL.LU R18, [R1+0x458] ;  /* 0x0004580001127983 */ /* 0x000ea80000300800 */
[----:B------:R-:W1:Y:S04]  /*47530*/  LDS.128 R20, [R0] ;  /* 0x0000000000147984 */ /* 0x000e680000000c00 */
[----:B------:R-:W1:Y:S04]  /*47540*/  LDS.128 R28, [R3] ;  /* 0x00000000031c7984 */ /* 0x000e680000000c00 */
[----:B------:R-:W2:Y:S04]  /*47550*/  LDL.LU R19, [R1+0x45c] ;  /* 0x00045c0001137983 */ /* 0x000ea80000300800 */
        /* <DEDUP_REMOVED lines=11> */
[----:B---3--:R1:W-:Y:S04]  /*47610*/  STS.128 [R2+0x80], R4 ;  /* 0x0000800402007388 */ /* 0x0083e80000000c00 */
[----:B-1----:R-:W3:Y:S04]  /*47620*/  LDL.LU R4, [R1+0x20] ;  /* 0x0000200001047983 */ /* 0x002ee80000300800 */
[----:B------:R-:W3:Y:S04]  /*47630*/  LDL.LU R5, [R1+0x24] ;  /* 0x0000240001057983 */ /* 0x000ee80000300800 */
[----:B------:R-:W3:Y:S04]  /*47640*/  LDL.LU R6, [R1+0x170] ;  /* 0x0001700001067983 */ /* 0x000ee80000300800 */
[----:B----4-:R1:W-:Y:S04]  /*47650*/  STS.128 [R2+0x200], R8 ;  /* 0x0002000802007388 */ /* 0x0103e80000000c00 */
[----:B------:R-:W3:Y:S04]  /*47660*/  LDL.LU R7, [R1+0x174] ;  /* 0x0001740001077983 */ /* 0x000ee80000300800 */
[----:B-1----:R-:W4:Y:S04]  /*47670*/  LDL.LU R8, [R1+0x28] ;  /* 0x0000280001087983 */ /* 0x002f280000300800 */
[----:B------:R-:W4:Y:S04]  /*47680*/  LDL.LU R9, [R1+0x2c] ;  /* 0x00002c0001097983 */ /* 0x000f280000300800 */
[----:B------:R-:W4:Y:S04]  /*47690*/  LDL.LU R10, [R1+0x178] ;  /* 0x00017800010a7983 */ /* 0x000f280000300800 */
[----:B------:R-:W4:Y:S04]  /*476a0*/  LDL.LU R11, [R1+0x17c] ;  /* 0x00017c00010b7983 */ /* 0x000f280000300800 */
[----:B--2---:R1:W-:Y:S04]  /*476b0*/  STS.128 [R2], R12 ;  /* 0x0000000c02007388 */ /* 0x0043e80000000c00 */
[----:B------:R-:W-:Y:S04]  /*476c0*/  STS.128 [R2+0x280], R16 ;  /* 0x0002801002007388 */ /* 0x000fe80000000c00 */
[----:B------:R-:W-:Y:S06]  /*476d0*/  BAR.SYNC.DEFER_BLOCKING 0x0 ;  /* 0x0000000000007b1d */ /* 0x000fec0000010000 */
[----:B------:R-:W2:Y:S04]  /*476e0*/  LDS.128 R228, [R0] ;  /* 0x0000000000e47984 */ /* 0x000ea80000000c00 */
[----:B------:R-:W2:Y:S04]  /*476f0*/  LDS.128 R24, [R3] ;  /* 0x0000000003187984 */ /* 0x000ea80000000c00 */
[----:B------:R-:W-:Y:S04]  /*47700*/  LDS.128 R20, [R232] ;  /* 0x00000000e8147984 */ /* 0x000fe80000000c00 */
[----:B------:R-:W-:Y:S04]  /*47710*/  LDS.128 R16, [R252] ;  /* 0x00000000fc107984 */ /* 0x000fe80000000c00 */
[----:B------:R-:W-:Y:S01]  /*47720*/  BAR.SYNC.DEFER_BLOCKING 0x0 ;  /* 0x0000000000007b1d */ /* 0x000fe20000010000 */
[----:B-1----:R-:W-:Y:S01]  /*47730*/  IMAD.MOV.U32 R14, RZ, RZ, R212 ;  /* 0x000000ffff0e7224 */ /* 0x002fe200078e00d4 */
[----:B------:R-:W-:Y:S01]  /*47740*/  MOV R13, R201 ;  /* 0x000000c9000d7202 */ /* 0x000fe20000000f00 */
[----:B------:R-:W-:Y:S01]  /*47750*/  IMAD.MOV.U32 R15, RZ, RZ, R213 ;  /* 0x000000ffff0f7224 */ /* 0x000fe200078e00d5 */
[----:B------:R-:W-:Y:S01]  /*47760*/  MOV R212, R202 ;  /* 0x000000ca00d47202 */ /* 0x000fe20000000f00 */
[----:B------:R-:W-:-:S02]  /*47770*/  IMAD.MOV.U32 R12, RZ, RZ, R200 ;  /* 0x000000ffff0c7224 */ /* 0x000fc400078e00c8 */
[----:B------:R-:W-:-:S03]  /*47780*/  IMAD.MOV.U32 R213, RZ, RZ, R203 ;  /* 0x000000ffffd57224 */ /* 0x000fc600078e00cb */
[----:B------:R-:W-:Y:S04]  /*47790*/  STS.128 [R2+0x200], R12 ;  /* 0x0002000c02007388 */ /* 0x000fe80000000c00 */
[----:B------:R-:W-:Y:S01]  /*477a0*/  STS.128 [R2+0x280], R212 ;  /* 0x000280d402007388 */ /* 0x000fe20000000c00 */
[----:B------:R-:W-:-:S03]  /*477b0*/  IMAD.MOV.U32 R28, RZ, RZ, R144 ;  /* 0x000000ffff1c7224 */ /* 0x000fc600078e0090 */
[----:B--2---:R-:W-:Y:S01]  /*477c0*/  STL [R1+0x1780], R228 ;  /* 0x001780e401007387 */ /* 0x004fe20000100800 */
[----:B------:R-:W-:Y:S01]  /*477d0*/  MOV R29, R145 ;  /* 0x00000091001d7202 */ /* 0x000fe20000000f00 */
[----:B------:R-:W-:Y:S02]  /*477e0*/  IMAD.MOV.U32 R30, RZ, RZ, R208 ;  /* 0x000000ffff1e7224 */ /* 0x000fe400078e00d0 */
[----:B------:R-:W-:Y:S01]  /*477f0*/  STL [R1+0x177c], R229 ;  /* 0x00177ce501007387 */ /* 0x000fe20000100800 */
[----:B------:R-:W-:-:S03]  /*47800*/  IMAD.MOV.U32 R31, RZ, RZ, R209 ;  /* 0x000000ffff1f7224 */ /* 0x000fc600078e00d1 */
[----:B------:R-:W-:Y:S04]  /*47810*/  STL [R1+0x1778], R230 ;  /* 0x001778e601007387 */ /* 0x000fe80000100800 */
[----:B------:R-:W-:Y:S04]  /*47820*/  STL [R1+0x1774], R231 ;  /* 0x001774e701007387 */ /* 0x000fe80000100800 */
[----:B------:R-:W-:Y:S04]  /*47830*/  STL [R1+0x1784], R27 ;  /* 0x0017841b01007387 */ /* 0x000fe80000100800 */
[----:B---3--:R1:W-:Y:S04]  /*47840*/  STS.128 [R2], R4 ;  /* 0x0000000402007388 */ /* 0x0083e80000000c00 */
[----:B----4-:R-:W-:Y:S04]  /*47850*/  STS.128 [R2+0x80], R8 ;  /* 0x0000800802007388 */ /* 0x010fe80000000c00 */
[----:B------:R-:W-:Y:S01]  /*47860*/  BAR.SYNC.DEFER_BLOCKING 0x0 ;  /* 0x0000000000007b1d */ /* 0x000fe20000010000 */
[----:B-1----:R-:W-:Y:S01]  /*47870*/  IMAD.MOV.U32 R4, RZ, RZ, R56 ;  /* 0x000000ffff047224 */ /* 0x002fe200078e0038 */
[----:B------:R-:W-:Y:S01]  /*47880*/  MOV R5, R57 ;  /* 0x0000003900057202 */ /* 0x000fe20000000f00 */
[----:B------:R-:W-:-:S03]  /*47890*/  IMAD.MOV.U32 R6, RZ, RZ, R60 ;  /* 0x000000ffff067224 */ /* 0x000fc600078e003c */
[----:B------:R-:W1:Y:S04]  /*478a0*/  LDS.128 R36, [R0] ;  /* 0x0000000000247984 */ /* 0x000e680000000c00 */
[----:B------:R-:W-:Y:S04]  /*478b0*/  LDS.128 R32, [R3] ;  /* 0x0000000003207984 */ /* 0x000fe80000000c00 */
[----:B------:R-:W-:Y:S04]  /*478c0*/  LDS.128 R12, [R232] ;  /* 0x00000000e80c7984 */ /* 0x000fe80000000c00 */
[----:B------:R-:W-:Y:S04]  /*478d0*/  LDS.128 R8, [R252] ;  /* 0x00000000fc087984 */ /* 0x000fe80000000c00 */
[----:B------:R-:W-:Y:S01]  /*478e0*/  BAR.SYNC.DEFER_BLOCKING 0x0 ;  /* 0x0000000000007b1d */ /* 0x000fe20000010000 */
[----:B------:R-:W-:-:S05]  /*478f0*/  IMAD.MOV.U32 R7, RZ, RZ, R61 ;  /* 0x000000ffff077224 */ /* 0x000fca00078e003d */
[----:B------:R2:W-:Y:S04]  /*47900*/  STS.128 [R2+0x200], R4 ;  /* 0x0002000402007388 */ /* 0x0005e80000000c00 */
[----:B------:R3:W-:Y:S04]  /*47910*/  STS.128 [R2], R28 ;  /* 0x0000001c02007388 */ /* 0x0007e80000000c00 */
[----:B--2---:R-:W2:Y:S04]  /*47920*/  LDL.LU R4, [R1+0x880] ;  /* 0x0008800001047983 */ /* 0x004ea80000300800 */
[----:B------:R-:W2:Y:S04]  /*47930*/  LDL.LU R5, [R1+0x884] ;  /* 0x0008840001057983 */ /* 0x000ea80000300800 */
[----:B------:R-:W2:Y:S04]  /*47940*/  LDL.LU R6, [R1+0x8d0] ;  /* 0x0008d00001067983 */ /* 0x000ea80000300800 */
[----:B------:R-:W2:Y:S04]  /*47950*/  LDL.LU R7, [R1+0x8d4] ;  /* 0x0008d40001077983 */ /* 0x000ea80000300800 */
[----:B---3--:R-:W3:Y:S04]  /*47960*/  LDL.LU R28, [R1+0x888] ;  /* 0x00088800011c7983 */ /* 0x008ee80000300800 */
[----:B------:R-:W3:Y:S04]  /*47970*/  LDL.LU R29, [R1+0x88c] ;  /* 0x00088c00011d7983 */ /* 0x000ee80000300800 */
[----:B------:R-:W3:Y:S04]  /*47980*/  LDL.LU R30, [R1+0x8d8] ;  /* 0x0008d800011e7983 */ /* 0x000ee80000300800 */
[----:B------:R-:W3:Y:S04]  /*47990*/  LDL.LU R31, [R1+0x8dc] ;  /* 0x0008dc00011f7983 */ /* 0x000ee80000300800 */
[----:B------:R-:W4:Y:S04]  /*479a0*/  LDL.LU R40, [R1+0x7b0] ;  /* 0x0007b00001287983 */ /* 0x000f280000300800 */
[----:B------:R-:W4:Y:S04]  /*479b0*/  LDL.LU R41, [R1+0x7b4] ;  /* 0x0007b40001297983 */ /* 0x000f280000300800 */
[----:B------:R-:W4:Y:S04]  /*479c0*/  LDL.LU R42, [R1+0x870] ;  /* 0x00087000012a7983 */ /* 0x000f280000300800 */
[----:B------:R-:W4:Y:S01]  /*479d0*/  LDL.LU R43, [R1+0x874] ;  /* 0x00087400012b7983 */ /* 0x000f220000300800 */
[----:B------:R-:W-:Y:S01]  /*479e0*/  MOV R208, R146 ;  /* 0x0000009200d07202 */ /* 0x000fe20000000f00 */
[----:B------:R-:W-:Y:S01]  /*479f0*/  IMAD.MOV.U32 R209, RZ, RZ, R147 ;  /* 0x000000ffffd17224 */ /* 0x000fe200078e0093 */
[----:B------:R-:W-:Y:S01]  /*47a00*/  MOV R60, R58 ;  /* 0x0000003a003c7202 */ /* 0x000fe20000000f00 */
[----:B------:R-:W-:-:S03]  /*47a10*/  IMAD.MOV.U32 R61, RZ, RZ, R59 ;  /* 0x000000ffff3d7224 */ /* 0x000fc600078e003b */
[----:B------:R-:W-:Y:S04]  /*47a20*/  STS.128 [R2+0x80], R208 ;  /* 0x000080d002007388 */ /* 0x000fe80000000c00 */
[----:B------:R1:W-:Y:S04]  /*47a30*/  STS.128 [R2+0x280], R60 ;  /* 0x0002803c02007388 */ /* 0x0003e80000000c00 */
[----:B------:R-:W-:Y:S06]  /*47a40*/  BAR.SYNC.DEFER_BLOCKING 0x0 ;  /* 0x0000000000007b1d */ /* 0x000fec0000010000 */
[----:B-1----:R-:W4:Y:S04]  /*47a50*/  LDL.LU R60, [R1+0x7b8] ;  /* 0x0007b800013c7983 */ /* 0x002f280000300800 */
[----:B------:R-:W4:Y:S04]  /*47a60*/  LDL.LU R61, [R1+0x7bc] ;  /* 0x0007bc00013d7983 */ /* 0x000f280000300800 */
[----:B------:R-:W4:Y:S04]  /*47a70*/  LDL.LU R62, [R1+0x878] ;  /* 0x00087800013e7983 */ /* 0x000f280000300800 */
[----:B------:R-:W4:Y:S04]  /*47a80*/  LDL.LU R63, [R1+0x87c] ;  /* 0x00087c00013f7983 */ /* 0x000f280000300800 */
[----:B------:R-:W1:Y:S04]  /*47a90*/  LDS.128 R56, [R0] ;  /* 0x0000000000387984 */ /* 0x000e680000000c00 */
[----:B------:R-:W1:Y:S04]  /*47aa0*/  LDS.128 R52, [R3] ;  /* 0x0000000003347984 */ /* 0x000e680000000c00 */
[----:B------:R-:W1:Y:S04]  /*47ab0*/  LDS.128 R48, [R232] ;  /* 0x00000000e8307984 */ /* 0x000e680000000c00 */
[----:B------:R-:W1:Y:S04]  /*47ac0*/  LDS.128 R44, [R252] ;  /* 0x00000000fc2c7984 */ /* 0x000e680000000c00 */
[----:B------:R-:W-:Y:S06]  /*47ad0*/  BAR.SYNC.DEFER_BLOCKING 0x0 ;  /* 0x0000000000007b1d */ /* 0x000fec0000010000 */
[----:B--2---:R2:W-:Y:S04]  /*47ae0*/  STS.128 [R2], R4 ;  /* 0x0000000402007388 */ /* 0x0045e80000000c00 */
[----:B--2---:R-:W2:Y:S04]  /*47af0*/  LDL.LU R4, [R1+0x710] ;  /* 0x0007100001047983 */ /* 0x004ea80000300800 */
[----:B------:R-:W2:Y:S04]  /*47b00*/  LDL.LU R5, [R1+0x714] ;  /* 0x0007140001057983 */ /* 0x000ea80000300800 */
[----:B------:R-:W2:Y:S04]  /*47b10*/  LDL.LU R6, [R1+0x810] ;  /* 0x0008100001067983 */ /* 0x000ea80000300800 */
[----:B---3--:R3:W-:Y:S04]  /*47b20*/  STS.128 [R2+0x80], R28 ;  /* 0x0000801c02007388 */ /* 0x0087e80000000c00 */
[----:B------:R-:W2:Y:S04]  /*47b30*/  LDL.LU R7, [R1+0x814] ;  /* 0x0008140001077983 */ /* 0x000ea80000300800 */
[----:B----4-:R4:W-:Y:S04]  /*47b40*/  STS.128 [R2+0x200], R40 ;  /* 0x0002002802007388 */ /* 0x0109e80000000c00 */
[----:B---3--:R-:W3:Y:S04]  /*47b50*/  LDL.LU R28, [R1+0x718] ;  /* 0x00071800011c7983 */ /* 0x008ee80000300800 */
[----:B------:R-:W3:Y:S04]  /*47b60*/  LDL.LU R29, [R1+0x71c] ;  /* 0x00071c00011d7983 */ /* 0x000ee80000300800 */
[----:B------:R-:W3:Y:S04]  /*47b70*/  LDL.LU R30, [R1+0x818] ;  /* 0x00081800011e7983 */ /* 0x000ee80000300800 */
[----:B------:R-:W3:Y:S04]  /*47b80*/  LDL.LU R31, [R1+0x81c] ;  /* 0x00081c00011f7983 */ /* 0x000ee80000300800 */
[----:B----4-:R-:W4:Y:S04]  /*47b90*/  LDL.LU R40, [R1+0x610] ;  /* 0x0006100001287983 */ /* 0x010f280000300800 */
[----:B------:R-:W4:Y:S04]  /*47ba0*/  LDL.LU R41, [R1+0x614] ;  /* 0x0006140001297983 */ /* 0x000f280000300800 */
[----:B------:R-:W4:Y:S04]  /*47bb0*/  LDL.LU R42, [R1+0x780] ;  /* 0x00078000012a7983 */ /* 0x000f280000300800 */
[----:B------:R-:W4:Y:S04]  /*47bc0*/  LDL.LU R43, [R1+0x784] ;  /* 0x00078400012b7983 */ /* 0x000f280000300800 */
[----:B------:R-:W-:Y:S04]  /*47bd0*/  STS.128 [R2+0x280], R60 ;  /* 0x0002803c02007388 */ /* 0x000fe80000000c00 */
[----:B------:R-:W4:Y:S04]  /*47be0*/  LDL.LU R80, [R1+0x618] ;  /* 0x0006180001507983 */ /* 0x000f280000300800 */
[----:B------:R-:W-:Y:S06]  /*47bf0*/  BAR.SYNC.DEFER_BLOCKING 0x0 ;  /* 0x0000000000007b1d */ /* 0x000fec0000010000 */
[----:B------:R-:W4:Y:S04]  /*47c00*/  LDL.LU R81, [R1+0x61c] ;  /* 0x00061c0001517983 */ /* 0x000f280000300800 */
[----:B------:R-:W4:Y:S04]  /*47c10*/  LDL.LU R82, [R1+0x788] ;  /* 0x0007880001527983 */ /* 0x000f280000300800 */
[----:B------:R-:W4:Y:S04]  /*47c20*/  LDL.LU R83, [R1+0x78c] ;  /* 0x00078c0001537983 */ /* 0x000f280000300800 */
[----:B------:R-:W1:Y:S04]  /*47c30*/  LDS.128 R76, [R0] ;  /* 0x00000000004c7984 */ /* 0x000e680000000c00 */
[----:B------:R-:W-:Y:S04]  /*47c40*/  LDS.128 R72, [R3] ;  /* 0x0000000003487984 */ /* 0x000fe80000000c00 */
[----:B------:R-:W-:Y:S04]  /*47c50*/  LDS.128 R68, [R232] ;  /* 0x00000000e8447984 */ /* 0x000fe80000000c00 */
[----:B------:R-:W-:Y:S04]  /*47c60*/  LDS.128 R60, [R252] ;  /* 0x00000000fc3c7984 */ /* 0x000fe80000000c00 */
[----:B------:R-:W-:Y:S06]  /*47c70*/  BAR.SYNC.DEFER_BLOCKING 0x0 ;  /* 0x0000000000007b1d */ /* 0x000fec0000010000 */
[----:B--2---:R2:W-:Y:S04]  /*47c80*/  STS.128 [R2], R4 ;  /* 0x0000000402007388 */ /* 0x0045e80000000c00 */
[----:B--2---:R-:W2:Y:S04]  /*47c90*/  LDL.LU R4, [R1+0x280] ;  /* 0x0002800001047983 */ /* 0x004ea80000300800 */
[----:B------:R-:W2:Y:S04]  /*47ca0*/  LDL.LU R5, [R1+0x284] ;  /* 0x0002840001057983 */ /* 0x000ea80000300800 */
[----:B------:R-:W2:Y:S04]  /*47cb0*/  LDL.LU R6, [R1+0x700] ;  /* 0x0007000001067983 */ /* 0x000ea80000300800 */
[----:B---3--:R3:W-:Y:S04]  /*47cc0*/  STS.128 [R2+0x80], R28 ;  /* 0x0000801c02007388 */ /* 0x0087e80000000c00 */
[----:B------:R-:W2:Y:S04]  /*47cd0*/  LDL.LU R7, [R1+0x704] ;  /* 0x0007040001077983 */ /* 0x000ea80000300800 */
[----:B---3--:R-:W3:Y:S04]  /*47ce0*/  LDL.LU R28, [R1+0x288] ;  /* 0x00028800011c7983 */ /* 0x008ee80000300800 */
[----:B------:R-:W3:Y:S04]  /*47cf0*/  LDL.LU R29, [R1+0x28c] ;  /* 0x00028c00011d7983 */ /* 0x000ee80000300800 */
[----:B------:R-:W3:Y:S04]  /*47d00*/  LDL.LU R30, [R1+0x708] ;  /* 0x00070800011e7983 */ /* 0x000ee80000300800 */
[----:B------:R-:W3:Y:S04]  /*47d10*/  LDL.LU R31, [R1+0x70c] ;  /* 0x00070c00011f7983 */ /* 0x000ee80000300800 */
[----:B----4-:R4:W-:Y:S04]  /*47d20*/  STS.128 [R2+0x200], R40 ;  /* 0x0002002802007388 */ /* 0x0109e80000000c00 */
[----:B----4-:R-:W4:Y:S04]  /*47d30*/  LDL.LU R42, [R1+0x5f0] ;  /* 0x0005f000012a7983 */ /* 0x010f280000300800 */
[----:B------:R-:W4:Y:S04]  /*47d40*/  LDL.LU R43, [R1+0x5f4] ;  /* 0x0005f400012b7983 */ /* 0x000f280000300800 */
[----:B------:R-:W-:Y:S04]  /*47d50*/  STS.128 [R2+0x280], R80 ;  /* 0x0002805002007388 */ /* 0x000fe80000000c00 */
[----:B------:R-:W4:Y:S04]  /*47d60*/  LDL.LU R98, [R1+0x5f8] ;  /* 0x0005f80001627983 */ /* 0x000f280000300800 */
[----:B------:R-:W-:Y:S06]  /*47d70*/  BAR.SYNC.DEFER_BLOCKING 0x0 ;  /* 0x0000000000007b1d */ /* 0x000fec0000010000 */
[----:B------:R-:W4:Y:S04]  /*47d80*/  LDL.LU R99, [R1+0x5fc] ;  /* 0x0005fc0001637983 */ /* 0x000f280000300800 */
[----:B------:R-:W1:Y:S04]  /*47d90*/  LDS.128 R92, [R0] ;  /* 0x00000000005c7984 */ /* 0x000e680000000c00 */
[----:B------:R-:W-:Y:S04]  /*47da0*/  LDS.128 R88, [R3] ;  /* 0x0000000003587984 */ /* 0x000fe80000000c00 */
[----:B------:R-:W-:Y:S04]  /*47db0*/  LDS.128 R84, [R232] ;  /* 0x00000000e8547984 */ /* 0x000fe80000000c00 */
[----:B------:R-:W-:Y:S04]  /*47dc0*/  LDS.128 R80, [R252] ;  /* 0x00000000fc507984 */ /* 0x000fe80000000c00 */
[----:B------:R-:W-:Y:S01]  /*47dd0*/  BAR.SYNC.DEFER_BLOCKING 0x0 ;  /* 0x0000000000007b1d */ /* 0x000fe20000010000 */
[----:B------:R-:W-:Y:S01]  /*47de0*/  IMAD.MOV.U32 R40, RZ, RZ, R220 ;  /* 0x000000ffff287224 */ /* 0x000fe200078e00dc */
[----:B------:R-:W-:-:S04]  /*47df0*/  MOV R41, R221 ;  /* 0x000000dd00297202 */ /* 0x000fc80000000f00 */
[----:B--2---:R2:W-:Y:S04]  /*47e00*/  STS.128 [R2], R4 ;  /* 0x0000000402007388 */ /* 0x0045e80000000c00 */
[----:B--2---:R-:W2:Y:S04]  /*47e10*/  LDL.LU R6, [R1+0x250] ;  /* 0x0002500001067983 */ /* 0x004ea80000300800 */
[----:B------:R-:W2:Y:S04]  /*47e20*/  LDL.LU R7, [R1+0x254] ;  /* 0x0002540001077983 */ /* 0x000ea80000300800 */
[----:B---3--:R3:W-:Y:S04]  /*47e30*/  STS.128 [R2+0x80], R28 ;  /* 0x0000801c02007388 */ /* 0x0087e80000000c00 */
[----:B---3--:R-:W3:Y:S04]  /*47e40*/  LDL.LU R30, [R1+0x258] ;  /* 0x00025800011e7983 */ /* 0x008ee80000300800 */
[----:B------:R-:W3:Y:S04]  /*47e50*/  LDL.LU R31, [R1+0x25c] ;  /* 0x00025c00011f7983 */ /* 0x000ee80000300800 */
[----:B----4-:R4:W-:Y:S04]  /*47e60*/  STS.128 [R2+0x200], R40 ;  /* 0x0002002802007388 */ /* 0x0109e80000000c00 */
[----:B----4-:R-:W4:Y:S04]  /*47e70*/  LDL.LU R42, [R1+0x220] ;  /* 0x00022000012a7983 */ /* 0x010f280000300800 */
[----:B------:R-:W4:Y:S01]  /*47e80*/  LDL.LU R43, [R1+0x224] ;  /* 0x00022400012b7983 */ /* 0x000f220000300800 */
[----:B------:R-:W-:-:S02]  /*47e90*/  IMAD.MOV.U32 R96, RZ, RZ, R222 ;  /* 0x000000ffff607224 */ /* 0x000fc400078e00de */
[----:B------:R-:W-:Y:S01]  /*47ea0*/  IMAD.MOV.U32 R97, RZ, RZ, R223 ;  /* 0x000000ffff617224 */ /* 0x000fe200078e00df */
[----:B------:R-:W4:Y:S04]  /*47eb0*/  LDL.LU R110, [R1+0x228] ;  /* 0x00022800016e7983 */ /* 0x000f280000300800 */
[----:B------:R-:W-:Y:S04]  /*47ec0*/  STS.128 [R2+0x280], R96 ;  /* 0x0002806002007388 */ /* 0x000fe80000000c00 */
[----:B------:R-:W-:Y:S06]  /*47ed0*/  BAR.SYNC.DEFER_BLOCKING 0x0 ;  /* 0x0000000000007b1d */ /* 0x000fec0000010000 */
[----:B------:R-:W4:Y:S01]  /*47ee0*/  LDL.LU R111, [R1+0x22c] ;  /* 0x00022c00016f7983 */ /* 0x000f220000300800 */
[----:B------:R-:W-:Y:S01]  /*47ef0*/  IMAD.MOV.U32 R40, RZ, RZ, R64 ;  /* 0x000000ffff287224 */ /* 0x000fe200078e0040 */
[----:B------:R-:W-:Y:S01]  /*47f00*/  MOV R108, R66 ;  /* 0x00000042006c7202 */ /* 0x000fe20000000f00 */
[----:B------:R-:W-:-:S02]  /*47f10*/  IMAD.MOV.U32 R41, RZ, RZ, R65 ;  /* 0x000000ffff297224 */ /* 0x000fc400078e0041 */
[----:B------:R-:W-:Y:S01]  /*47f20*/  IMAD.MOV.U32 R109, RZ, RZ, R67 ;  /* 0x000000ffff6d7224 */ /* 0x000fe200078e0043 */
[----:B------:R-:W1:Y:S04]  /*47f30*/  LDS.128 R104, [R0] ;  /* 0x0000000000687984 */ /* 0x000e680000000c00 */
[----:B------:R-:W-:Y:S04]  /*47f40*/  LDS.128 R100, [R3] ;  /* 0x0000000003647984 */ /* 0x000fe80000000c00 */
[----:B------:R-:W-:Y:S04]  /*47f50*/  LDS.128 R96, [R232] ;  /* 0x00000000e8607984 */ /* 0x000fe80000000c00 */
[----:B------:R-:W-:Y:S04]  /*47f60*/  LDS.128 R64, [R252] ;  /* 0x00000000fc407984 */ /* 0x000fe80000000c00 */
[----:B------:R-:W-:Y:S01]  /*47f70*/  BAR.SYNC.DEFER_BLOCKING 0x0 ;  /* 0x0000000000007b1d */ /* 0x000fe20000010000 */
[----:B------:R-:W-:Y:S01]  /*47f80*/  MOV R4, R216 ;  /* 0x000000d800047202 */ /* 0x000fe20000000f00 */
[----:B------:R-:W-:Y:S01]  /*47f90*/  IMAD.MOV.U32 R5, RZ, RZ, R217 ;  /* 0x000000ffff057224 */ /* 0x000fe200078e00d9 */
[----:B------:R-:W-:Y:S01]  /*47fa0*/  MOV R29, R219 ;  /* 0x000000db001d7202 */ /* 0x000fe20000000f00 */
[----:B------:R-:W-:-:S03]  /*47fb0*/  IMAD.MOV.U32 R28, RZ, RZ, R218 ;  /* 0x000000ffff1c7224 */ /* 0x000fc600078e00da */
        /* <DEDUP_REMOVED lines=9> */
[----:B----4-:R4:W-:Y:S04]  /*48050*/  STS.128 [R2+0x200], R40 ;  /* 0x0002002802007388 */ /* 0x0109e80000000c00 */
[----:B------:R-:W3:Y:S04]  /*48060*/  LDL.LU R31, [R1+0x8bc] ;  /* 0x0008bc00011f7983 */ /* 0x000ee80000300800 */
[----:B----4-:R-:W4:Y:S04]  /*48070*/  LDL.LU R40, [R1+0x860] ;  /* 0x0008600001287983 */ /* 0x010f280000300800 */
[----:B------:R-:W4:Y:S04]  /*48080*/  LDL.LU R41, [R1+0x864] ;  /* 0x0008640001297983 */ /* 0x000f280000300800 */
[----:B------:R-:W4:Y:S04]  /*48090*/  LDL.LU R42, [R1+0x850] ;  /* 0x00085000012a7983 */ /* 0x000f280000300800 */
[----:B------:R-:W4:Y:S04]  /*480a0*/  LDL.LU R43, [R1+0x854] ;  /* 0x00085400012b7983 */ /* 0x000f280000300800 */
[----:B------:R-:W-:Y:S04]  /*480b0*/  STS.128 [R2+0x280], R108 ;  /* 0x0002806c02007388 */ /* 0x000fe80000000c00 */
[----:B------:R-:W-:Y:S06]  /*480c0*/  BAR.SYNC.DEFER_BLOCKING 0x0 ;  /* 0x0000000000007b1d */ /* 0x000fec0000010000 */
[----:B------:R-:W4:Y:S04]  /*480d0*/  LDL.LU R124, [R1+0x868] ;  /* 0x00086800017c7983 */ /* 0x000f280000300800 */
        /* <DEDUP_REMOVED lines=23> */
[----:B------:R-:W4:Y:S04]  /*48250*/  LDL.LU R140, [R1+0x778] ;  /* 0x00077800018c7983 */ /* 0x000f280000300800 */
[----:B------:R-:W-:Y:S04]  /*48260*/  STS.128 [R2+0x280], R124 ;  /* 0x0002807c02007388 */ /* 0x000fe80000000c00 */
[----:B------:R-:W4:Y:S04]  /*48270*/  LDL.LU R141, [R1+0x77c] ;  /* 0x00077c00018d7983 */ /* 0x000f280000300800 */
[----:B------:R-:W4:Y:S04]  /*48280*/  LDL.LU R142, [R1+0x768] ;  /* 0x00076800018e7983 */ /* 0x000f280000300800 */
[----:B------:R-:W-:Y:S06]  /*48290*/  BAR.SYNC.DEFER_BLOCKING 0x0 ;  /* 0x0000000000007b1d */ /* 0x000fec0000010000 */
        /* <DEDUP_REMOVED lines=27> */
[----:B------:R-:W-:Y:S01]  /*48450*/  BAR.SYNC.DEFER_BLOCKING 0x0 ;  /* 0x0000000000007b1d */ /* 0x000fe20000010000 */
[----:B------:R-:W-:Y:S01]  /*48460*/  IMAD.MOV.U32 R4, RZ, RZ, R224 ;  /* 0x000000ffff047224 */ /* 0x000fe200078e00e0 */
[----:B------:R-:W-:Y:S01]  /*48470*/  MOV R5, R225 ;  /* 0x000000e100057202 */ /* 0x000fe20000000f00 */
[----:B------:R-:W-:-:S02]  /*48480*/  IMAD.MOV.U32 R28, RZ, RZ, R226 ;  /* 0x000000ffff1c7224 */ /* 0x000fc400078e00e2 */
[----:B------:R-:W-:Y:S02]  /*48490*/  IMAD.MOV.U32 R29, RZ, RZ, R227 ;  /* 0x000000ffff1d7224 */ /* 0x000fe400078e00e3 */
        /* <DEDUP_REMOVED lines=89> */
[----:B----4-:R-:W4:Y:S01]  /*48a30*/  LDL.LU R40, [R1+0x500] ;  /* 0x0005000001287983 */ /* 0x010f220000300800 */
[----:B------:R-:W-:Y:S01]  /*48a40*/  MOV R42, R244 ;  /* 0x000000f4002a7202 */ /* 0x000fe20000000f00 */
[----:B------:R-:W-:-:S02]  /*48a50*/  IMAD.MOV.U32 R43, RZ, RZ, R245 ;  /* 0x000000ffff2b7224 */ /* 0x000fc400078e00f5 */
[----:B------:R-:W4:Y:S04]  /*48a60*/  LDL.LU R41, [R1+0x504] ;  /* 0x0005040001297983 */ /* 0x000f280000300800 */
[----:B------:R-:W3:Y:S04]  /*48a70*/  LDL.LU R244, [R1+0x508] ;  /* 0x0005080001f47983 */ /* 0x000ee80000300800 */
[----:B------:R-:W3:Y:S04]  /*48a80*/  LDL.LU R245, [R1+0x50c] ;  /* 0x00050c0001f57983 */ /* 0x000ee80000300800 */
[----:B------:R-:W-:Y:S04]  /*48a90*/  STS.128 [R2+0x280], R204 ;  /* 0x000280cc02007388 */ /* 0x000fe80000000c00 */
[----:B------:R-:W-:Y:S06]  /*48aa0*/  BAR.SYNC.DEFER_BLOCKING 0x0 ;  /* 0x0000000000007b1d */ /* 0x000fec0000010000 */
[----:B------:R-:W1:Y:S04]  /*48ab0*/  LDS.128 R208, [R0] ;  /* 0x0000000000d07984 */ /* 0x000e680000000c00 */
[----:B------:R-:W-:Y:S04]  /*48ac0*/  LDS.128 R204, [R3] ;  /* 0x0000000003cc7984 */ /* 0x000fe80000000c00 */
[----:B------:R-:W-:Y:S04]  /*48ad0*/  LDS.128 R212, [R232] ;  /* 0x00000000e8d47984 */ /* 0x000fe80000000c00 */
[----:B------:R-:W-:Y:S04]  /*48ae0*/  LDS.128 R216, [R252] ;  /* 0x00000000fcd87984 */ /* 0x000fe80000000c00 */
[----:B------:R-:W-:Y:S06]  /*48af0*/  BAR.SYNC.DEFER_BLOCKING 0x0 ;  /* 0x0000000000007b1d */ /* 0x000fec0000010000 */
[----:B--2---:R-:W-:Y:S04]  /*48b00*/  STS.128 [R2], R4 ;  /* 0x0000000402007388 */ /* 0x004fe80000000c00 */
[----:B---3--:R2:W-:Y:S04]  /*48b10*/  STS.128 [R2+0x280], R244 ;  /* 0x000280f402007388 */ /* 0x0085e80000000c00 */
[----:B--2---:R-:W2:Y:S04]  /*48b20*/  LDL.LU R247, [R1+0x918] ;  /* 0x0009180001f77983 */ /* 0x004ea80000300800 */
[----:B------:R-:W3:Y:S04]  /*48b30*/  LDL.LU R4, [R1+0x3c0] ;  /* 0x0003c00001047983 */ /* 0x000ee80000300800 */
[----:B------:R-:W3:Y:S04]  /*48b40*/  LDL.LU R5, [R1+0x3c4] ;  /* 0x0003c40001057983 */ /* 0x000ee80000300800 */
[----:B------:R-:W3:Y:S04]  /*48b50*/  LDL.LU R6, [R1+0x390] ;  /* 0x0003900001067983 */ /* 0x000ee80000300800 */
[----:B------:R-:W3:Y:S04]  /*48b60*/  LDL.LU R7, [R1+0x394] ;  /* 0x0003940001077983 */ /* 0x000ee80000300800 */
[----:B------:R-:W-:Y:S04]  /*48b70*/  STS.128 [R2+0x80], R28 ;  /* 0x0000801c02007388 */ /* 0x000fe80000000c00 */
[----:B----4-:R-:W-:Y:S04]  /*48b80*/  STS.128 [R2+0x200], R40 ;  /* 0x0002002802007388 */ /* 0x010fe80000000c00 */
[----:B------:R-:W-:Y:S01]  /*48b90*/  BAR.SYNC.DEFER_BLOCKING 0x0 ;  /* 0x0000000000007b1d */ /* 0x000fe20000010000 */
[----:B------:R-:W-:-:S05]  /*48ba0*/  LOP3.LUT R246, R0, 0x40, RZ, 0x3c, !PT ;  /* 0x0000004000f67812 */ /* 0x000fca00078e3cff */
[----:B------:R-:W4:Y:S04]  /*48bb0*/  LDL.LU R27, [R1+0x91c] ;  /* 0x00091c00011b7983 */ /* 0x000f280000300800 */
[----:B------:R-:W1:Y:S04]  /*48bc0*/  LDS.128 R28, [R0] ;  /* 0x00000000001c7984 */ /* 0x000e680000000c00 */
[----:B------:R-:W-:Y:S04]  /*48bd0*/  LDS.128 R40, [R3] ;  /* 0x0000000003287984 */ /* 0x000fe80000000c00 */
[----:B------:R-:W-:Y:S04]  /*48be0*/  LDS.128 R220, [R246] ;  /* 0x00000000f6dc7984 */ /* 0x000fe80000000c00 */
[----:B------:R-:W-:Y:S04]  /*48bf0*/  LDS.128 R224, [R252] ;  /* 0x00000000fce07984 */ /* 0x000fe80000000c00 */
[----:B------:R-:W-:Y:S06]  /*48c00*/  BAR.SYNC.DEFER_BLOCKING 0x0 ;  /* 0x0000000000007b1d */ /* 0x000fec0000010000 */
[----:B---3--:R3:W-:Y:S04]  /*48c10*/  STS.128 [R2], R4 ;  /* 0x0000000402007388 */ /* 0x0087e80000000c00 */
        /* <DEDUP_REMOVED lines=24> */
[----:B--2---:R-:W-:-:S02]  /*48da0*/  IMAD R3, R247, c[0x0][0x194], RZ ;  /* 0x00006500f7037a24 */ /* 0x004fc400078e02ff */
[----:B------:R-:W-:Y:S01]  /*48db0*/  IMAD.MOV.U32 R240, RZ, RZ, c[0x0][0x194] ;  /* 0x00006500fff07624 */ /* 0x000fe200078e00ff */
[----:B------:R-:W-:Y:S02]  /*48dc0*/  ISETP.GE.AND P2, PT, R247, c[0x0][0x178], PT ;  /* 0x00005e00f7007a0c */ /* 0x000fe40003f46270 */
[C---:B----4-:R-:W-:Y:S02]  /*48dd0*/  ISETP.GE.AND P0, PT, R27.reuse, c[0x0][0x17c], PT ;  /* 0x00005f001b007a0c */ /* 0x050fe40003f06270 */
[----:B------:R-:W-:Y:S01]  /*48de0*/  ISETP.LT.AND P2, PT, R27, c[0x0][0x17c], !P2 ;  /* 0x00005f001b007a0c */ /* 0x000fe20005741270 */
[----:B---3--:R2:W-:Y:S04]  /*48df0*/  STS.128 [R2+0x80], R4 ;  /* 0x0000800402007388 */ /* 0x0085e80000000c00 */
[----:B------:R-:W-:Y:S01]  /*48e00*/  STS.128 [R2+0x200], R232 ;  /* 0x000200e802007388 */ /* 0x000fe20000000c00 */
[----:B--2---:R-:W-:-:S04]  /*48e10*/  LEA R6, P3, R3, c[0x0][0x170], 0x2 ;  /* 0x00005c0003067a11 */ /* 0x004fc800078610ff */
[----:B------:R-:W-:Y:S01]  /*48e20*/  LEA.HI.X.SX32 R7, R3, c[0x0][0x174], 0x2, P3 ;  /* 0x00005d0003077a11 */ /* 0x000fe200018f16ff */
[----:B------:R2:W-:Y:S04]  /*48e30*/  STS.128 [R2+0x280], R236 ;  /* 0x000280ec02007388 */ /* 0x0005e80000000c00 */
[----:B------:R-:W-:Y:S01]  /*48e40*/  BAR.SYNC.DEFER_BLOCKING 0x0 ;  /* 0x0000000000007b1d */ /* 0x000fe20000010000 */
[----:B------:R-:W-:Y:S02]  /*48e50*/  ISETP.LT.AND P6, PT, R245, c[0x0][0x178], !P0 ;  /* 0x00005e00f5007a0c */ /* 0x000fe400047c1270 */
[----:B--2---:R-:W-:-:S04]  /*48e60*/  LEA R2, R240, R3, 0x6 ;  /* 0x00000003f0027211 */ /* 0x004fc800078e30ff */
[----:B------:R-:W-:Y:S01]  /*48e70*/  LEA R4, P5, R2, c[0x0][0x170], 0x2 ;  /* 0x00005c0002047a11 */ /* 0x000fe200078a10ff */
[----:B------:R-:W-:-:S03]  /*48e80*/  IMAD R237, R27, c[0x0][0x198], RZ ;  /* 0x000066001bed7a24 */ /* 0x000fc600078e02ff */
[----:B------:R-:W-:Y:S01]  /*48e90*/  LEA.HI.X.SX32 R5, R2, c[0x0][0x174], 0x2, P5 ;  /* 0x00005d0002057a11 */ /* 0x000fe200028f16ff */
[----:B------:R-:W-:Y:S02]  /*48ea0*/  IMAD R235, R240, 0x40, R2 ;  /* 0x00000040f0eb7824 */ /* 0x000fe400078e0202 */
[----:B------:R-:W-:-:S04]  /*48eb0*/  IMAD.WIDE R2, R237, 0x4, R6 ;  /* 0x00000004ed027825 */ /* 0x000fc800078e0206 */
[----:B------:R-:W-:Y:S01]  /*48ec0*/  IMAD.WIDE R232, R237, 0x4, R4 ;  /* 0x00000004ede87825 */ /* 0x000fe200078e0204 */
[----:B------:R-:W-:Y:S04]  /*48ed0*/  @P2 STG.E [R2.64], R230 ;  /* 0x000000e602002986 */ /* 0x000fe8000c101908 */
[----:B------:R2:W-:Y:S04]  /*48ee0*/  @P6 STG.E [R232.64], R229 ;  /* 0x000000e5e8006986 */ /* 0x0005e8000c101908 */
[----:B--2---:R-:W2:Y:S04]  /*48ef0*/  LDL.LU R229, [R1+0x1564] ;  /* 0x0015640001e57983 */ /* 0x004ea80000300800 */
[----:B------:R-:W3:Y:S01]  /*48f00*/  LDL.LU R27, [R1+0x1568] ;  /* 0x00156800011b7983 */ /* 0x000ee20000300800 */
[----:B------:R-:W-:Y:S01]  /*48f10*/  LEA R234, P3, R235, c[0x0][0x170], 0x2 ;  /* 0x00005c00ebea7a11 */ /* 0x000fe200078610ff */
[----:B------:R-:W-:Y:S01]  /*48f20*/  IMAD R236, R240, 0x40, R235 ;  /* 0x00000040f0ec7824 */ /* 0x000fe200078e02eb */
[----:B------:R-:W-:-:S02]  /*48f30*/  ISETP.LT.AND P5, PT, R244, c[0x0][0x178], !P0 ;  /* 0x00005e00f4007a0c */ /* 0x000fc400047a1270 */
[----:B------:R-:W-:Y:S02]  /*48f40*/  LEA.HI.X.SX32 R235, R235, c[0x0][0x174], 0x2, P3 ;  /* 0x00005d00ebeb7a11 */ /* 0x000fe400018f16ff */
[C---:B------:R-:W-:Y:S02]  /*48f50*/  LEA R232, P3, R236.reuse, c[0x0][0x170], 0x2 ;  /* 0x00005c00ece87a11 */ /* 0x040fe400078610ff */
[----:B------:R-:W-:Y:S01]  /*48f60*/  ISETP.LT.AND P0, PT, R243, c[0x0][0x178], !P0 ;  /* 0x00005e00f3007a0c */ /* 0x000fe20004701270 */
[----:B------:R-:W-:Y:S01]  /*48f70*/  IMAD.WIDE R2, R237, 0x4, R234 ;  /* 0x00000004ed027825 */ /* 0x000fe200078e02ea */
[----:B------:R-:W-:Y:S02]  /*48f80*/  LEA.HI.X.SX32 R233, R236, c[0x0][0x174], 0x2, P3 ;  /* 0x00005d00ece97a11 */ /* 0x000fe400018f16ff */
[----:B------:R-:W-:Y:S02]  /*48f90*/  ISETP.LT.AND P2, PT, R247, c[0x0][0x178], !P1 ;  /* 0x00005e00f7007a0c */ /* 0x000fe40004f41270 */
[----:B------:R-:W-:Y:S01]  /*48fa0*/  ISETP.LT.AND P3, PT, R245, c[0x0][0x178], !P1 ;  /* 0x00005e00f5007a0c */ /* 0x000fe20004f61270 */
[----:B------:R4:W-:Y:S01]  /*48fb0*/  @P5 STG.E [R2.64], R242 ;  /* 0x000000f202005986 */ /* 0x0009e2000c101908 */
[----:B------:R-:W-:-:S02]  /*48fc0*/  IADD3 R240, R237, c[0x0][0x198], RZ ;  /* 0x00006600edf07a10 */ /* 0x000fc40007ffe0ff */
[----:B------:R-:W-:Y:S02]  /*48fd0*/  ISETP.LT.AND P5, PT, R244, c[0x0][0x178], !P1 ;  /* 0x00005e00f4007a0c */ /* 0x000fe40004fa1270 */
[----:B------:R-:W-:Y:S02]  /*48fe0*/  ISETP.LT.AND P1, PT, R243, c[0x0][0x178], !P1 ;  /* 0x00005e00f3007a0c */ /* 0x000fe40004f21270 */
[----:B------:R-:W-:Y:S01]  /*48ff0*/  ISETP.LT.AND P6, PT, R247, c[0x0][0x178], !P4 ;  /* 0x00005e00f7007a0c */ /* 0x000fe200067c1270 */
[----:B----4-:R-:W-:Y:S01]  /*49000*/  IMAD.WIDE R2, R237, 0x4, R232 ;  /* 0x00000004ed027825 */ /* 0x010fe200078e02e8 */
[----:B------:R-:W4:Y:S03]  /*49010*/  LDL.LU R242, [R1+0x60] ;  /* 0x0000600001f27983 */ /* 0x000f260000300800 */
[C---:B------:R-:W-:Y:S01]  /*49020*/  IMAD.WIDE R236, R240.reuse, 0x4, R6 ;  /* 0x00000004f0ec7825 */ /* 0x040fe200078e0206 */
[----:B------:R1:W-:Y:S03]  /*49030*/  @P0 STG.E [R2.64], R241 ;  /* 0x000000f102000986 */ /* 0x0003e6000c101908 */
[C---:B------:R-:W-:Y:S01]  /*49040*/  IMAD.WIDE R238, R240.reuse, 0x4, R4 ;  /* 0x00000004f0ee7825 */ /* 0x040fe200078e0204 */
[----:B------:R1:W-:Y:S04]  /*49050*/  @P2 STG.E [R236.64], R251 ;  /* 0x000000fbec002986 */ /* 0x0003e8000c101908 */
[----:B------:R1:W-:Y:S02]  /*49060*/  @P3 STG.E [R238.64], R250 ;  /* 0x000000faee003986 */ /* 0x0003e4000c101908 */
[C---:B-1----:R-:W-:Y:S01]  /*49070*/  IADD3 R241, R240.reuse, c[0x0][0x198], RZ ;  /* 0x00006600f0f17a10 */ /* 0x042fe20007ffe0ff */
[C---:B------:R-:W-:Y:S01]  /*49080*/  IMAD.WIDE R2, R240.reuse, 0x4, R234 ;  /* 0x00000004f0027825 */ /* 0x040fe200078e02ea */
[----:B------:R-:W4:Y:S03]  /*49090*/  LDL.LU R251, [R1+0x104] ;  /* 0x0001040001fb7983 */ /* 0x000f260000300800 */
[----:B------:R-:W-:Y:S01]  /*490a0*/  IMAD.WIDE R236, R240, 0x4, R232 ;  /* 0x00000004f0ec7825 */ /* 0x000fe200078e02e8 */
[----:B------:R-:W4:Y:S03]  /*490b0*/  LDL.LU R250, [R1+0xd4] ;  /* 0x0000d40001fa7983 */ /* 0x000f260000300800 */
[----:B------:R-:W-:Y:S01]  /*490c0*/  IMAD.WIDE R238, R241, 0x4, R6 ;  /* 0x00000004f1ee7825 */ /* 0x000fe200078e0206 */
[----:B------:R1:W-:Y:S04]  /*490d0*/  @P5 STG.E [R2.64], R249 ;  /* 0x000000f902005986 */ /* 0x0003e8000c101908 */
[----:B------:R1:W-:Y:S04]  /*490e0*/  @P1 STG.E [R236.64], R248 ;  /* 0x000000f8ec001986 */ /* 0x0003e8000c101908 */
[----:B------:R1:W-:Y:S04]  /*490f0*/  @P6 STG.E [R238.64], R228 ;  /* 0x000000e4ee006986 */ /* 0x0003e8000c101908 */
[----:B-1----:R-:W4:Y:S04]  /*49100*/  LDL.LU R249, [R1+0xb4] ;  /* 0x0000b40001f97983 */ /* 0x002f280000300800 */
[----:B------:R-:W4:Y:S04]  /*49110*/  LDL.LU R248, [R1+0x64] ;  /* 0x0000640001f87983 */ /* 0x000f280000300800 */
[----:B------:R-:W4:Y:S04]  /*49120*/  LDL.LU R238, [R1+0xd0] ;  /* 0x0000d00001ee7983 */ /* 0x000f280000300800 */
[----:B------:R-:W4:Y:S04]  /*49130*/  LDL.LU R239, [R1+0xb0] ;  /* 0x0000b00001ef7983 */ /* 0x000f280000300800 */
[----:B------:R-:W4:Y:S01]  /*49140*/  LDL.LU R228, [R1+0x156c] ;  /* 0x00156c0001e47983 */ /* 0x000f220000300800 */
[----:B---3--:R-:W-:-:S03]  /*49150*/  ISETP.GE.AND P1, PT, R27, c[0x0][0x17c], PT ;  /* 0x00005f001b007a0c */ /* 0x008fc60003f26270 */
[----:B------:R-:W3:Y:S04]  /*49160*/  LDL.LU R27, [R1+0x1570] ;  /* 0x00157000011b7983 */ /* 0x000ee80000300800 */
[----:B------:R-:W3:Y:S04]  /*49170*/  LDL.LU R231, [R1+0x150] ;  /* 0x0001500001e77983 */ /* 0x000ee80000300800 */
[----:B------:R-:W3:Y:S01]  /*49180*/  LDL.LU R230, [R1+0x110] ;  /* 0x0001100001e67983 */ /* 0x000ee20000300800 */
[----:B------:R-:W-:Y:S02]  /*49190*/  ISETP.LT.AND P0, PT, R245, c[0x0][0x178], !P4 ;  /* 0x00005e00f5007a0c */ /* 0x000fe40006701270 */
[----:B------:R-:W-:-:S02]  /*491a0*/  ISETP.LT.AND P3, PT, R244, c[0x0][0x178], !P4 ;  /* 0x00005e00f4007a0c */ /* 0x000fc40006761270 */
[----:B--2---:R-:W-:Y:S02]  /*491b0*/  ISETP.GE.AND P2, PT, R229, c[0x0][0x17c], PT ;  /* 0x00005f00e5007a0c */ /* 0x004fe40003f46270 */
[----:B------:R-:W-:Y:S01]  /*491c0*/  ISETP.LT.AND P4, PT, R243, c[0x0][0x178], !P4 ;  /* 0x00005e00f3007a0c */ /* 0x000fe20006781270 */
[----:B------:R-:W-:Y:S01]  /*491d0*/  IMAD.WIDE R2, R241, 0x4, R4 ;  /* 0x00000004f1027825 */ /* 0x000fe200078e0204 */
[----:B------:R-:W-:Y:S01]  /*491e0*/  ISETP.LT.AND P5, PT, R247, c[0x0][0x178], !P2 ;  /* 0x00005e00f7007a0c */ /* 0x000fe200057a1270 */
[----:B------:R-:W2:Y:S01]  /*491f0*/  LDL.LU R229, [R1+0xe0] ;  /* 0x0000e00001e57983 */ /* 0x000ea20000300800 */
[----:B------:R-:W-:Y:S01]  /*49200*/  ISETP.LT.AND P6, PT, R245, c[0x0][0x178], !P2 ;  /* 0x00005e00f5007a0c */ /* 0x000fe200057c1270 */
[C---:B------:R-:W-:Y:S01]  /*49210*/  IMAD.WIDE R236, R241.reuse, 0x4, R234 ;  /* 0x00000004f1ec7825 */ /* 0x040fe200078e02ea */
[----:B------:R-:W-:Y:S01]  /*49220*/  IADD3 R240, R241, c[0x0][0x198], RZ ;  /* 0x00006600f1f07a10 */ /* 0x000fe20007ffe0ff */
[----:B----4-:R1:W-:Y:S04]  /*49230*/  @P0 STG.E [R2.64], R238 ;  /* 0x000000ee02000986 */ /* 0x0103e8000c101908 */
[----:B------:R4:W-:Y:S01]  /*49240*/  @P3 STG.E [R236.64], R239 ;  /* 0x000000efec003986 */ /* 0x0009e2000c101908 */
[----:B------:R-:W-:-:S02]  /*49250*/  ISETP.LT.AND P3, PT, R244, c[0x0][0x178], !P2 ;  /* 0x00005e00f4007a0c */ /* 0x000fc40005761270 */
[----:B------:R-:W-:Y:S01]  /*49260*/  ISETP.LT.AND P2, PT, R243, c[0x0][0x178], !P2 ;  /* 0x00005e00f3007a0c */ /* 0x000fe20005741270 */
[----:B-1----:R-:W-:Y:S01]  /*49270*/  IMAD.WIDE R2, R241, 0x4, R232 ;  /* 0x00000004f1027825 */ /* 0x002fe200078e02e8 */
[----:B------:R-:W-:Y:S02]  /*49280*/  ISETP.GE.AND P0, PT, R228, c[0x0][0x17c], PT ;  /* 0x00005f00e4007a0c */ /* 0x000fe40003f06270 */
[----:B------:R-:W2:Y:S01]  /*49290*/  LDL.LU R228, [R1+0x40] ;  /* 0x0000400001e47983 */ /* 0x000ea20000300800 */
[----:B----4-:R-:W-:-:S03]  /*492a0*/  IMAD.WIDE R236, R240, 0x4, R6 ;  /* 0x00000004f0ec7825 */ /* 0x010fc600078e0206 */
[----:B------:R1:W-:Y:S01]  /*492b0*/  @P4 STG.E [R2.64], R242 ;  /* 0x000000f202004986 */ /* 0x0003e2000c101908 */
[----:B------:R-:W-:-:S03]  /*492c0*/  IMAD.WIDE R238, R240, 0x4, R4 ;  /* 0x00000004f0ee7825 */ /* 0x000fc600078e0204 */
[----:B------:R4:W-:Y:S04]  /*492d0*/  @P5 STG.E [R236.64], R251 ;  /* 0x000000fbec005986 */ /* 0x0009e8000c101908 */
[----:B------:R4:W-:Y:S04]  /*492e0*/  @P6 STG.E [R238.64], R250 ;  /* 0x000000faee006986 */ /* 0x0009e8000c101908 */
[----:B-1----:R-:W2:Y:S01]  /*492f0*/  LDL.LU R242, [R1+0x154] ;  /* 0x0001540001f27983 */ /* 0x002ea20000300800 */
[----:B----4-:R-:W-:-:S03]  /*49300*/  IMAD.WIDE R236, R240, 0x4, R234 ;  /* 0x00000004f0ec7825 */ /* 0x010fc600078e02ea */
[----:B------:R-:W4:Y:S01]  /*49310*/  LDL.LU R251, [R1+0x114] ;  /* 0x0001140001fb7983 */ /* 0x000f220000300800 */
[----:B------:R-:W-:-:S03]  /*49320*/  IMAD.WIDE R238, R240, 0x4, R232 ;  /* 0x00000004f0ee7825 */ /* 0x000fc600078e02e8 */
[----:B------:R-:W-:Y:S04]  /*49330*/  @P3 STG.E [R236.64], R249 ;  /* 0x000000f9ec003986 */ /* 0x000fe8000c101908 */
[----:B------:R1:W-:Y:S04]  /*49340*/  @P2 STG.E [R238.64], R248 ;  /* 0x000000f8ee002986 */ /* 0x0003e8000c101908 */
[----:B------:R-:W4:Y:S01]  /*49350*/  LDL.LU R250, [R1+0xe4] ;  /* 0x0000e40001fa7983 */ /* 0x000f220000300800 */
[----:B------:R-:W-:-:S03]  /*49360*/  ISETP.LT.AND P4, PT, R247, c[0x0][0x178], !P1 ;  /* 0x00005e00f7007a0c */ /* 0x000fc60004f81270 */
[----:B-1----:R-:W4:Y:S04]  /*49370*/  LDL.LU R248, [R1+0x44] ;  /* 0x0000440001f87983 */ /* 0x002f280000300800 */
[----:B------:R-:W4:Y:S01]  /*49380*/  LDL.LU R249, [R1+0x180] ;  /* 0x0001800001f97983 */ /* 0x000f220000300800 */
[----:B------:R-:W-:Y:S02]  /*49390*/  ISETP.LT.AND P5, PT, R245, c[0x0][0x178], !P1 ;  /* 0x00005e00f5007a0c */ /* 0x000fe40004fa1270 */
[----:B------:R-:W-:-:S05]  /*493a0*/  IADD3 R3, R240, c[0x0][0x198], RZ ;  /* 0x00006600f0037a10 */ /* 0x000fca0007ffe0ff */
[----:B------:R-:W-:-:S04]  /*493b0*/  IMAD.WIDE R240, R3, 0x4, R6 ;  /* 0x0000000403f07825 */ /* 0x000fc800078e0206 */
[----:B------:R-:W-:Y:S01]  /*493c0*/  IMAD.WIDE R236, R3, 0x4, R4 ;  /* 0x0000000403ec7825 */ /* 0x000fe200078e0204 */
[----:B---3--:R-:W-:Y:S01]  /*493d0*/  ISETP.GE.AND P3, PT, R27, c[0x0][0x17c], PT ;  /* 0x00005f001b007a0c */ /* 0x008fe20003f66270 */
[----:B------:R-:W-:Y:S04]  /*493e0*/  @P4 STG.E [R240.64], R231 ;  /* 0x000000e7f0004986 */ /* 0x000fe8000c101908 */
[----:B------:R1:W-:Y:S04]  /*493f0*/  @P5 STG.E [R236.64], R230 ;  /* 0x000000e6ec005986 */ /* 0x0003e8000c101908 */
[----:B-1----:R-:W3:Y:S04]  /*49400*/  LDL.LU R230, [R1+0x1574] ;  /* 0x0015740001e67983 */ /* 0x002ee80000300800 */
[----:B------:R-:W3:Y:S01]  /*49410*/  LDL.LU R27, [R1+0x1578] ;  /* 0x00157800011b7983 */ /* 0x000ee20000300800 */
[----:B------:R-:W-:-:S02]  /*49420*/  ISETP.LT.AND P6, PT, R244, c[0x0][0x178], !P1 ;  /* 0x00005e00f4007a0c */ /* 0x000fc40004fc1270 */
[----:B------:R-:W-:Y:S02]  /*49430*/  ISETP.LT.AND P1, PT, R243, c[0x0][0x178], !P1 ;  /* 0x00005e00f3007a0c */ /* 0x000fe40004f21270 */
[----:B------:R-:W-:Y:S01]  /*49440*/  ISETP.LT.AND P2, PT, R247, c[0x0][0x178], !P0 ;  /* 0x00005e00f7007a0c */ /* 0x000fe20004741270 */
[C---:B------:R-:W-:Y:S01]  /*49450*/  IMAD.WIDE R238, R3.reuse, 0x4, R234 ;  /* 0x0000000403ee7825 */ /* 0x040fe200078e02ea */
[----:B------:R-:W-:Y:S02]  /*49460*/  IADD3 R2, R3, c[0x0][0x198], RZ ;  /* 0x0000660003027a10 */ /* 0x000fe40007ffe0ff */
[----:B------:R-:W-:Y:S01]  /*49470*/  ISETP.LT.AND P4, PT, R245, c[0x0][0x178], !P0 ;  /* 0x00005e00f5007a0c */ /* 0x000fe20004781270 */
[----:B------:R-:W-:Y:S01]  /*49480*/  IMAD.WIDE R236, R3, 0x4, R232 ;  /* 0x0000000403ec7825 */ /* 0x000fe200078e02e8 */
[----:B------:R-:W-:-:S03]  /*49490*/  ISETP.LT.AND P5, PT, R244, c[0x0][0x178], !P0 ;  /* 0x00005e00f4007a0c */ /* 0x000fc600047a1270 */
[----:B--2---:R1:W-:Y:S01]  /*494a0*/  @P6 STG.E [R238.64], R229 ;  /* 0x000000e5ee006986 */ /* 0x0043e2000c101908 */
[----:B------:R-:W-:Y:S02]  /*494b0*/  ISETP.LT.AND P0, PT, R243, c[0x0][0x178], !P0 ;  /* 0x00005e00f3007a0c */ /* 0x000fe40004701270 */
[----:B------:R-:W-:Y:S01]  /*494c0*/  ISETP.LT.AND P6, PT, R247, c[0x0][0x178], !P3 ;  /* 0x00005e00f7007a0c */ /* 0x000fe20005fc1270 */
[----:B------:R-:W-:-:S04]  /*494d0*/  IMAD.WIDE R240, R2, 0x4, R4 ;  /* 0x0000000402f07825 */ /* 0x000fc800078e0204 */
[C---:B-1----:R-:W-:Y:S01]  /*494e0*/  IMAD.WIDE R238, R2.reuse, 0x4, R6 ;  /* 0x0000000402ee7825 */ /* 0x042fe200078e0206 */
[----:B------:R-:W2:Y:S04]  /*494f0*/  LDL.LU R229, [R1+0xf0] ;  /* 0x0000f00001e57983 */ /* 0x000ea80000300800 */
[----:B------:R1:W-:Y:S02]  /*49500*/  @P1 STG.E [R236.64], R228 ;  /* 0x000000e4ec001986 */ /* 0x0003e4000c101908 */
[C---:B-1----:R-:W-:Y:S02]  /*49510*/  IMAD.WIDE R236, R2.reuse, 0x4, R234 ;  /* 0x0000000402ec7825 */ /* 0x042fe400078e02ea */
[----:B------:R-:W2:Y:S04]  /*49520*/  LDL.LU R228, [R1+0x184] ;  /* 0x0001840001e47983 */ /* 0x000ea80000300800 */
[----:B------:R1:W-:Y:S04]  /*49530*/  @P2 STG.E [R238.64], R242 ;  /* 0x000000f2ee002986 */ /* 0x0003e8000c101908 */
[----:B----4-:R4:W-:Y:S01]  /*49540*/  @P4 STG.E [R240.64], R251 ;  /* 0x000000fbf0004986 */ /* 0x0109e2000c101908 */
[C---:B-1----:R-:W-:Y:S01]  /*49550*/  IADD3 R242, R2.reuse, c[0x0][0x198], RZ ;  /* 0x0000660002f27a10 */ /* 0x042fe20007ffe0ff */
[----:B------:R-:W-:-:S02]  /*49560*/  IMAD.WIDE R2, R2, 0x4, R232 ;  /* 0x0000000402027825 */ /* 0x000fc400078e02e8 */
[----:B----4-:R-:W4:Y:S02]  /*49570*/  LDL.LU R251, [R1+0x164] ;  /* 0x0001640001fb7983 */ /* 0x010f240000300800 */
[----:B------:R-:W-:Y:S02]  /*49580*/  IMAD.WIDE R238, R242, 0x4, R6 ;  /* 0x00000004f2ee7825 */ /* 0x000fe400078e0206 */
[----:B------:R1:W-:Y:S04]  /*49590*/  @P5 STG.E [R236.64], R250 ;  /* 0x000000faec005986 */ /* 0x0003e8000c101908 */
[----:B------:R1:W-:Y:S04]  /*495a0*/  @P0 STG.E [R2.64], R248 ;  /* 0x000000f802000986 */ /* 0x0003e8000c101908 */
[----:B------:R1:W-:Y:S04]  /*495b0*/  @P6 STG.E [R238.64], R249 ;  /* 0x000000f9ee006986 */ /* 0x0003e8000c101908 */
[----:B-1----:R-:W2:Y:S04]  /*495c0*/  LDL.LU R250, [R1+0x134] ;  /* 0x0001340001fa7983 */ /* 0x002ea80000300800 */
[----:B------:R-:W2:Y:S04]  /*495d0*/  LDL.LU R248, [R1+0xf4] ;  /* 0x0000f40001f87983 */ /* 0x000ea80000300800 */
[----:B------:R-:W2:Y:S04]  /*495e0*/  LDL.LU R238, [R1+0x160] ;  /* 0x0001600001ee7983 */ /* 0x000ea80000300800 */
[----:B------:R-:W4:Y:S04]  /*495f0*/  LDL.LU R239, [R1+0x130] ;  /* 0x0001300001ef7983 */ /* 0x000f280000300800 */
[----:B------:R-:W4:Y:S04]  /*49600*/  LDL.LU R241, [R1+0x157c] ;  /* 0x00157c0001f17983 */ /* 0x000f280000300800 */
[----:B------:R-:W4:Y:S01]  /*49610*/  LDL.LU R249, [R1+0x1580] ;  /* 0x0015800001f97983 */ /* 0x000f220000300800 */
[----:B---3--:R-:W-:-:S02]  /*49620*/  ISETP.GE.AND P2, PT, R230, c[0x0][0x17c], PT ;  /* 0x00005f00e6007a0c */ /* 0x008fc40003f46270 */
[----:B------:R-:W-:Y:S02]  /*49630*/  ISETP.GE.AND P0, PT, R27, c[0x0][0x17c], PT ;  /* 0x00005f001b007a0c */ /* 0x000fe40003f06270 */
[----:B------:R-:W3:Y:S04]  /*49640*/  LDL.LU R27, [R1+0xc8] ;  /* 0x0000c800011b7983 */ /* 0x000ee80000300800 */
[----:B------:R-:W3:Y:S04]  /*49650*/  LDL.LU R231, [R1+0xa8] ;  /* 0x0000a80001e77983 */ /* 0x000ee80000300800 */
[----:B------:R-:W3:Y:S01]  /*49660*/  LDL.LU R230, [R1+0x78] ;  /* 0x0000780001e67983 */ /* 0x000ee20000300800 */
[----:B------:R-:W-:-:S02]  /*49670*/  ISETP.LT.AND P1, PT, R245, c[0x0][0x178], !P3 ;  /* 0x00005e00f5007a0c */ /* 0x000fc40005f21270 */
[----:B------:R-:W-:Y:S01]  /*49680*/  ISETP.LT.AND P4, PT, R244, c[0x0][0x178], !P3 ;  /* 0x00005e00f4007a0c */ /* 0x000fe20005f81270 */
[C---:B------:R-:W-:Y:S01]  /*49690*/  IMAD.WIDE R236, R242.reuse, 0x4, R4 ;  /* 0x00000004f2ec7825 */ /* 0x040fe200078e0204 */
[----:B------:R-:W-:Y:S02]  /*496a0*/  ISETP.LT.AND P3, PT, R243, c[0x0][0x178], !P3 ;  /* 0x00005e00f3007a0c */ /* 0x000fe40005f61270 */
[----:B------:R-:W-:Y:S01]  /*496b0*/  ISETP.LT.AND P5, PT, R247, c[0x0][0x178], !P2 ;  /* 0x00005e00f7007a0c */ /* 0x000fe200057a1270 */
[C---:B------:R-:W-:Y:S01]  /*496c0*/  IMAD.WIDE R2, R242.reuse, 0x4, R234 ;  /* 0x00000004f2027825 */ /* 0x040fe200078e02ea */
[----:B------:R-:W-:Y:S02]  /*496d0*/  ISETP.LT.AND P6, PT, R245, c[0x0][0x178], !P2 ;  /* 0x00005e00f5007a0c */ /* 0x000fe400057c1270 */
[----:B------:R-:W-:-:S03]  /*496e0*/  IADD3 R240, R242, c[0x0][0x198], RZ ;  /* 0x00006600f2f07a10 */ /* 0x000fc60007ffe0ff */
[----:B--2---:R1:W-:Y:S04]  /*496f0*/  @P1 STG.E [R236.64], R238 ;  /* 0x000000eeec001986 */ /* 0x0043e8000c101908 */
[----:B----4-:R2:W-:Y:S01]  /*49700*/  @P4 STG.E [R2.64], R239 ;  /* 0x000000ef02004986 */ /* 0x0105e2000c101908 */
[----:B------:R-:W-:Y:S02]  /*49710*/  ISETP.LT.AND P4, PT, R244, c[0x0][0x178], !P2 ;  /* 0x00005e00f4007a0c */ /* 0x000fe40005781270 */
[----:B------:R-:W-:Y:S01]  /*49720*/  ISETP.LT.AND P2, PT, R243, c[0x0][0x178], !P2 ;  /* 0x00005e00f3007a0c */ /* 0x000fe20005741270 */
[----:B-1----:R-:W-:-:S04]  /*49730*/  IMAD.WIDE R236, R240, 0x4, R6 ;  /* 0x00000004f0ec7825 */ /* 0x002fc800078e0206 */
[----:B--2---:R-:W-:-:S04]  /*49740*/  IMAD.WIDE R2, R242, 0x4, R232 ;  /* 0x00000004f2027825 */ /* 0x004fc800078e02e8 */
[----:B------:R-:W-:Y:S01]  /*49750*/  IMAD.WIDE R238, R240, 0x4, R4 ;  /* 0x00000004f0ee7825 */ /* 0x000fe200078e0204 */
[----:B------:R1:W-:Y:S01]  /*49760*/  @P3 STG.E [R2.64], R229 ;  /* 0x000000e502003986 */ /* 0x0003e2000c101908 */
[----:B------:R-:W-:-:S03]  /*49770*/  ISETP.LT.AND P3, PT, R247, c[0x0][0x178], !P0 ;  /* 0x00005e00f7007a0c */ /* 0x000fc60004761270 */
[----:B------:R2:W-:Y:S01]  /*49780*/  @P5 STG.E [R236.64], R228 ;  /* 0x000000e4ec005986 */ /* 0x0005e2000c101908 */
[----:B------:R-:W-:Y:S02]  /*49790*/  ISETP.LT.AND P5, PT, R245, c[0x0][0x178], !P0 ;  /* 0x00005e00f5007a0c */ /* 0x000fe400047a1270 */
[----:B------:R-:W-:Y:S01]  /*497a0*/  ISETP.GE.AND P1, PT, R241, c[0x0][0x17c], PT ;  /* 0x00005f00f1007a0c */ /* 0x000fe20003f26270 */
[----:B------:R4:W-:Y:S01]  /*497b0*/  @P6 STG.E [R238.64], R251 ;  /* 0x000000fbee006986 */ /* 0x0009e2000c101908 */
[----:B------:R-:W-:Y:S02]  /*497c0*/  ISETP.LT.AND P6, PT, R244, c[0x0][0x178], !P0 ;  /* 0x00005e00f4007a0c */ /* 0x000fe400047c1270 */
[C---:B------:R-:W-:Y:S01]  /*497d0*/  IADD3 R241, R240.reuse, c[0x0][0x198], RZ ;  /* 0x00006600f0f17a10 */ /* 0x040fe20007ffe0ff */
[----:B-1----:R-:W3:Y:S01]  /*497e0*/  LDL.LU R229, [R1+0x58] ;  /* 0x0000580001e57983 */ /* 0x002ee20000300800 */
[----:B------:R-:W-:-:S03]  /*497f0*/  IMAD.WIDE R2, R240, 0x4, R232 ;  /* 0x00000004f0027825 */ /* 0x000fc600078e02e8 */
[----:B--2---:R-:W2:Y:S01]  /*49800*/  LDL.LU R228, [R1+0xcc] ;  /* 0x0000cc0001e47983 */ /* 0x004ea20000300800 */
[----:B------:R-:W-:-:S03]  /*49810*/  IMAD.WIDE R236, R240, 0x4, R234 ;  /* 0x00000004f0ec7825 */ /* 0x000fc600078e02ea */
[----:B----4-:R-:W4:Y:S01]  /*49820*/  LDL.LU R251, [R1+0xac] ;  /* 0x0000ac0001fb7983 */ /* 0x010f220000300800 */
[----:B------:R-:W-:-:S03]  /*49830*/  IMAD.WIDE R238, R241, 0x4, R6 ;  /* 0x00000004f1ee7825 */ /* 0x000fc600078e0206 */
[----:B------:R1:W-:Y:S01]  /*49840*/  @P4 STG.E [R236.64], R250 ;  /* 0x000000faec004986 */ /* 0x0003e2000c101908 */
[----:B------:R-:W-:-:S03]  /*49850*/  ISETP.GE.AND P4, PT, R249, c[0x0][0x17c], PT ;  /* 0x00005f00f9007a0c */ /* 0x000fc60003f86270 */
[----:B------:R1:W-:Y:S04]  /*49860*/  @P2 STG.E [R2.64], R248 ;  /* 0x000000f802002986 */ /* 0x0003e8000c101908 */
[----:B-1----:R-:W4:Y:S01]  /*49870*/  LDL.LU R250, [R1+0x7c] ;  /* 0x00007c0001fa7983 */ /* 0x002f220000300800 */
[----:B------:R-:W-:-:S03]  /*49880*/  IMAD.WIDE R236, R241, 0x4, R234 ;  /* 0x00000004f1ec7825 */ /* 0x000fc600078e02ea */
[----:B------:R-:W4:Y:S01]  /*49890*/  LDL.LU R248, [R1+0x5c] ;  /* 0x00005c0001f87983 */ /* 0x000f220000300800 */
[----:B------:R-:W-:-:S03]  /*498a0*/  IMAD.WIDE R2, R241, 0x4, R4 ;  /* 0x00000004f1027825 */ /* 0x000fc600078e0204 */
[----:B------:R-:W4:Y:S04]  /*498b0*/  LDL.LU R249, [R1+0x108] ;  /* 0x0001080001f97983 */ /* 0x000f280000300800 */
[----:B---3--:R-:W-:Y:S04]  /*498c0*/  @P3 STG.E [R238.64], R27 ;  /* 0x0000001bee003986 */ /* 0x008fe8000c101908 */
[----:B------:R-:W-:Y:S04]  /*498d0*/  @P5 STG.E [R2.64], R231 ;  /* 0x000000e702005986 */ /* 0x000fe8000c101908 */
[----:B------:R1:W-:Y:S04]  /*498e0*/  @P6 STG.E [R236.64], R230 ;  /* 0x000000e6ec006986 */ /* 0x0003e8000c101908 */
[----:B-1----:R-:W3:Y:S01]  /*498f0*/  LDL.LU R230, [R1+0x1584] ;  /* 0x0015840001e67983 */ /* 0x002ee20000300800 */
[----:B------:R-:W-:-:S02]  /*49900*/  ISETP.LT.AND P0, PT, R243, c[0x0][0x178], !P0 ;  /* 0x00005e00f3007a0c */ /* 0x000fc40004701270 */
[----:B------:R-:W-:Y:S02]  /*49910*/  ISETP.LT.AND P2, PT, R247, c[0x0][0x178], !P1 ;  /* 0x00005e00f7007a0c */ /* 0x000fe40004f41270 */
[----:B------:R-:W-:Y:S02]  /*49920*/  ISETP.LT.AND P3, PT, R245, c[0x0][0x178], !P1 ;  /* 0x00005e00f5007a0c */ /* 0x000fe40004f61270 */
[C---:B------:R-:W-:Y:S01]  /*49930*/  IADD3 R240, R241.reuse, c[0x0][0x198], RZ ;  /* 0x00006600f1f07a10 */ /* 0x040fe20007ffe0ff */
[----:B------:R-:W-:Y:S01]  /*49940*/  IMAD.WIDE R2, R241, 0x4, R232 ;  /* 0x00000004f1027825 */ /* 0x000fe200078e02e8 */
[----:B------:R-:W-:Y:S01]  /*49950*/  ISETP.LT.AND P5, PT, R244, c[0x0][0x178], !P1 ;  /* 0x00005e00f4007a0c */ /* 0x000fe20004fa1270 */
[----:B------:R-:W3:Y:S01]  /*49960*/  LDL.LU R27, [R1+0x1588] ;  /* 0x00158800011b7983 */ /* 0x000ee20000300800 */
[----:B------:R-:W-:Y:S01]  /*49970*/  ISETP.LT.AND P1, PT, R243, c[0x0][0x178], !P1 ;  /* 0x00005e00f3007a0c */ /* 0x000fe20004f21270 */
[----:B------:R-:W-:Y:S01]  /*49980*/  IMAD.WIDE R236, R240, 0x4, R6 ;  /* 0x00000004f0ec7825 */ /* 0x000fe200078e0206 */
[----:B------:R-:W-:-:S02]  /*49990*/  ISETP.LT.AND P6, PT, R247, c[0x0][0x178], !P4 ;  /* 0x00005e00f7007a0c */ /* 0x000fc400067c1270 */
[C---:B------:R-:W-:Y:S01]  /*499a0*/  IADD3 R241, R240.reuse, c[0x0][0x198], RZ ;  /* 0x00006600f0f17a10 */ /* 0x040fe20007ffe0ff */
[C---:B------:R-:W-:Y:S01]  /*499b0*/  IMAD.WIDE R238, R240.reuse, 0x4, R4 ;  /* 0x00000004f0ee7825 */ /* 0x040fe200078e0204 */
[----:B------:R1:W-:Y:S04]  /*499c0*/  @P0 STG.E [R2.64], R229 ;  /* 0x000000e502000986 */ /* 0x0003e8000c101908 */
[----:B--2---:R2:W-:Y:S04]  /*499d0*/  @P2 STG.E [R236.64], R228 ;  /* 0x000000e4ec002986 */ /* 0x0045e8000c101908 */
[----:B----4-:R4:W-:Y:S01]  /*499e0*/  @P3 STG.E [R238.64], R251 ;  /* 0x000000fbee003986 */ /* 0x0109e2000c101908 */
[----:B-1----:R-:W-:-:S03]  /*499f0*/  IMAD.WIDE R2, R240, 0x4, R234 ;  /* 0x00000004f0027825 */ /* 0x002fc600078e02ea */
[----:B------:R-:W3:Y:S01]  /*49a00*/  LDL.LU R229, [R1+0x68] ;  /* 0x0000680001e57983 */ /* 0x000ee20000300800 */
[----:B--2---:R-:W-:-:S03]  /*49a10*/  IMAD.WIDE R236, R240, 0x4, R232 ;  /* 0x00000004f0ec7825 */ /* 0x004fc600078e02e8 */
[----:B------:R-:W2:Y:S01]  /*49a20*/  LDL.LU R228, [R1+0x10c] ;  /* 0x00010c0001e47983 */ /* 0x000ea20000300800 */
[----:B----4-:R-:W-:-:S03]  /*49a30*/  IMAD.WIDE R238, R241, 0x4, R6 ;  /* 0x00000004f1ee7825 */ /* 0x010fc600078e0206 */
[----:B------:R-:W4:Y:S04]  /*49a40*/  LDL.LU R251, [R1+0xdc] ;  /* 0x0000dc0001fb7983 */ /* 0x000f280000300800 */
[----:B------:R1:W-:Y:S04]  /*49a50*/  @P5 STG.E [R2.64], R250 ;  /* 0x000000fa02005986 */ /* 0x0003e8000c101908 */
[----:B------:R1:W-:Y:S04]  /*49a60*/  @P1 STG.E [R236.64], R248 ;  /* 0x000000f8ec001986 */ /* 0x0003e8000c101908 */
[----:B------:R1:W-:Y:S04]  /*49a70*/  @P6 STG.E [R238.64], R249 ;  /* 0x000000f9ee006986 */ /* 0x0003e8000c101908 */
[----:B-1----:R-:W2:Y:S04]  /*49a80*/  LDL.LU R250, [R1+0xbc] ;  /* 0x0000bc0001fa7983 */ /* 0x002ea80000300800 */
[----:B------:R-:W2:Y:S04]  /*49a90*/  LDL.LU R248, [R1+0x6c] ;  /* 0x00006c0001f87983 */ /* 0x000ea80000300800 */
[----:B------:R-:W2:Y:S04]  /*49aa0*/  LDL.LU R238, [R1+0xd8] ;  /* 0x0000d80001ee7983 */ /* 0x000ea80000300800 */
[----:B------:R-:W4:Y:S01]  /*49ab0*/  LDL.LU R239, [R1+0xb8] ;  /* 0x0000b80001ef7983 */ /* 0x000f220000300800 */
[----:B---3--:R-:W-:-:S03]  /*49ac0*/  ISETP.GE.AND P2, PT, R230, c[0x0][0x17c], PT ;  /* 0x00005f00e6007a0c */ /* 0x008fc60003f46270 */
[----:B------:R-:W3:Y:S04]  /*49ad0*/  LDL.LU R230, [R1+0x158c] ;  /* 0x00158c0001e67983 */ /* 0x000ee80000300800 */
[----:B------:R-:W3:Y:S01]  /*49ae0*/  LDL.LU R249, [R1+0x1590] ;  /* 0x0015900001f97983 */ /* 0x000ee20000300800 */
[----:B------:R-:W-:Y:S02]  /*49af0*/  ISETP.LT.AND P0, PT, R245, c[0x0][0x178], !P4 ;  /* 0x00005e00f5007a0c */ /* 0x000fe40006701270 */
[----:B------:R-:W-:Y:S01]  /*49b00*/  ISETP.LT.AND P3, PT, R244, c[0x0][0x178], !P4 ;  /* 0x00005e00f4007a0c */ /* 0x000fe20006761270 */
[----:B------:R-:W-:Y:S01]  /*49b10*/  IMAD.WIDE R236, R241, 0x4, R4 ;  /* 0x00000004f1ec7825 */ /* 0x000fe200078e0204 */
[----:B------:R-:W-:Y:S01]  /*49b20*/  ISETP.LT.AND P4, PT, R243, c[0x0][0x178], !P4 ;  /* 0x00005e00f3007a0c */ /* 0x000fe20006781270 */
[----:B------:R-:W3:Y:S01]  /*49b30*/  LDL.LU R242, [R1+0x158] ;  /* 0x0001580001f27983 */ /* 0x000ee20000300800 */
[----:B------:R-:W-:Y:S01]  /*49b40*/  ISETP.LT.AND P5, PT, R247, c[0x0][0x178], !P2 ;  /* 0x00005e00f7007a0c */ /* 0x000fe200057a1270 */
[----:B------:R-:W-:Y:S01]  /*49b50*/  IMAD.WIDE R2, R241, 0x4, R234 ;  /* 0x00000004f1027825 */ /* 0x000fe200078e02ea */
[----:B------:R-:W-:-:S02]  /*49b60*/  ISETP.GE.AND P1, PT, R27, c[0x0][0x17c], PT ;  /* 0x00005f001b007a0c */ /* 0x000fc40003f26270 */
[----:B------:R-:W-:Y:S01]  /*49b70*/  IADD3 R240, R241, c[0x0][0x198], RZ ;  /* 0x00006600f1f07a10 */ /* 0x000fe20007ffe0ff */
[----:B------:R-:W3:Y:S04]  /*49b80*/  LDL.LU R27, [R1+0x118] ;  /* 0x00011800011b7983 */ /* 0x000ee80000300800 */
[----:B------:R-:W3:Y:S01]  /*49b90*/  LDL.LU R231, [R1+0xe8] ;  /* 0x0000e80001e77983 */ /* 0x000ee20000300800 */
[----:B------:R-:W-:-:S03]  /*49ba0*/  ISETP.LT.AND P6, PT, R245, c[0x0][0x178], !P2 ;  /* 0x00005e00f5007a0c */ /* 0x000fc600057c1270 */
[----:B--2---:R1:W-:Y:S04]  /*49bb0*/  @P0 STG.E [R236.64], R238 ;  /* 0x000000eeec000986 */ /* 0x0043e8000c101908 */
[----:B----4-:R2:W-:Y:S01]  /*49bc0*/  @P3 STG.E [R2.64], R239 ;  /* 0x000000ef02003986 */ /* 0x0105e2000c101908 */
[----:B------:R-:W-:Y:S01]  /*49bd0*/  ISETP.LT.AND P3, PT, R244, c[0x0][0x178], !P2 ;  /* 0x00005e00f4007a0c */ /* 0x000fe20005761270 */
[----:B-1----:R-:W-:-:S04]  /*49be0*/  IMAD.WIDE R236, R240, 0x4, R6 ;  /* 0x00000004f0ec7825 */ /* 0x002fc800078e0206 */
[----:B--2---:R-:W-:Y:S01]  /*49bf0*/  IMAD.WIDE R2, R241, 0x4, R232 ;  /* 0x00000004f1027825 */ /* 0x004fe200078e02e8 */
[----:B------:R-:W-:-:S04]  /*49c00*/  ISETP.LT.AND P2, PT, R243, c[0x0][0x178], !P2 ;  /* 0x00005e00f3007a0c */ /* 0x000fc80005741270 */
[----:B------:R1:W-:Y:S04]  /*49c10*/  @P4 STG.E [R2.64], R229 ;  /* 0x000000e502004986 */ /* 0x0003e8000c101908 */
[----:B------:R2:W-:Y:S01]  /*49c20*/  @P5 STG.E [R236.64], R228 ;  /* 0x000000e4ec005986 */ /* 0x0005e2000c101908 */
[----:B------:R-:W-:-:S04]  /*49c30*/  IMAD.WIDE R238, R240, 0x4, R4 ;  /* 0x00000004f0ee7825 */ /* 0x000fc800078e0204 */
[C---:B-1----:R-:W-:Y:S01]  /*49c40*/  IMAD.WIDE R2, R240.reuse, 0x4, R234 ;  /* 0x00000004f0027825 */ /* 0x042fe200078e02ea */
[----:B------:R-:W-:Y:S03]  /*49c50*/  @P6 STG.E [R238.64], R251 ;  /* 0x000000fbee006986 */ /* 0x000fe6000c101908 */
[----:B--2---:R-:W-:Y:S01]  /*49c60*/  IMAD.WIDE R236, R240, 0x4, R232 ;  /* 0x00000004f0ec7825 */ /* 0x004fe200078e02e8 */
[----:B------:R1:W-:Y:S04]  /*49c70*/  @P3 STG.E [R2.64], R250 ;  /* 0x000000fa02003986 */ /* 0x0003e8000c101908 */
[----:B------:R2:W-:Y:S01]  /*49c80*/  @P2 STG.E [R236.64], R248 ;  /* 0x000000f8ec002986 */ /* 0x0005e2000c101908 */
[----:B---3--:R-:W-:-:S03]  /*49c90*/  ISETP.GE.AND P0, PT, R230, c[0x0][0x17c], PT ;  /* 0x00005f00e6007a0c */ /* 0x008fc60003f06270 */
[----:B------:R-:W3:Y:S04]  /*49ca0*/  LDL.LU R230, [R1+0x48] ;  /* 0x0000480001e67983 */ /* 0x000ee80000300800 */
[----:B------:R-:W4:Y:S04]  /*49cb0*/  LDL.LU R229, [R1+0x15c] ;  /* 0x00015c0001e57983 */ /* 0x000f280000300800 */
[----:B------:R-:W4:Y:S01]  /*49cc0*/  LDL.LU R228, [R1+0x11c] ;  /* 0x00011c0001e47983 */ /* 0x000f220000300800 */
[----:B------:R-:W-:-:S03]  /*49cd0*/  ISETP.GE.AND P3, PT, R249, c[0x0][0x17c], PT ;  /* 0x00005f00f9007a0c */ /* 0x000fc60003f66270 */
[----:B-1----:R-:W4:Y:S04]  /*49ce0*/  LDL.LU R250, [R1+0xec] ;  /* 0x0000ec0001fa7983 */ /* 0x002f280000300800 */
[----:B--2---:R-:W4:Y:S04]  /*49cf0*/  LDL.LU R248, [R1+0x4c] ;  /* 0x00004c0001f87983 */ /* 0x004f280000300800 */
[----:B------:R-:W4:Y:S01]  /*49d00*/  LDL.LU R249, [R1+0x188] ;  /* 0x0001880001f97983 */ /* 0x000f220000300800 */
[----:B------:R-:W-:Y:S02]  /*49d10*/  ISETP.LT.AND P4, PT, R247, c[0x0][0x178], !P1 ;  /* 0x00005e00f7007a0c */ /* 0x000fe40004f81270 */
[----:B------:R-:W-:Y:S01]  /*49d20*/  IADD3 R240, R240, c[0x0][0x198], RZ ;  /* 0x00006600f0f07a10 */ /* 0x000fe20007ffe0ff */
[----:B------:R-:W4:Y:S01]  /*49d30*/  LDL.LU R251, [R1+0x168] ;  /* 0x0001680001fb7983 */ /* 0x000f220000300800 */
[----:B------:R-:W-:-:S02]  /*49d40*/  ISETP.LT.AND P5, PT, R245, c[0x0][0x178], !P1 ;  /* 0x00005e00f5007a0c */ /* 0x000fc40004fa1270 */
[----:B------:R-:W-:Y:S01]  /*49d50*/  ISETP.LT.AND P6, PT, R244, c[0x0][0x178], !P1 ;  /* 0x00005e00f4007a0c */ /* 0x000fe20004fc1270 */
[C---:B------:R-:W-:Y:S01]  /*49d60*/  IMAD.WIDE R2, R240.reuse, 0x4, R6 ;  /* 0x00000004f0027825 */ /* 0x040fe200078e0206 */
[----:B------:R-:W-:Y:S02]  /*49d70*/  ISETP.LT.AND P1, PT, R243, c[0x0][0x178], !P1 ;  /* 0x00005e00f3007a0c */ /* 0x000fe40004f21270 */
[----:B------:R-:W-:Y:S01]  /*49d80*/  ISETP.LT.AND P2, PT, R247, c[0x0][0x178], !P0 ;  /* 0x00005e00f7007a0c */ /* 0x000fe20004741270 */
[C---:B------:R-:W-:Y:S02]  /*49d90*/  IMAD.WIDE R236, R240.reuse, 0x4, R4 ;  /* 0x00000004f0ec7825 */ /* 0x040fe400078e0204 */
[----:B------:R1:W-:Y:S01]  /*49da0*/  @P4 STG.E [R2.64], R242 ;  /* 0x000000f202004986 */ /* 0x0003e2000c101908 */
[----:B------:R-:W-:Y:S01]  /*49db0*/  ISETP.LT.AND P4, PT, R245, c[0x0][0x178], !P0 ;  /* 0x00005e00f5007a0c */ /* 0x000fe20004781270 */
[C---:B------:R-:W-:Y:S01]  /*49dc0*/  IMAD.WIDE R238, R240.reuse, 0x4, R234 ;  /* 0x00000004f0ee7825 */ /* 0x040fe200078e02ea */
[C---:B------:R-:W-:Y:S01]  /*49dd0*/  IADD3 R241, R240.reuse, c[0x0][0x198], RZ ;  /* 0x00006600f0f17a10 */ /* 0x040fe20007ffe0ff */
[----:B------:R1:W-:Y:S04]  /*49de0*/  @P5 STG.E [R236.64], R27 ;  /* 0x0000001bec005986 */ /* 0x0003e8000c101908 */
[----:B------:R1:W-:Y:S02]  /*49df0*/  @P6 STG.E [R238.64], R231 ;  /* 0x000000e7ee006986 */ /* 0x0003e4000c101908 */
[----:B-1----:R-:W-:-:S04]  /*49e00*/  IMAD.WIDE R2, R240, 0x4, R232 ;  /* 0x00000004f0027825 */ /* 0x002fc800078e02e8 */
[C---:B------:R-:W-:Y:S01]  /*49e10*/  IMAD.WIDE R236, R241.reuse, 0x4, R6 ;  /* 0x00000004f1ec7825 */ /* 0x040fe200078e0206 */
[----:B------:R-:W4:Y:S03]  /*49e20*/  LDL.LU R231, [R1+0x1594] ;  /* 0x0015940001e77983 */ /* 0x000f260000300800 */
[C---:B------:R-:W-:Y:S01]  /*49e30*/  IMAD.WIDE R238, R241.reuse, 0x4, R4 ;  /* 0x00000004f1ee7825 */ /* 0x040fe200078e0204 */
[----:B------:R-:W4:Y:S01]  /*49e40*/  LDL.LU R27, [R1+0x1598] ;  /* 0x00159800011b7983 */ /* 0x000f220000300800 */
[----:B------:R-:W-:Y:S02]  /*49e50*/  ISETP.LT.AND P5, PT, R244, c[0x0][0x178], !P0 ;  /* 0x00005e00f4007a0c */ /* 0x000fe400047a1270 */
[----:B------:R-:W-:Y:S02]  /*49e60*/  IADD3 R240, R241, c[0x0][0x198], RZ ;  /* 0x00006600f1f07a10 */ /* 0x000fe40007ffe0ff */
[----:B------:R-:W-:-:S02]  /*49e70*/  ISETP.LT.AND P0, PT, R243, c[0x0][0x178], !P0 ;  /* 0x00005e00f3007a0c */ /* 0x000fc40004701270 */
[----:B------:R-:W-:Y:S01]  /*49e80*/  ISETP.LT.AND P6, PT, R247, c[0x0][0x178], !P3 ;  /* 0x00005e00f7007a0c */ /* 0x000fe20005fc1270 */
[----:B---3--:R1:W-:Y:S04]  /*49e90*/  @P1 STG.E [R2.64], R230 ;  /* 0x000000e602001986 */ /* 0x0083e8000c101908 */
[----:B----4-:R3:W-:Y:S04]  /*49ea0*/  @P2 STG.E [R236.64], R229 ;  /* 0x000000e5ec002986 */ /* 0x0107e8000c101908 */
[----:B------:R4:W-:Y:S04]  /*49eb0*/  @P4 STG.E [R238.64], R228 ;  /* 0x000000e4ee004986 */ /* 0x0009e8000c101908 */
[----:B-1----:R-:W2:Y:S01]  /*49ec0*/  LDL.LU R230, [R1+0xf8] ;  /* 0x0000f80001e67983 */ /* 0x002ea20000300800 */
[----:B------:R-:W-:-:S03]  /*49ed0*/  IMAD.WIDE R2, R241, 0x4, R234 ;  /* 0x00000004f1027825 */ /* 0x000fc600078e02ea */
[----:B---3--:R-:W3:Y:S01]  /*49ee0*/  LDL.LU R229, [R1+0x18c] ;  /* 0x00018c0001e57983 */ /* 0x008ee20000300800 */
[----:B------:R-:W-:-:S03]  /*49ef0*/  IMAD.WIDE R236, R241, 0x4, R232 ;  /* 0x00000004f1ec7825 */ /* 0x000fc600078e02e8 */
[----:B----4-:R-:W4:Y:S04]  /*49f00*/  LDL.LU R228, [R1+0x16c] ;  /* 0x00016c0001e47983 */ /* 0x010f280000300800 */
[----:B------:R-:W2:Y:S01]  /*49f10*/  LDL.LU R241, [R1+0x138] ;  /* 0x0001380001f17983 */ /* 0x000ea20000300800 */
[----:B------:R-:W-:-:S03]  /*49f20*/  IMAD.WIDE R238, R240, 0x4, R6 ;  /* 0x00000004f0ee7825 */ /* 0x000fc600078e0206 */
[----:B------:R1:W-:Y:S04]  /*49f30*/  @P5 STG.E [R2.64], R250 ;  /* 0x000000fa02005986 */ /* 0x0003e8000c101908 */
[----:B------:R1:W-:Y:S04]  /*49f40*/  @P0 STG.E [R236.64], R248 ;  /* 0x000000f8ec000986 */ /* 0x0003e8000c101908 */
[----:B------:R1:W-:Y:S04]  /*49f50*/  @P6 STG.E [R238.64], R249 ;  /* 0x000000f9ee006986 */ /* 0x0003e8000c101908 */
[----:B-1----:R-:W3:Y:S04]  /*49f60*/  LDL.LU R250, [R1+0x13c] ;  /* 0x00013c0001fa7983 */ /* 0x002ee80000300800 */
[----:B------:R-:W4:Y:S04]  /*49f70*/  LDL.LU R248, [R1+0xfc] ;  /* 0x0000fc0001f87983 */ /* 0x000f280000300800 */
[----:B------:R-:W4:Y:S04]  /*49f80*/  LDL.LU R3, [R1+0x159c] ;  /* 0x00159c0001037983 */ /* 0x000f280000300800 */
[----:B------:R-:W4:Y:S01]  /*49f90*/  LDL.LU R249, [R1+0x15a0] ;  /* 0x0015a00001f97983 */ /* 0x000f220000300800 */
[----:B------:R-:W-:-:S02]  /*49fa0*/  ISETP.LT.AND P1, PT, R245, c[0x0][0x178], !P3 ;  /* 0x00005e00f5007a0c */ /* 0x000fc40005f21270 */
[----:B------:R-:W-:Y:S02]  /*49fb0*/  ISETP.LT.AND P4, PT, R244, c[0x0][0x178], !P3 ;  /* 0x00005e00f4007a0c */ /* 0x000fe40005f81270 */
[----:B------:R-:W-:Y:S01]  /*49fc0*/  ISETP.GE.AND P2, PT, R231, c[0x0][0x17c], PT ;  /* 0x00005f00e7007a0c */ /* 0x000fe20003f46270 */
[C---:B------:R-:W-:Y:S01]  /*49fd0*/  IMAD.WIDE R236, R240.reuse, 0x4, R4 ;  /* 0x00000004f0ec7825 */ /* 0x040fe200078e0204 */
[----:B------:R-:W-:Y:S01]  /*49fe0*/  ISETP.LT.AND P3, PT, R243, c[0x0][0x178], !P3 ;  /* 0x00005e00f3007a0c */ /* 0x000fe20005f61270 */
[----:B------:R-:W4:Y:S01]  /*49ff0*/  LDL.LU R242, [R1+0x1c0] ;  /* 0x0001c00001f27983 */ /* 0x000f220000300800 */
[----:B------:R-:W-:Y:S01]  /*4a000*/  ISETP.LT.AND P5, PT, R247, c[0x0][0x178], !P2 ;  /* 0x00005e00f7007a0c */ /* 0x000fe200057a1270 */
[C---:B------:R-:W-:Y:S01]  /*4a010*/  IMAD.WIDE R238, R240.reuse, 0x4, R234 ;  /* 0x00000004f0ee7825 */ /* 0x040fe200078e02ea */
[----:B------:R-:W-:Y:S02]  /*4a020*/  ISETP.LT.AND P6, PT, R245, c[0x0][0x178], !P2 ;  /* 0x00005e00f5007a0c */ /* 0x000fe400057c1270 */
[----:B------:R-:W-:Y:S01]  /*4a030*/  IADD3 R2, R240, c[0x0][0x198], RZ ;  /* 0x00006600f0027a10 */ /* 0x000fe20007ffe0ff */
[----:B------:R1:W-:Y:S01]  /*4a040*/  @P1 STG.E [R236.64], R251 ;  /* 0x000000fbec001986 */ /* 0x0003e2000c101908 */
[----:B------:R-:W-:-:S03]  /*4a050*/  ISETP.GE.AND P0, PT, R27, c[0x0][0x17c], PT ;  /* 0x00005f001b007a0c */ /* 0x000fc60003f06270 */
[----:B------:R-:W4:Y:S04]  /*4a060*/  LDL.LU R27, [R1+0x1a0] ;  /* 0x0001a000011b7983 */ /* 0x000f280000300800 */
[----:B------:R-:W4:Y:S01]  /*4a070*/  LDL.LU R231, [R1+0x120] ;  /* 0x0001200001e77983 */ /* 0x000f220000300800 */
[----:B-1----:R-:W-:-:S03]  /*4a080*/  IMAD.WIDE R236, R240, 0x4, R232 ;  /* 0x00000004f0ec7825 */ /* 0x002fc600078e02e8 */
[----:B------:R-:W4:Y:S04]  /*4a090*/  LDL.LU R251, [R1+0x1798] ;  /* 0x0017980001fb7983 */ /* 0x000f280000300800 */
[----:B--2---:R1:W-:Y:S01]  /*4a0a0*/  @P4 STG.E [R238.64], R241 ;  /* 0x000000f1ee004986 */ /* 0x0043e2000c101908 */
[----:B------:R-:W-:Y:S02]  /*4a0b0*/  ISETP.LT.AND P4, PT, R244, c[0x0][0x178], !P2 ;  /* 0x00005e00f4007a0c */ /* 0x000fe40005781270 */
[----:B------:R-:W-:Y:S01]  /*4a0c0*/  ISETP.LT.AND P2, PT, R243, c[0x0][0x178], !P2 ;  /* 0x00005e00f3007a0c */ /* 0x000fe20005741270 */
[----:B------:R2:W-:Y:S01]  /*4a0d0*/  @P3 STG.E [R236.64], R230 ;  /* 0x000000e6ec003986 */ /* 0x0005e2000c101908 */
[----:B-1----:R-:W-:-:S04]  /*4a0e0*/  IMAD.WIDE R238, R2, 0x4, R6 ;  /* 0x0000000402ee7825 */ /* 0x002fc800078e0206 */
[C---:B------:R-:W-:Y:S01]  /*4a0f0*/  IMAD.WIDE R240, R2.reuse, 0x4, R4 ;  /* 0x0000000402f07825 */ /* 0x040fe200078e0204 */
[----:B---3--:R1:W-:Y:S04]  /*4a100*/  @P5 STG.E [R238.64], R229 ;  /* 0x000000e5ee005986 */ /* 0x0083e8000c101908 */
[----:B--2---:R-:W2:Y:S01]  /*4a110*/  LDL.LU R230, [R1+0x30] ;  /* 0x0000300001e67983 */ /* 0x004ea20000300800 */
[----:B------:R-:W-:-:S03]  /*4a120*/  IMAD.WIDE R236, R2, 0x4, R234 ;  /* 0x0000000402ec7825 */ /* 0x000fc600078e02ea */
[----:B----4-:R3:W-:Y:S04]  /*4a130*/  @P6 STG.E [R240.64], R228 ;  /* 0x000000e4f0006986 */ /* 0x0107e8000c101908 */
[----:B-1----:R-:W4:Y:S01]  /*4a140*/  LDL.LU R229, [R1+0x1c4] ;  /* 0x0001c40001e57983 */ /* 0x002f220000300800 */
[----:B------:R-:W-:-:S03]  /*4a150*/  IMAD.WIDE R238, R2, 0x4, R232 ;  /* 0x0000000402ee7825 */ /* 0x000fc600078e02e8 */
[----:B---3--:R-:W3:Y:S04]  /*4a160*/  LDL.LU R228, [R1+0x1a4] ;  /* 0x0001a40001e47983 */ /* 0x008ee80000300800 */
[----:B------:R1:W-:Y:S01]  /*4a170*/  @P4 STG.E [R236.64], R250 ;  /* 0x000000faec004986 */ /* 0x0003e2000c101908 */
[----:B------:R-:W-:-:S03]  /*4a180*/  ISETP.GE.AND P4, PT, R249, c[0x0][0x17c], PT ;  /* 0x00005f00f9007a0c */ /* 0x000fc60003f86270 */
[----:B------:R1:W-:Y:S04]  /*4a190*/  @P2 STG.E [R238.64], R248 ;  /* 0x000000f8ee002986 */ /* 0x0003e8000c101908 */
[----:B-1----:R-:W3:Y:S04]  /*4a1a0*/  LDL.LU R250, [R1+0x124] ;  /* 0x0001240001fa7983 */ /* 0x002ee80000300800 */
[----:B------:R-:W3:Y:S04]  /*4a1b0*/  LDL.LU R248, [R1+0x34] ;  /* 0x0000340001f87983 */ /* 0x000ee80000300800 */
[----:B------:R-:W3:Y:S01]  /*4a1c0*/  LDL.LU R249, [R1+0x260] ;  /* 0x0002600001f97983 */ /* 0x000ee20000300800 */
[----:B------:R-:W-:-:S02]  /*4a1d0*/  ISETP.LT.AND P3, PT, R247, c[0x0][0x178], !P0 ;  /* 0x00005e00f7007a0c */ /* 0x000fc40004761270 */
[----:B------:R-:W-:Y:S02]  /*4a1e0*/  ISETP.GE.AND P1, PT, R3, c[0x0][0x17c], PT ;  /* 0x00005f0003007a0c */ /* 0x000fe40003f26270 */
[----:B------:R-:W-:Y:S02]  /*4a1f0*/  IADD3 R3, R2, c[0x0][0x198], RZ ;  /* 0x0000660002037a10 */ /* 0x000fe40007ffe0ff */
[----:B------:R-:W-:Y:S02]  /*4a200*/  ISETP.LT.AND P5, PT, R245, c[0x0][0x178], !P0 ;  /* 0x00005e00f5007a0c */ /* 0x000fe400047a1270 */
[----:B------:R-:W-:Y:S01]  /*4a210*/  ISETP.LT.AND P6, PT, R244, c[0x0][0x178], !P0 ;  /* 0x00005e00f4007a0c */ /* 0x000fe200047c1270 */
[----:B------:R-:W-:Y:S01]  /*4a220*/  IMAD.WIDE R240, R3, 0x4, R6 ;  /* 0x0000000403f07825 */ /* 0x000fe200078e0206 */
[----:B------:R-:W-:Y:S02]  /*4a230*/  ISETP.LT.AND P0, PT, R243, c[0x0][0x178], !P0 ;  /* 0x00005e00f3007a0c */ /* 0x000fe40004701270 */
[----:B------:R-:W-:Y:S01]  /*4a240*/  ISETP.LT.AND P2, PT, R247, c[0x0][0x178], !P1 ;  /* 0x00005e00f7007a0c */ /* 0x000fe20004f41270 */
[----:B------:R-:W-:Y:S01]  /*4a250*/  IMAD.WIDE R236, R3, 0x4, R4 ;  /* 0x0000000403ec7825 */ /* 0x000fe200078e0204 */
[----:B------:R1:W-:Y:S01]  /*4a260*/  @P3 STG.E [R240.64], R242 ;  /* 0x000000f2f0003986 */ /* 0x0003e2000c101908 */
[----:B------:R-:W-:-:S02]  /*4a270*/  ISETP.LT.AND P3, PT, R245, c[0x0][0x178], !P1 ;  /* 0x00005e00f5007a0c */ /* 0x000fc40004f61270 */
[C---:B------:R-:W-:Y:S01]  /*4a280*/  IMAD.WIDE R238, R3.reuse, 0x4, R234 ;  /* 0x0000000403ee7825 */ /* 0x040fe200078e02ea */
[----:B------:R-:W-:Y:S01]  /*4a290*/  IADD3 R2, R3, c[0x0][0x198], RZ ;  /* 0x0000660003027a10 */ /* 0x000fe20007ffe0ff */
[----:B------:R1:W-:Y:S01]  /*4a2a0*/  @P5 STG.E [R236.64], R27 ;  /* 0x0000001bec005986 */ /* 0x0003e2000c101908 */
[----:B------:R-:W-:-:S03]  /*4a2b0*/  ISETP.LT.AND P5, PT, R244, c[0x0][0x178], !P1 ;  /* 0x00005e00f4007a0c */ /* 0x000fc60004fa1270 */
[----:B------:R1:W-:Y:S01]  /*4a2c0*/  @P6 STG.E [R238.64], R231 ;  /* 0x000000e7ee006986 */ /* 0x0003e2000c101908 */
[----:B------:R-:W-:Y:S01]  /*4a2d0*/  ISETP.LT.AND P1, PT, R243, c[0x0][0x178], !P1 ;  /* 0x00005e00f3007a0c */ /* 0x000fe20004f21270 */
[----:B-1----:R-:W-:Y:S01]  /*4a2e0*/  IMAD.WIDE R240, R2, 0x4, R6 ;  /* 0x0000000402f07825 */ /* 0x002fe200078e0206 */
[----:B------:R-:W-:-:S03]  /*4a2f0*/  ISETP.LT.AND P6, PT, R247, c[0x0][0x178], !P4 ;  /* 0x00005e00f7007a0c */ /* 0x000fc600067c1270 */
[----:B------:R-:W-:-:S04]  /*4a300*/  IMAD.WIDE R236, R2, 0x4, R4 ;  /* 0x0000000402ec7825 */ /* 0x000fc800078e0204 */
[--C-:B------:R-:W-:Y:S01]  /*4a310*/  IMAD.WIDE R238, R3, 0x4, R232.reuse ;  /* 0x0000000403ee7825 */ /* 0x100fe200078e02e8 */
[C---:B------:R-:W-:Y:S01]  /*4a320*/  IADD3 R3, R2.reuse, c[0x0][0x198], RZ ;  /* 0x0000660002037a10 */ /* 0x040fe20007ffe0ff */
[----:B------:R-:W3:Y:S04]  /*4a330*/  LDL.LU R231, [R1+0x15a4] ;  /* 0x0015a40001e77983 */ /* 0x000ee80000300800 */
[----:B------:R-:W3:Y:S04]  /*4a340*/  LDL.LU R27, [R1+0x15a8] ;  /* 0x0015a800011b7983 */ /* 0x000ee80000300800 */
[----:B--2---:R1:W-:Y:S04]  /*4a350*/  @P0 STG.E [R238.64], R230 ;  /* 0x000000e6ee000986 */ /* 0x0043e8000c101908 */
[----:B----4-:R2:W-:Y:S01]  /*4a360*/  @P2 STG.E [R240.64], R229 ;  /* 0x000000e5f0002986 */ /* 0x0105e2000c101908 */
[----:B-1----:R-:W-:-:S03]  /*4a370*/  IMAD.WIDE R238, R2, 0x4, R232 ;  /* 0x0000000402ee7825 */ /* 0x002fc600078e02e8 */
[----:B------:R-:W4:Y:S04]  /*4a380*/  LDL.LU R230, [R1+0x80] ;  /* 0x0000800001e67983 */ /* 0x000f280000300800 */
[----:B---3--:R1:W-:Y:S01]  /*4a390*/  @P3 STG.E [R236.64], R228 ;  /* 0x000000e4ec003986 */ /* 0x0083e2000c101908 */
[----:B--2---:R-:W-:-:S03]  /*4a3a0*/  IMAD.WIDE R240, R3, 0x4, R6 ;  /* 0x0000000403f07825 */ /* 0x004fc600078e0206 */
[----:B------:R-:W2:Y:S01]  /*4a3b0*/  LDL.LU R229, [R1+0x264] ;  /* 0x0002640001e57983 */ /* 0x000ea20000300800 */
[----:B-1----:R-:W-:-:S03]  /*4a3c0*/  IMAD.WIDE R236, R2, 0x4, R234 ;  /* 0x0000000402ec7825 */ /* 0x002fc600078e02ea */
[----:B------:R-:W3:Y:S04]  /*4a3d0*/  LDL.LU R228, [R1+0x1e4] ;  /* 0x0001e40001e47983 */ /* 0x000ee80000300800 */
[----:B------:R1:W-:Y:S04]  /*4a3e0*/  @P5 STG.E [R236.64], R250 ;  /* 0x000000faec005986 */ /* 0x0003e8000c101908 */
[----:B------:R1:W-:Y:S04]  /*4a3f0*/  @P1 STG.E [R238.64], R248 ;  /* 0x000000f8ee001986 */ /* 0x0003e8000c101908 */
[----:B------:R1:W-:Y:S04]  /*4a400*/  @P6 STG.E [R240.64], R249 ;  /* 0x000000f9f0006986 */ /* 0x0003e8000c101908 */
[----:B-1----:R-:W2:Y:S04]  /*4a410*/  LDL.LU R250, [R1+0x1b4] ;  /* 0x0001b40001fa7983 */ /* 0x002ea80000300800 */
[----:B------:R-:W2:Y:S04]  /*4a420*/  LDL.LU R248, [R1+0x84] ;  /* 0x0000840001f87983 */ /* 0x000ea80000300800 */
[----:B------:R-:W2:Y:S04]  /*4a430*/  LDL.LU R240, [R1+0x1e0] ;  /* 0x0001e00001f07983 */ /* 0x000ea80000300800 */
[----:B------:R-:W3:Y:S04]  /*4a440*/  LDL.LU R241, [R1+0x1b0] ;  /* 0x0001b00001f17983 */ /* 0x000ee80000300800 */
[----:B------:R-:W3:Y:S01]  /*4a450*/  LDL.LU R249, [R1+0x15b0] ;  /* 0x0015b00001f97983 */ /* 0x000ee20000300800 */
[----:B------:R-:W-:Y:S01]  /*4a460*/  ISETP.LT.AND P0, PT, R245, c[0x0][0x178], !P4 ;  /* 0x00005e00f5007a0c */ /* 0x000fe20006701270 */
[C---:B------:R-:W-:Y:S01]  /*4a470*/  IMAD.WIDE R236, R3.reuse, 0x4, R4 ;  /* 0x0000000403ec7825 */ /* 0x040fe200078e0204 */
[----:B------:R-:W-:Y:S01]  /*4a480*/  ISETP.LT.AND P3, PT, R244, c[0x0][0x178], !P4 ;  /* 0x00005e00f4007a0c */ /* 0x000fe20006761270 */
[----:B------:R-:W3:Y:S01]  /*4a490*/  LDL.LU R242, [R1+0x2b0] ;  /* 0x0002b00001f27983 */ /* 0x000ee20000300800 */
[C---:B------:R-:W-:Y:S01]  /*4a4a0*/  IADD3 R2, R3.reuse, c[0x0][0x198], RZ ;  /* 0x0000660003027a10 */ /* 0x040fe20007ffe0ff */
[----:B------:R-:W-:Y:S01]  /*4a4b0*/  IMAD.WIDE R238, R3, 0x4, R234 ;  /* 0x0000000403ee7825 */ /* 0x000fe200078e02ea */
[----:B------:R-:W-:-:S02]  /*4a4c0*/  ISETP.LT.AND P4, PT, R243, c[0x0][0x178], !P4 ;  /* 0x00005e00f3007a0c */ /* 0x000fc40006781270 */
[----:B------:R-:W-:Y:S02]  /*4a4d0*/  ISETP.GE.AND P2, PT, R231, c[0x0][0x17c], PT ;  /* 0x00005f00e7007a0c */ /* 0x000fe40003f46270 */
[----:B------:R-:W-:Y:S02]  /*4a4e0*/  ISETP.GE.AND P1, PT, R27, c[0x0][0x17c], PT ;  /* 0x00005f001b007a0c */ /* 0x000fe40003f26270 */
[----:B------:R-:W4:Y:S04]  /*4a4f0*/  LDL.LU R27, [R1+0x290] ;  /* 0x00029000011b7983 */ /* 0x000f280000300800 */
[----:B------:R-:W4:Y:S01]  /*4a500*/  LDL.LU R231, [R1+0x1f0] ;  /* 0x0001f00001e77983 */ /* 0x000f220000300800 */
[----:B------:R-:W-:Y:S02]  /*4a510*/  ISETP.LT.AND P5, PT, R247, c[0x0][0x178], !P2 ;  /* 0x00005e00f7007a0c */ /* 0x000fe400057a1270 */
[----:B------:R-:W-:Y:S01]  /*4a520*/  ISETP.LT.AND P6, PT, R245, c[0x0][0x178], !P2 ;  /* 0x00005e00f5007a0c */ /* 0x000fe200057c1270 */
[----:B--2---:R1:W-:Y:S02]  /*4a530*/  @P0 STG.E [R236.64], R240 ;  /* 0x000000f0ec000986 */ /* 0x0043e4000c101908 */
[----:B-1----:R-:W-:-:S02]  /*4a540*/  IMAD.WIDE R236, R3, 0x4, R232 ;  /* 0x0000000403ec7825 */ /* 0x002fc400078e02e8 */
[----:B------:R-:W2:Y:S04]  /*4a550*/  LDL.LU R3, [R1+0x15ac] ;  /* 0x0015ac0001037983 */ /* 0x000ea80000300800 */
[----:B---3--:R1:W-:Y:S01]  /*4a560*/  @P3 STG.E [R238.64], R241 ;  /* 0x000000f1ee003986 */ /* 0x0083e2000c101908 */
[----:B------:R-:W-:Y:S02]  /*4a570*/  ISETP.LT.AND P3, PT, R244, c[0x0][0x178], !P2 ;  /* 0x00005e00f4007a0c */ /* 0x000fe40005761270 */
[----:B------:R-:W-:Y:S01]  /*4a580*/  ISETP.LT.AND P2, PT, R243, c[0x0][0x178], !P2 ;  /* 0x00005e00f3007a0c */ /* 0x000fe20005741270 */
[----:B----4-:R3:W-:Y:S01]  /*4a590*/  @P4 STG.E [R236.64], R230 ;  /* 0x000000e6ec004986 */ /* 0x0107e2000c101908 */
[----:B-1----:R-:W-:-:S04]  /*4a5a0*/  IMAD.WIDE R238, R2, 0x4, R6 ;  /* 0x0000000402ee7825 */ /* 0x002fc800078e0206 */
[C---:B------:R-:W-:Y:S01]  /*4a5b0*/  IMAD.WIDE R240, R2.reuse, 0x4, R4 ;  /* 0x0000000402f07825 */ /* 0x040fe200078e0204 */
[----:B------:R1:W-:Y:S03]  /*4a5c0*/  @P5 STG.E [R238.64], R229 ;  /* 0x000000e5ee005986 */ /* 0x0003e6000c101908 */
[C---:B---3--:R-:W-:Y:S01]  /*4a5d0*/  IMAD.WIDE R236, R2.reuse, 0x4, R234 ;  /* 0x0000000402ec7825 */ /* 0x048fe200078e02ea */
[----:B------:R-:W3:Y:S04]  /*4a5e0*/  LDL.LU R230, [R1+0x10] ;  /* 0x0000100001e67983 */ /* 0x000ee80000300800 */
[----:B------:R4:W-:Y:S01]  /*4a5f0*/  @P6 STG.E [R240.64], R228 ;  /* 0x000000e4f0006986 */ /* 0x0009e2000c101908 */
[----:B-1----:R-:W-:-:S03]  /*4a600*/  IMAD.WIDE R238, R2, 0x4, R232 ;  /* 0x0000000402ee7825 */ /* 0x002fc600078e02e8 */
[----:B------:R-:W3:Y:S04]  /*4a610*/  LDL.LU R229, [R1+0x2b4] ;  /* 0x0002b40001e57983 */ /* 0x000ee80000300800 */
[----:B------:R1:W-:Y:S01]  /*4a620*/  @P3 STG.E [R236.64], R250 ;  /* 0x000000faec003986 */ /* 0x0003e2000c101908 */
[----:B------:R-:W-:-:S03]  /*4a630*/  ISETP.GE.AND P3, PT, R249, c[0x0][0x17c], PT ;  /* 0x00005f00f9007a0c */ /* 0x000fc60003f66270 */
[----:B----4-:R-:W4:Y:S04]  /*4a640*/  LDL.LU R228, [R1+0x294] ;  /* 0x0002940001e47983 */ /* 0x010f280000300800 */
[----:B------:R1:W-:Y:S04]  /*4a650*/  @P2 STG.E [R238.64], R248 ;  /* 0x000000f8ee002986 */ /* 0x0003e8000c101908 */
[----:B-1----:R-:W4:Y:S04]  /*4a660*/  LDL.LU R250, [R1+0x1f4] ;  /* 0x0001f40001fa7983 */ /* 0x002f280000300800 */
[----:B------:R-:W4:Y:S04]  /*4a670*/  LDL.LU R248, [R1+0x14] ;  /* 0x0000140001f87983 */ /* 0x000f280000300800 */
[----:B------:R-:W4:Y:S01]  /*4a680*/  LDL.LU R249, [R1+0x2d0] ;  /* 0x0002d00001f97983 */ /* 0x000f220000300800 */
[----:B------:R-:W-:-:S02]  /*4a690*/  ISETP.LT.AND P4, PT, R247, c[0x0][0x178], !P1 ;  /* 0x00005e00f7007a0c */ /* 0x000fc40004f81270 */
[----:B------:R-:W-:Y:S02]  /*4a6a0*/  ISETP.LT.AND P5, PT, R245, c[0x0][0x178], !P1 ;  /* 0x00005e00f5007a0c */ /* 0x000fe40004fa1270 */
[----:B------:R-:W-:Y:S02]  /*4a6b0*/  ISETP.LT.AND P6, PT, R244, c[0x0][0x178], !P1 ;  /* 0x00005e00f4007a0c */ /* 0x000fe40004fc1270 */
[----:B------:R-:W-:Y:S02]  /*4a6c0*/  ISETP.LT.AND P1, PT, R243, c[0x0][0x178], !P1 ;  /* 0x00005e00f3007a0c */ /* 0x000fe40004f21270 */
[----:B--2---:R-:W-:Y:S02]  /*4a6d0*/  ISETP.GE.AND P0, PT, R3, c[0x0][0x17c], PT ;  /* 0x00005f0003007a0c */ /* 0x004fe40003f06270 */
[----:B------:R-:W-:Y:S02]  /*4a6e0*/  IADD3 R3, R2, c[0x0][0x198], RZ ;  /* 0x0000660002037a10 */ /* 0x000fe40007ffe0ff */
[----:B------:R-:W-:-:S03]  /*4a6f0*/  ISETP.LT.AND P2, PT, R247, c[0x0][0x178], !P0 ;  /* 0x00005e00f7007a0c */ /* 0x000fc60004741270 */
[----:B------:R-:W-:-:S04]  /*4a700*/  IMAD.WIDE R240, R3, 0x4, R6 ;  /* 0x0000000403f07825 */ /* 0x000fc800078e0206 */
[C---:B------:R-:W-:Y:S01]  /*4a710*/  IMAD.WIDE R236, R3.reuse, 0x4, R4 ;  /* 0x0000000403ec7825 */ /* 0x040fe200078e0204 */
[----:B------:R1:W-:Y:S03]  /*4a720*/  @P4 STG.E [R240.64], R242 ;  /* 0x000000f2f0004986 */ /* 0x0003e6000c101908 */
[----:B------:R-:W-:Y:S01]  /*4a730*/  IMAD.WIDE R238, R3, 0x4, R234 ;  /* 0x0000000403ee7825 */ /* 0x000fe200078e02ea */
[----:B------:R-:W-:Y:S01]  /*4a740*/  ISETP.LT.AND P4, PT, R245, c[0x0][0x178], !P0 ;  /* 0x00005e00f5007a0c */ /* 0x000fe20004781270 */
[----:B------:R2:W-:Y:S01]  /*4a750*/  @P5 STG.E [R236.64], R27 ;  /* 0x0000001bec005986 */ /* 0x0005e2000c101908 */
[----:B------:R-:W-:Y:S02]  /*4a760*/  IADD3 R2, R3, c[0x0][0x198], RZ ;  /* 0x0000660003027a10 */ /* 0x000fe40007ffe0ff */
[----:B------:R-:W-:Y:S01]  /*4a770*/  ISETP.LT.AND P5, PT, R244, c[0x0][0x178], !P0 ;  /* 0x00005e00f4007a0c */ /* 0x000fe200047a1270 */
[----:B------:R3:W-:Y:S01]  /*4a780*/  @P6 STG.E [R238.64], R231 ;  /* 0x000000e7ee006986 */ /* 0x0007e2000c101908 */
[----:B------:R-:W-:-:S02]  /*4a790*/  ISETP.LT.AND P0, PT, R243, c[0x0][0x178], !P0 ;  /* 0x00005e00f3007a0c */ /* 0x000fc40004701270 */
[----:B------:R-:W-:Y:S02]  /*4a7a0*/  ISETP.LT.AND P6, PT, R247, c[0x0][0x178], !P3 ;  /* 0x00005e00f7007a0c */ /* 0x000fe40005fc1270 */
[----:B-1----:R-:W-:Y:S01]  /*4a7b0*/  IADD3 R242, R2, c[0x0][0x198], RZ ;  /* 0x0000660002f27a10 */ /* 0x002fe20007ffe0ff */
[----:B--2---:R-:W-:-:S04]  /*4a7c0*/  IMAD.WIDE R236, R3, 0x4, R232 ;  /* 0x0000000403ec7825 */ /* 0x004fc800078e02e8 */
[C---:B---3--:R-:W-:Y:S01]  /*4a7d0*/  IMAD.WIDE R238, R2.reuse, 0x4, R6 ;  /* 0x0000000402ee7825 */ /* 0x048fe200078e0206 */
[----:B------:R1:W-:Y:S03]  /*4a7e0*/  @P1 STG.E [R236.64], R230 ;  /* 0x000000e6ec001986 */ /* 0x0003e6000c101908 */
[C---:B------:R-:W-:Y:S01]  /*4a7f0*/  IMAD.WIDE R240, R2.reuse, 0x4, R4 ;  /* 0x0000000402f07825 */ /* 0x040fe200078e0204 */
[----:B------:R-:W2:Y:S04]  /*4a800*/  LDL.LU R231, [R1+0x15b4] ;  /* 0x0015b40001e77983 */ /* 0x000ea80000300800 */
[----:B------:R3:W-:Y:S01]  /*4a810*/  @P2 STG.E [R238.64], R229 ;  /* 0x000000e5ee002986 */ /* 0x0007e2000c101908 */
[----:B-1----:R-:W-:-:S03]  /*4a820*/  IMAD.WIDE R236, R2, 0x4, R234 ;  /* 0x0000000402ec7825 */ /* 0x002fc600078e02ea */
[----:B------:R-:W2:Y:S01]  /*4a830*/  LDL.LU R27, [R1+0x15b8] ;  /* 0x0015b800011b7983 */ /* 0x000ea20000300800 */
[----:B------:R-:W-:-:S03]  /*4a840*/  IMAD.WIDE R2, R2, 0x4, R232 ;  /* 0x0000000402027825 */ /* 0x000fc600078e02e8 */
[----:B------:R-:W2:Y:S01]  /*4a850*/  LDL.LU R230, [R1+0x230] ;  /* 0x0002300001e67983 */ /* 0x000ea20000300800 */
[----:B---3--:R-:W-:-:S03]  /*4a860*/  IMAD.WIDE R238, R242, 0x4, R6 ;  /* 0x00000004f2ee7825 */ /* 0x008fc600078e0206 */
[----:B----4-:R1:W-:Y:S04]  /*4a870*/  @P4 STG.E [R240.64], R228 ;  /* 0x000000e4f0004986 */ /* 0x0103e8000c101908 */
[----:B------:R-:W3:Y:S04]  /*4a880*/  LDL.LU R229, [R1+0x2d4] ;  /* 0x0002d40001e57983 */ /* 0x000ee80000300800 */
[----:B------:R4:W-:Y:S04]  /*4a890*/  @P5 STG.E [R236.64], R250 ;  /* 0x000000faec005986 */ /* 0x0009e8000c101908 */
[----:B-1----:R-:W3:Y:S04]  /*4a8a0*/  LDL.LU R228, [R1+0x2c4] ;  /* 0x0002c40001e47983 */ /* 0x002ee80000300800 */
[----:B------:R1:W-:Y:S04]  /*4a8b0*/  @P0 STG.E [R2.64], R248 ;  /* 0x000000f802000986 */ /* 0x0003e8000c101908 */
[----:B----4-:R-:W4:Y:S04]  /*4a8c0*/  LDL.LU R250, [R1+0x2a4] ;  /* 0x0002a40001fa7983 */ /* 0x010f280000300800 */
[----:B------:R1:W-:Y:S04]  /*4a8d0*/  @P6 STG.E [R238.64], R249 ;  /* 0x000000f9ee006986 */ /* 0x0003e8000c101908 */
[----:B-1----:R-:W3:Y:S04]  /*4a8e0*/  LDL.LU R248, [R1+0x234] ;  /* 0x0002340001f87983 */ /* 0x002ee80000300800 */
[----:B------:R-:W3:Y:S04]  /*4a8f0*/  LDL.LU R238, [R1+0x2c0] ;  /* 0x0002c00001ee7983 */ /* 0x000ee80000300800 */
[----:B------:R-:W4:Y:S04]  /*4a900*/  LDL.LU R239, [R1+0x2a0] ;  /* 0x0002a00001ef7983 */ /* 0x000f280000300800 */
[----:B------:R-:W4:Y:S04]  /*4a910*/  LDL.LU R241, [R1+0x15bc] ;  /* 0x0015bc0001f17983 */ /* 0x000f280000300800 */
[----:B------:R-:W4:Y:S01]  /*4a920*/  LDL.LU R249, [R1+0x15c0] ;  /* 0x0015c00001f97983 */ /* 0x000f220000300800 */
[----:B------:R-:W-:-:S02]  /*4a930*/  ISETP.LT.AND P1, PT, R245, c[0x0][0x178], !P3 ;  /* 0x00005e00f5007a0c */ /* 0x000fc40005f21270 */
[----:B------:R-:W-:Y:S01]  /*4a940*/  ISETP.LT.AND P4, PT, R244, c[0x0][0x178], !P3 ;  /* 0x00005e00f4007a0c */ /* 0x000fe20005f81270 */
[----:B------:R-:W-:-:S04]  /*4a950*/  IMAD.WIDE R236, R242, 0x4, R4 ;  /* 0x00000004f2ec7825 */ /* 0x000fc800078e0204 */
[C---:B------:R-:W-:Y:S01]  /*4a960*/  IMAD.WIDE R2, R242.reuse, 0x4, R234 ;  /* 0x00000004f2027825 */ /* 0x040fe200078e02ea */
[----:B------:R-:W-:Y:S02]  /*4a970*/  ISETP.LT.AND P3, PT, R243, c[0x0][0x178], !P3 ;  /* 0x00005e00f3007a0c */ /* 0x000fe40005f61270 */
[----:B------:R-:W-:Y:S02]  /*4a980*/  IADD3 R240, R242, c[0x0][0x198], RZ ;  /* 0x00006600f2f07a10 */ /* 0x000fe40007ffe0ff */
[----:B--2---:R-:W-:-:S04]  /*4a990*/  ISETP.GE.AND P2, PT, R231, c[0x0][0x17c], PT ;  /* 0x00005f00e7007a0c */ /* 0x004fc80003f46270 */
[----:B------:R-:W-:Y:S02]  /*4a9a0*/  ISETP.LT.AND P5, PT, R247, c[0x0][0x178], !P2 ;  /* 0x00005e00f7007a0c */ /* 0x000fe400057a1270 */
[----:B------:R-:W-:Y:S02]  /*4a9b0*/  ISETP.LT.AND P6, PT, R245, c[0x0][0x178], !P2 ;  /* 0x00005e00f5007a0c */ /* 0x000fe400057c1270 */
[----:B------:R-:W-:Y:S02]  /*4a9c0*/  ISETP.GE.AND P0, PT, R27, c[0x0][0x17c], PT ;  /* 0x00005f001b007a0c */ /* 0x000fe40003f06270 */
[----:B------:R-:W2:Y:S04]  /*4a9d0*/  LDL.LU R27, [R1+0x1a8] ;  /* 0x0001a800011b7983 */ /* 0x000ea80000300800 */
[----:B------:R-:W2:Y:S04]  /*4a9e0*/  LDL.LU R231, [R1+0x128] ;  /* 0x0001280001e77983 */ /* 0x000ea80000300800 */
[----:B---3--:R-:W-:Y:S04]  /*4a9f0*/  @P1 STG.E [R236.64], R238 ;  /* 0x000000eeec001986 */ /* 0x008fe8000c101908 */
[----:B----4-:R1:W-:Y:S01]  /*4aa00*/  @P4 STG.E [R2.64], R239 ;  /* 0x000000ef02004986 */ /* 0x0103e2000c101908 */
[----:B------:R-:W-:-:S02]  /*4aa10*/  ISETP.LT.AND P4, PT, R244, c[0x0][0x178], !P2 ;  /* 0x00005e00f4007a0c */ /* 0x000fc40005781270 */
[----:B------:R-:W-:Y:S01]  /*4aa20*/  ISETP.LT.AND P2, PT, R243, c[0x0][0x178], !P2 ;  /* 0x00005e00f3007a0c */ /* 0x000fe20005741270 */
[----:B-1----:R-:W-:Y:S02]  /*4aa30*/  IMAD.WIDE R2, R242, 0x4, R232 ;  /* 0x00000004f2027825 */ /* 0x002fe400078e02e8 */
[----:B------:R-:W3:Y:S02]  /*4aa40*/  LDL.LU R242, [R1+0x1c8] ;  /* 0x0001c80001f27983 */ /* 0x000ee40000300800 */
[C---:B------:R-:W-:Y:S02]  /*4aa50*/  IMAD.WIDE R236, R240.reuse, 0x4, R6 ;  /* 0x00000004f0ec7825 */ /* 0x040fe400078e0206 */
[----:B------:R1:W-:Y:S02]  /*4aa60*/  @P3 STG.E [R2.64], R230 ;  /* 0x000000e602003986 */ /* 0x0003e4000c101908 */
[C---:B------:R-:W-:Y:S02]  /*4aa70*/  IMAD.WIDE R238, R240.reuse, 0x4, R4 ;  /* 0x00000004f0ee7825 */ /* 0x040fe400078e0204 */
[----:B------:R4:W-:Y:S04]  /*4aa80*/  @P5 STG.E [R236.64], R229 ;  /* 0x000000e5ec005986 */ /* 0x0009e8000c101908 */
[----:B------:R4:W-:Y:S04]  /*4aa90*/  @P6 STG.E [R238.64], R228 ;  /* 0x000000e4ee006986 */ /* 0x0009e8000c101908 */
[----:B-1----:R-:W2:Y:S01]  /*4aaa0*/  LDL.LU R230, [R1+0x38] ;  /* 0x0000380001e67983 */ /* 0x002ea20000300800 */
[----:B------:R-:W-:-:S03]  /*4aab0*/  IMAD.WIDE R2, R240, 0x4, R232 ;  /* 0x00000004f0027825 */ /* 0x000fc600078e02e8 */
[----:B----4-:R-:W4:Y:S01]  /*4aac0*/  LDL.LU R229, [R1+0x1cc] ;  /* 0x0001cc0001e57983 */ /* 0x010f220000300800 */
[----:B------:R-:W-:-:S03]  /*4aad0*/  IMAD.WIDE R236, R240, 0x4, R234 ;  /* 0x00000004f0ec7825 */ /* 0x000fc600078e02ea */
[----:B------:R-:W4:Y:S04]  /*4aae0*/  LDL.LU R228, [R1+0x1ac] ;  /* 0x0001ac0001e47983 */ /* 0x000f280000300800 */
[----:B------:R1:W-:Y:S01]  /*4aaf0*/  @P4 STG.E [R236.64], R250 ;  /* 0x000000faec004986 */ /* 0x0003e2000c101908 */
[----:B------:R-:W-:-:S03]  /*4ab00*/  ISETP.GE.AND P4, PT, R249, c[0x0][0x17c], PT ;  /* 0x00005f00f9007a0c */ /* 0x000fc60003f86270 */
[----:B------:R1:W-:Y:S04]  /*4ab10*/  @P2 STG.E [R2.64], R248 ;  /* 0x000000f802002986 */ /* 0x0003e8000c101908 */
[----:B-1----:R-:W4:Y:S04]  /*4ab20*/  LDL.LU R250, [R1+0x12c] ;  /* 0x00012c0001fa7983 */ /* 0x002f280000300800 */
[----:B------:R-:W4:Y:S04]  /*4ab30*/  LDL.LU R249, [R1+0x3c] ;  /* 0x00003c0001f97983 */ /* 0x000f280000300800 */
[----:B------:R-:W4:Y:S01]  /*4ab40*/  LDL.LU R248, [R1+0x268] ;  /* 0x0002680001f87983 */ /* 0x000f220000300800 */
        /* <DEDUP_REMOVED lines=8> */
[C---:B------:R-:W-:Y:S01]  /*4abd0*/  IMAD.WIDE R2, R241.reuse, 0x4, R4 ;  /* 0x00000004f1027825 */ /* 0x040fe200078e0204 */
[----:B------:R-:W-:-:S03]  /*4abe0*/  IADD3 R240, R241, c[0x0][0x198], RZ ;  /* 0x00006600f1f07a10 */ /* 0x000fc60007ffe0ff */
[----:B------:R-:W-:Y:S01]  /*4abf0*/  IMAD.WIDE R236, R241, 0x4, R234 ;  /* 0x00000004f1ec7825 */ /* 0x000fe200078e02ea */
[----:B---3--:R1:W-:Y:S01]  /*4ac00*/  @P3 STG.E [R238.64], R242 ;  /* 0x000000f2ee003986 */ /* 0x0083e2000c101908 */
[----:B------:R-:W-:-:S03]  /*4ac10*/  ISETP.LT.AND P3, PT, R245, c[0x0][0x178], !P1 ;  /* 0x00005e00f5007a0c */ /* 0x000fc60004f61270 */
[----:B--2---:R2:W-:Y:S01]  /*4ac20*/  @P5 STG.E [R2.64], R27 ;  /* 0x0000001b02005986 */ /* 0x0045e2000c101908 */
[----:B------:R-:W-:Y:S02]  /*4ac30*/  ISETP.LT.AND P5, PT, R244, c[0x0][0x178], !P1 ;  /* 0x00005e00f4007a0c */ /* 0x000fe40004fa1270 */
[----:B------:R-:W-:Y:S01]  /*4ac40*/  ISETP.LT.AND P1, PT, R243, c[0x0][0x178], !P1 ;  /* 0x00005e00f3007a0c */ /* 0x000fe20004f21270 */
[----:B------:R3:W-:Y:S01]  /*4ac50*/  @P6 STG.E [R236.64], R231 ;  /* 0x000000e7ec006986 */ /* 0x0007e2000c101908 */
[----:B------:R-:W-:Y:S01]  /*4ac60*/  ISETP.LT.AND P6, PT, R247, c[0x0][0x178], !P4 ;  /* 0x00005e00f7007a0c */ /* 0x000fe200067c1270 */
[----:B-1----:R-:W-:-:S04]  /*4ac70*/  IMAD.WIDE R238, R240, 0x4, R4 ;  /* 0x00000004f0ee7825 */ /* 0x002fc800078e0204 */
[----:B--2---:R-:W-:Y:S01]  /*4ac80*/  IMAD.WIDE R2, R241, 0x4, R232 ;  /* 0x00000004f1027825 */ /* 0x004fe200078e02e8 */
[----:B------:R-:W-:-:S03]  /*4ac90*/  IADD3 R241, R240, c[0x0][0x198], RZ ;  /* 0x00006600f0f17a10 */ /* 0x000fc60007ffe0ff */
[C---:B---3--:R-:W-:Y:S01]  /*4aca0*/  IMAD.WIDE R236, R240.reuse, 0x4, R6 ;  /* 0x00000004f0ec7825 */ /* 0x048fe200078e0206 */
[----:B------:R1:W-:Y:S04]  /*4acb0*/  @P0 STG.E [R2.64], R230 ;  /* 0x000000e602000986 */ /* 0x0003e8000c101908 */
[----:B----4-:R2:W-:Y:S04]  /*4acc0*/  @P2 STG.E [R236.64], R229 ;  /* 0x000000e5ec002986 */ /* 0x0105e8000c101908 */
[----:B------:R-:W3:Y:S01]  /*4acd0*/  LDL.LU R231, [R1+0x15c4] ;  /* 0x0015c40001e77983 */ /* 0x000ee20000300800 */
[----:B-1----:R-:W-:-:S03]  /*4ace0*/  IMAD.WIDE R2, R240, 0x4, R234 ;  /* 0x00000004f0027825 */ /* 0x002fc600078e02ea */
[----:B------:R1:W-:Y:S01]  /*4acf0*/  @P3 STG.E [R238.64], R228 ;  /* 0x000000e4ee003986 */ /* 0x0003e2000c101908 */
[----:B--2---:R-:W-:-:S03]  /*4ad00*/  IMAD.WIDE R236, R240, 0x4, R232 ;  /* 0x00000004f0ec7825 */ /* 0x004fc600078e02e8 */
[----:B------:R-:W2:Y:S04]  /*4ad10*/  LDL.LU R27, [R1+0x15c8] ;  /* 0x0015c800011b7983 */ /* 0x000ea80000300800 */
[----:B------:R-:W4:Y:S01]  /*4ad20*/  LDL.LU R230, [R1+0x88] ;  /* 0x0000880001e67983 */ /* 0x000f220000300800 */
[----:B-1----:R-:W-:-:S03]  /*4ad30*/  IMAD.WIDE R238, R241, 0x4, R6 ;  /* 0x00000004f1ee7825 */ /* 0x002fc600078e0206 */
[----:B------:R-:W4:Y:S04]  /*4ad40*/  LDL.LU R229, [R1+0x26c] ;  /* 0x00026c0001e57983 */ /* 0x000f280000300800 */
[----:B------:R-:W4:Y:S04]  /*4ad50*/  LDL.LU R228, [R1+0x1ec] ;  /* 0x0001ec0001e47983 */ /* 0x000f280000300800 */
[----:B------:R1:W-:Y:S04]  /*4ad60*/  @P5 STG.E [R2.64], R250 ;  /* 0x000000fa02005986 */ /* 0x0003e8000c101908 */
[----:B------:R1:W-:Y:S04]  /*4ad70*/  @P1 STG.E [R236.64], R249 ;  /* 0x000000f9ec001986 */ /* 0x0003e8000c101908 */
[----:B------:R1:W-:Y:S04]  /*4ad80*/  @P6 STG.E [R238.64], R248 ;  /* 0x000000f8ee006986 */ /* 0x0003e8000c101908 */
[----:B-1----:R-:W4:Y:S04]  /*4ad90*/  LDL.LU R250, [R1+0x1bc] ;  /* 0x0001bc0001fa7983 */ /* 0x002f280000300800 */
[----:B------:R-:W4:Y:S04]  /*4ada0*/  LDL.LU R249, [R1+0x8c] ;  /* 0x00008c0001f97983 */ /* 0x000f280000300800 */
[----:B------:R-:W4:Y:S04]  /*4adb0*/  LDL.LU R238, [R1+0x1e8] ;  /* 0x0001e80001ee7983 */ /* 0x000f280000300800 */
[----:B------:R-:W4:Y:S01]  /*4adc0*/  LDL.LU R239, [R1+0x1b8] ;  /* 0x0001b80001ef7983 */ /* 0x000f220000300800 */
[----:B------:R-:W-:-:S02]  /*4add0*/  ISETP.LT.AND P0, PT, R245, c[0x0][0x178], !P4 ;  /* 0x00005e00f5007a0c */ /* 0x000fc40006701270 */
[----:B------:R-:W-:Y:S01]  /*4ade0*/  ISETP.LT.AND P3, PT, R244, c[0x0][0x178], !P4 ;  /* 0x00005e00f4007a0c */ /* 0x000fe20006761270 */
[C---:B------:R-:W-:Y:S01]  /*4adf0*/  IMAD.WIDE R236, R241.reuse, 0x4, R4 ;  /* 0x00000004f1ec7825 */ /* 0x040fe200078e0204 */
[----:B------:R-:W4:Y:S03]  /*4ae00*/  LDL.LU R242, [R1+0x15cc] ;  /* 0x0015cc0001f27983 */ /* 0x000f260000300800 */
[C---:B------:R-:W-:Y:S01]  /*4ae10*/  IMAD.WIDE R2, R241.reuse, 0x4, R234 ;  /* 0x00000004f1027825 */ /* 0x040fe200078e02ea */
[----:B------:R-:W-:Y:S02]  /*4ae20*/  IADD3 R240, R241, c[0x0][0x198], RZ ;  /* 0x00006600f1f07a10 */ /* 0x000fe40007ffe0ff */
[----:B---3--:R-:W-:Y:S02]  /*4ae30*/  ISETP.GE.AND P2, PT, R231, c[0x0][0x17c], PT ;  /* 0x00005f00e7007a0c */ /* 0x008fe40003f46270 */
[----:B------:R-:W3:Y:S01]  /*4ae40*/  LDL.LU R231, [R1+0x15d0] ;  /* 0x0015d00001e77983 */ /* 0x000ee20000300800 */
[----:B--2---:R-:W-:-:S03]  /*4ae50*/  ISETP.GE.AND P1, PT, R27, c[0x0][0x17c], PT ;  /* 0x00005f001b007a0c */ /* 0x004fc60003f26270 */
[----:B------:R-:W2:Y:S04]  /*4ae60*/  LDL.LU R27, [R1+0x298] ;  /* 0x00029800011b7983 */ /* 0x000ea80000300800 */
[----:B------:R-:W2:Y:S04]  /*4ae70*/  LDL.LU R248, [R1+0x1f8] ;  /* 0x0001f80001f87983 */ /* 0x000ea80000300800 */
[----:B----4-:R-:W-:Y:S04]  /*4ae80*/  @P0 STG.E [R236.64], R238 ;  /* 0x000000eeec000986 */ /* 0x010fe8000c101908 */
[----:B------:R1:W-:Y:S02]  /*4ae90*/  @P3 STG.E [R2.64], R239 ;  /* 0x000000ef02003986 */ /* 0x0003e4000c101908 */
[----:B-1----:R-:W-:-:S02]  /*4aea0*/  IMAD.WIDE R2, R241, 0x4, R232 ;  /* 0x00000004f1027825 */ /* 0x002fc400078e02e8 */
[----:B------:R-:W4:Y:S01]  /*4aeb0*/  LDL.LU R241, [R1+0x2b8] ;  /* 0x0002b80001f17983 */ /* 0x000f220000300800 */
[----:B------:R-:W-:Y:S02]  /*4aec0*/  ISETP.LT.AND P4, PT, R243, c[0x0][0x178], !P4 ;  /* 0x00005e00f3007a0c */ /* 0x000fe40006781270 */
[----:B------:R-:W-:Y:S02]  /*4aed0*/  ISETP.LT.AND P5, PT, R247, c[0x0][0x178], !P2 ;  /* 0x00005e00f7007a0c */ /* 0x000fe400057a1270 */
[----:B------:R-:W-:Y:S01]  /*4aee0*/  ISETP.LT.AND P6, PT, R245, c[0x0][0x178], !P2 ;  /* 0x00005e00f5007a0c */ /* 0x000fe200057c1270 */
[----:B------:R-:W-:Y:S01]  /*4aef0*/  IMAD.WIDE R236, R240, 0x4, R6 ;  /* 0x00000004f0ec7825 */ /* 0x000fe200078e0206 */
[----:B------:R-:W-:Y:S02]  /*4af00*/  ISETP.LT.AND P3, PT, R244, c[0x0][0x178], !P2 ;  /* 0x00005e00f4007a0c */ /* 0x000fe40005761270 */
[----:B------:R-:W-:Y:S01]  /*4af10*/  ISETP.LT.AND P2, PT, R243, c[0x0][0x178], !P2 ;  /* 0x00005e00f3007a0c */ /* 0x000fe20005741270 */
[----:B------:R-:W-:-:S04]  /*4af20*/  IMAD.WIDE R238, R240, 0x4, R4 ;  /* 0x00000004f0ee7825 */ /* 0x000fc800078e0204 */
[----:B------:R1:W-:Y:S01]  /*4af30*/  @P4 STG.E [R2.64], R230 ;  /* 0x000000e602004986 */ /* 0x0003e2000c101908 */
[----:B------:R-:W-:-:S03]  /*4af40*/  ISETP.LT.AND P4, PT, R247, c[0x0][0x178], !P1 ;  /* 0x00005e00f7007a0c */ /* 0x000fc60004f81270 */
[----:B------:R1:W-:Y:S01]  /*4af50*/  @P5 STG.E [R236.64], R229 ;  /* 0x000000e5ec005986 */ /* 0x0003e2000c101908 */
[----:B------:R-:W-:-:S03]  /*4af60*/  ISETP.LT.AND P5, PT, R245, c[0x0][0x178], !P1 ;  /* 0x00005e00f5007a0c */ /* 0x000fc60004fa1270 */
[----:B------:R1:W-:Y:S01]  /*4af70*/  @P6 STG.E [R238.64], R228 ;  /* 0x000000e4ee006986 */ /* 0x0003e2000c101908 */
[----:B------:R-:W-:Y:S01]  /*4af80*/  ISETP.LT.AND P6, PT, R244, c[0x0][0x178], !P1 ;  /* 0x00005e00f4007a0c */ /* 0x000fe20004fc1270 */
[C---:B-1----:R-:W-:Y:S02]  /*4af90*/  IMAD.WIDE R2, R240.reuse, 0x4, R234 ;  /* 0x00000004f0027825 */ /* 0x042fe400078e02ea */
[----:B------:R-:W2:Y:S02]  /*4afa0*/  LDL.LU R230, [R1+0x18] ;  /* 0x0000180001e67983 */ /* 0x000ea40000300800 */
[C---:B------:R-:W-:Y:S01]  /*4afb0*/  IMAD.WIDE R236, R240.reuse, 0x4, R232 ;  /* 0x00000004f0ec7825 */ /* 0x040fe200078e02e8 */
[----:B------:R-:W-:Y:S01]  /*4afc0*/  IADD3 R240, R240, c[0x0][0x198], RZ ;  /* 0x00006600f0f07a10 */ /* 0x000fe20007ffe0ff */
[----:B------:R1:W-:Y:S04]  /*4afd0*/  @P3 STG.E [R2.64], R250 ;  /* 0x000000fa02003986 */ /* 0x0003e8000c101908 */
[----:B------:R1:W-:Y:S01]  /*4afe0*/  @P2 STG.E [R236.64], R249 ;  /* 0x000000f9ec002986 */ /* 0x0003e2000c101908 */
[----:B------:R-:W-:-:S03]  /*4aff0*/  IMAD.WIDE R238, R240, 0x4, R234 ;  /* 0x00000004f0ee7825 */ /* 0x000fc600078e02ea */
[----:B------:R-:W2:Y:S01]  /*4b000*/  LDL.LU R229, [R1+0x2bc] ;  /* 0x0002bc0001e57983 */ /* 0x000ea20000300800 */
[----:B-1----:R-:W-:-:S03]  /*4b010*/  IMAD.WIDE R2, R240, 0x4, R6 ;  /* 0x00000004f0027825 */ /* 0x002fc600078e0206 */
[----:B------:R-:W2:Y:S01]  /*4b020*/  LDL.LU R228, [R1+0x29c] ;  /* 0x00029c0001e47983 */ /* 0x000ea20000300800 */
[----:B------:R-:W-:Y:S01]  /*4b030*/  IMAD.WIDE R236, R240, 0x4, R4 ;  /* 0x00000004f0ec7825 */ /* 0x000fe200078e0204 */
[----:B------:R-:W-:Y:S02]  /*4b040*/  ISETP.GE.AND P0, PT, R242, c[0x0][0x17c], PT ;  /* 0x00005f00f2007a0c */ /* 0x000fe40003f06270 */
[----:B---3--:R-:W-:Y:S02]  /*4b050*/  ISETP.GE.AND P3, PT, R231, c[0x0][0x17c], PT ;  /* 0x00005f00e7007a0c */ /* 0x008fe40003f66270 */
[----:B------:R-:W3:Y:S04]  /*4b060*/  LDL.LU R231, [R1+0x1fc] ;  /* 0x0001fc0001e77983 */ /* 0x000ee80000300800 */
[----:B------:R-:W3:Y:S04]  /*4b070*/  LDL.LU R250, [R1+0x1c] ;  /* 0x00001c0001fa7983 */ /* 0x000ee80000300800 */
[----:B------:R-:W3:Y:S04]  /*4b080*/  LDL.LU R242, [R1+0x2d8] ;  /* 0x0002d80001f27983 */ /* 0x000ee80000300800 */
[----:B------:R-:W3:Y:S04]  /*4b090*/  LDL.LU R249, [R1+0x2c8] ;  /* 0x0002c80001f97983 */ /* 0x000ee80000300800 */
[----:B----4-:R-:W-:Y:S04]  /*4b0a0*/  @P4 STG.E [R2.64], R241 ;  /* 0x000000f102004986 */ /* 0x010fe8000c101908 */
[----:B--2---:R-:W-:Y:S04]  /*4b0b0*/  @P5 STG.E [R236.64], R27 ;  /* 0x0000001bec005986 */ /* 0x004fe8000c101908 */
[----:B------:R1:W-:Y:S04]  /*4b0c0*/  @P6 STG.E [R238.64], R248 ;  /* 0x000000f8ee006986 */ /* 0x0003e8000c101908 */
[----:B-1----:R-:W2:Y:S01]  /*4b0d0*/  LDL.LU R248, [R1+0x15d4] ;  /* 0x0015d40001f87983 */ /* 0x002ea20000300800 */
[----:B------:R-:W-:-:S02]  /*4b0e0*/  ISETP.LT.AND P1, PT, R243, c[0x0][0x178], !P1 ;  /* 0x00005e00f3007a0c */ /* 0x000fc40004f21270 */
[----:B------:R-:W-:Y:S02]  /*4b0f0*/  ISETP.LT.AND P2, PT, R247, c[0x0][0x178], !P0 ;  /* 0x00005e00f7007a0c */ /* 0x000fe40004741270 */
[----:B------:R-:W-:Y:S02]  /*4b100*/  ISETP.LT.AND P4, PT, R245, c[0x0][0x178], !P0 ;  /* 0x00005e00f5007a0c */ /* 0x000fe40004781270 */
[C---:B------:R-:W-:Y:S01]  /*4b110*/  IADD3 R241, R240.reuse, c[0x0][0x198], RZ ;  /* 0x00006600f0f17a10 */ /* 0x040fe20007ffe0ff */
[----:B------:R-:W-:Y:S01]  /*4b120*/  IMAD.WIDE R2, R240, 0x4, R232 ;  /* 0x00000004f0027825 */ /* 0x000fe200078e02e8 */
[----:B------:R-:W-:Y:S02]  /*4b130*/  ISETP.LT.AND P5, PT, R244, c[0x0][0x178], !P0 ;  /* 0x00005e00f4007a0c */ /* 0x000fe400047a1270 */
[----:B------:R-:W-:Y:S01]  /*4b140*/  ISETP.LT.AND P0, PT, R243, c[0x0][0x178], !P0 ;  /* 0x00005e00f3007a0c */ /* 0x000fe20004701270 */
[C---:B------:R-:W-:Y:S02]  /*4b150*/  IMAD.WIDE R236, R241.reuse, 0x4, R6 ;  /* 0x00000004f1ec7825 */ /* 0x040fe400078e0206 */
[----:B------:R1:W-:Y:S02]  /*4b160*/  @P1 STG.E [R2.64], R230 ;  /* 0x000000e602001986 */ /* 0x0003e4000c101908 */
[C---:B------:R-:W-:Y:S01]  /*4b170*/  IMAD.WIDE R238, R241.reuse, 0x4, R4 ;  /* 0x00000004f1ee7825 */ /* 0x040fe200078e0204 */
[C---:B------:R-:W-:Y:S01]  /*4b180*/  IADD3 R240, R241.reuse, c[0x0][0x198], RZ ;  /* 0x00006600f1f07a10 */ /* 0x040fe20007ffe0ff */
[----:B------:R4:W-:Y:S04]  /*4b190*/  @P2 STG.E [R236.64], R229 ;  /* 0x000000e5ec002986 */ /* 0x0009e8000c101908 */
[----:B-1----:R-:W2:Y:S01]  /*4b1a0*/  LDL.LU R230, [R1+0x15d8] ;  /* 0x0015d80001e67983 */ /* 0x002ea20000300800 */
[----:B------:R-:W-:-:S03]  /*4b1b0*/  IMAD.WIDE R2, R241, 0x4, R234 ;  /* 0x00000004f1027825 */ /* 0x000fc600078e02ea */
[----:B------:R-:W2:Y:S01]  /*4b1c0*/  LDL.LU R27, [R1+0x238] ;  /* 0x00023800011b7983 */ /* 0x000ea20000300800 */
[----:B----4-:R-:W-:-:S03]  /*4b1d0*/  IMAD.WIDE R236, R241, 0x4, R232 ;  /* 0x00000004f1ec7825 */ /* 0x010fc600078e02e8 */
[----:B------:R1:W-:Y:S04]  /*4b1e0*/  @P4 STG.E [R238.64], R228 ;  /* 0x000000e4ee004986 */ /* 0x0003e8000c101908 */
[----:B------:R-:W4:Y:S04]  /*4b1f0*/  LDL.LU R229, [R1+0x2dc] ;  /* 0x0002dc0001e57983 */ /* 0x000f280000300800 */
[----:B-1----:R-:W4:Y:S04]  /*4b200*/  LDL.LU R228, [R1+0x2cc] ;  /* 0x0002cc0001e47983 */ /* 0x002f280000300800 */
[----:B------:R-:W4:Y:S04]  /*4b210*/  LDL.LU R241, [R1+0x2a8] ;  /* 0x0002a80001f17983 */ /* 0x000f280000300800 */
[----:B---3--:R1:W-:Y:S04]  /*4b220*/  @P5 STG.E [R2.64], R231 ;  /* 0x000000e702005986 */ /* 0x0083e8000c101908 */
[----:B------:R3:W-:Y:S01]  /*4b230*/  @P0 STG.E [R236.64], R250 ;  /* 0x000000faec000986 */ /* 0x0007e2000c101908 */
[----:B--2---:R-:W-:-:S03]  /*4b240*/  ISETP.GE.AND P2, PT, R248, c[0x0][0x17c], PT ;  /* 0x00005f00f8007a0c */ /* 0x004fc60003f46270 */
[----:B------:R-:W2:Y:S04]  /*4b250*/  LDL.LU R248, [R1+0x1794] ;  /* 0x0017940001f87983 */ /* 0x000ea80000300800 */
[----:B-1----:R-:W2:Y:S04]  /*4b260*/  LDL.LU R231, [R1+0x2ac] ;  /* 0x0002ac0001e77983 */ /* 0x002ea80000300800 */
[----:B---3--:R-:W3:Y:S04]  /*4b270*/  LDL.LU R250, [R1+0x23c] ;  /* 0x00023c0001fa7983 */ /* 0x008ee80000300800 */
[----:B------:R-:W2:Y:S01]  /*4b280*/  LDL.LU R3, [R1+0x15dc] ;  /* 0x0015dc0001037983 */ /* 0x000ea20000300800 */
[----:B------:R-:W-:-:S02]  /*4b290*/  ISETP.LT.AND P6, PT, R247, c[0x0][0x178], !P3 ;  /* 0x00005e00f7007a0c */ /* 0x000fc40005fc1270 */
[----:B------:R-:W-:Y:S01]  /*4b2a0*/  ISETP.LT.AND P1, PT, R245, c[0x0][0x178], !P3 ;  /* 0x00005e00f5007a0c */ /* 0x000fe20005f21270 */
[----:B------:R-:W-:Y:S01]  /*4b2b0*/  IMAD.WIDE R238, R240, 0x4, R6 ;  /* 0x00000004f0ee7825 */ /* 0x000fe200078e0206 */
[----:B------:R-:W-:Y:S02]  /*4b2c0*/  ISETP.LT.AND P4, PT, R244, c[0x0][0x178], !P3 ;  /* 0x00005e00f4007a0c */ /* 0x000fe40005f81270 */
[----:B------:R-:W-:Y:S01]  /*4b2d0*/  ISETP.LT.AND P3, PT, R243, c[0x0][0x178], !P3 ;  /* 0x00005e00f3007a0c */ /* 0x000fe20005f61270 */
[C---:B------:R-:W-:Y:S01]  /*4b2e0*/  IMAD.WIDE R236, R240.reuse, 0x4, R4 ;  /* 0x00000004f0ec7825 */ /* 0x040fe200078e0204 */
[----:B------:R-:W-:Y:S02]  /*4b2f0*/  ISETP.LT.AND P5, PT, R247, c[0x0][0x178], !P2 ;  /* 0x00005e00f7007a0c */ /* 0x000fe400057a1270 */
[----:B------:R-:W-:-:S03]  /*4b300*/  IADD3 R2, R240, c[0x0][0x198], RZ ;  /* 0x00006600f0027a10 */ /* 0x000fc60007ffe0ff */
[----:B------:R1:W-:Y:S01]  /*4b310*/  @P6 STG.E [R238.64], R242 ;  /* 0x000000f2ee006986 */ /* 0x0003e2000c101908 */
[----:B------:R-:W-:-:S03]  /*4b320*/  ISETP.LT.AND P6, PT, R245, c[0x0][0x178], !P2 ;  /* 0x00005e00f5007a0c */ /* 0x000fc600057c1270 */
[----:B------:R1:W-:Y:S01]  /*4b330*/  @P1 STG.E [R236.64], R249 ;  /* 0x000000f9ec001986 */ /* 0x0003e2000c101908 */
[----:B------:R-:W-:-:S03]  /*4b340*/  ISETP.GE.AND P0, PT, R230, c[0x0][0x17c], PT ;  /* 0x00005f00e6007a0c */ /* 0x000fc60003f06270 */
[----:B------:R-:W3:Y:S01]  /*4b350*/  LDL.LU R230, [R1+0x15e0] ;  /* 0x0015e00001e67983 */ /* 0x000ee20000300800 */
[----:B-1----:R-:W-:-:S03]  /*4b360*/  IMAD.WIDE R238, R240, 0x4, R234 ;  /* 0x00000004f0ee7825 */ /* 0x002fc600078e02ea */
[----:B------:R-:W3:Y:S01]  /*4b370*/  LDL.LU R242, [R1+0x140] ;  /* 0x0001400001f27983 */ /* 0x000ee20000300800 */
[----:B------:R-:W-:-:S03]  /*4b380*/  IMAD.WIDE R236, R240, 0x4, R232 ;  /* 0x00000004f0ec7825 */ /* 0x000fc600078e02e8 */
[----:B------:R-:W3:Y:S04]  /*4b390*/  LDL.LU R249, [R1+0x1790] ;  /* 0x0017900001f97983 */ /* 0x000ee80000300800 */
[----:B----4-:R1:W-:Y:S04]  /*4b3a0*/  @P4 STG.E [R238.64], R241 ;  /* 0x000000f1ee004986 */ /* 0x0103e8000c101908 */
[----:B------:R4:W-:Y:S01]  /*4b3b0*/  @P3 STG.E [R236.64], R27 ;  /* 0x0000001bec003986 */ /* 0x0009e2000c101908 */
[----:B-1----:R-:W-:-:S04]  /*4b3c0*/  IMAD.WIDE R238, R2, 0x4, R6 ;  /* 0x0000000402ee7825 */ /* 0x002fc800078e0206 */
[C---:B------:R-:W-:Y:S01]  /*4b3d0*/  IMAD.WIDE R240, R2.reuse, 0x4, R4 ;  /* 0x0000000402f07825 */ /* 0x040fe200078e0204 */
[----:B------:R1:W-:Y:S04]  /*4b3e0*/  @P5 STG.E [R238.64], R229 ;  /* 0x000000e5ee005986 */ /* 0x0003e8000c101908 */
[----:B----4-:R-:W4:Y:S01]  /*4b3f0*/  LDL.LU R27, [R1] ;  /* 0x00000000011b7983 */ /* 0x010f220000300800 */
[----:B------:R-:W-:-:S03]  /*4b400*/  IMAD.WIDE R236, R2, 0x4, R234 ;  /* 0x0000000402ec7825 */ /* 0x000fc600078e02ea */
[----:B------:R1:W-:Y:S04]  /*4b410*/  @P6 STG.E [R240.64], R228 ;  /* 0x000000e4f0006986 */ /* 0x0003e8000c101908 */
[----:B-1----:R-:W4:Y:S01]  /*4b420*/  LDL.LU R229, [R1+0x304] ;  /* 0x0003040001e57983 */ /* 0x002f220000300800 */
[----:B------:R-:W-:-:S03]  /*4b430*/  IMAD.WIDE R238, R2, 0x4, R232 ;  /* 0x0000000402ee7825 */ /* 0x000fc600078e02e8 */
[----:B------:R-:W4:Y:S01]  /*4b440*/  LDL.LU R228, [R1+0x2e4] ;  /* 0x0002e40001e47983 */ /* 0x000f220000300800 */
[----:B--2---:R-:W-:Y:S02]  /*4b450*/  ISETP.GE.AND P1, PT, R3, c[0x0][0x17c], PT ;  /* 0x00005f0003007a0c */ /* 0x004fe40003f26270 */
[----:B------:R-:W-:Y:S02]  /*4b460*/  IADD3 R3, R2, c[0x0][0x198], RZ ;  /* 0x0000660002037a10 */ /* 0x000fe40007ffe0ff */
[----:B------:R-:W2:Y:S01]  /*4b470*/  LDL.LU R2, [R1+0x300] ;  /* 0x0003000001027983 */ /* 0x000ea20000300800 */
[----:B------:R-:W-:Y:S02]  /*4b480*/  ISETP.LT.AND P4, PT, R244, c[0x0][0x178], !P2 ;  /* 0x00005e00f4007a0c */ /* 0x000fe40005781270 */
[----:B------:R-:W-:Y:S02]  /*4b490*/  ISETP.LT.AND P2, PT, R243, c[0x0][0x178], !P2 ;  /* 0x00005e00f3007a0c */ /* 0x000fe40005741270 */
[----:B------:R-:W-:Y:S01]  /*4b4a0*/  ISETP.LT.AND P3, PT, R247, c[0x0][0x178], !P0 ;  /* 0x00005e00f7007a0c */ /* 0x000fe20004761270 */
[----:B------:R-:W-:-:S08]  /*4b4b0*/  IMAD.WIDE R240, R3, 0x4, R6 ;  /* 0x0000000403f07825 */ /* 0x000fd000078e0206 */
[----:B------:R1:W-:Y:S01]  /*4b4c0*/  @P4 STG.E [R236.64], R231 ;  /* 0x000000e7ec004986 */ /* 0x0003e2000c101908 */
[----:B---3--:R-:W-:-:S03]  /*4b4d0*/  ISETP.GE.AND P4, PT, R230, c[0x0][0x17c], PT ;  /* 0x00005f00e6007a0c */ /* 0x008fc60003f86270 */
[----:B------:R3:W-:Y:S04]  /*4b4e0*/  @P2 STG.E [R238.64], R250 ;  /* 0x000000faee002986 */ /* 0x0007e8000c101908 */
[----:B-1----:R-:W4:Y:S04]  /*4b4f0*/  LDL.LU R231, [R1+0x144] ;  /* 0x0001440001e77983 */ /* 0x002f280000300800 */
[----:B------:R-:W4:Y:S04]  /*4b500*/  LDL.LU R230, [R1+0x4] ;  /* 0x0000040001e67983 */ /* 0x000f280000300800 */
[----:B---3--:R-:W3:Y:S04]  /*4b510*/  LDL.LU R250, [R1+0x340] ;  /* 0x0003400001fa7983 */ /* 0x008ee80000300800 */
[----:B--2---:R1:W-:Y:S04]  /*4b520*/  @P3 STG.E [R240.64], R2 ;  /* 0x00000002f0003986 */ /* 0x0043e8000c101908 */
[----:B-1----:R-:W2:Y:S01]  /*4b530*/  LDL.LU R241, [R1+0x2e0] ;  /* 0x0002e00001f17983 */ /* 0x002ea20000300800 */
[----:B------:R-:W-:-:S02]  /*4b540*/  ISETP.LT.AND P5, PT, R245, c[0x0][0x178], !P0 ;  /* 0x00005e00f5007a0c */ /* 0x000fc400047a1270 */
[----:B------:R-:W-:Y:S01]  /*4b550*/  ISETP.LT.AND P6, PT, R244, c[0x0][0x178], !P0 ;  /* 0x00005e00f4007a0c */ /* 0x000fe200047c1270 */
[----:B------:R-:W-:Y:S01]  /*4b560*/  IMAD.WIDE R236, R3, 0x4, R4 ;  /* 0x0000000403ec7825 */ /* 0x000fe200078e0204 */
[----:B------:R-:W-:Y:S02]  /*4b570*/  ISETP.LT.AND P0, PT, R243, c[0x0][0x178], !P0 ;  /* 0x00005e00f3007a0c */ /* 0x000fe40004701270 */
[----:B------:R-:W-:Y:S01]  /*4b580*/  ISETP.LT.AND P2, PT, R247, c[0x0][0x178], !P1 ;  /* 0x00005e00f7007a0c */ /* 0x000fe20004f41270 */
[----:B------:R-:W-:Y:S01]  /*4b590*/  IMAD.WIDE R238, R3, 0x4, R234 ;  /* 0x0000000403ee7825 */ /* 0x000fe200078e02ea */
[----:B------:R-:W-:Y:S02]  /*4b5a0*/  ISETP.LT.AND P3, PT, R245, c[0x0][0x178], !P1 ;  /* 0x00005e00f5007a0c */ /* 0x000fe40004f61270 */
[----:B------:R-:W-:-:S03]  /*4b5b0*/  IADD3 R2, R3, c[0x0][0x198], RZ ;  /* 0x0000660003027a10 */ /* 0x000fc60007ffe0ff */
[----:B--2---:R1:W-:Y:S01]  /*4b5c0*/  @P5 STG.E [R236.64], R241 ;  /* 0x000000f1ec005986 */ /* 0x0043e2000c101908 */
[----:B------:R-:W-:-:S03]  /*4b5d0*/  ISETP.LT.AND P5, PT, R244, c[0x0][0x178], !P1 ;  /* 0x00005e00f4007a0c */ /* 0x000fc60004fa1270 */
[----:B------:R2:W-:Y:S01]  /*4b5e0*/  @P6 STG.E [R238.64], R242 ;  /* 0x000000f2ee006986 */ /* 0x0005e2000c101908 */
[----:B------:R-:W-:Y:S02]  /*4b5f0*/  ISETP.LT.AND P1, PT, R243, c[0x0][0x178], !P1 ;  /* 0x00005e00f3007a0c */ /* 0x000fe40004f21270 */
[----:B------:R-:W-:Y:S01]  /*4b600*/  ISETP.LT.AND P6, PT, R247, c[0x0][0x178], !P4 ;  /* 0x00005e00f7007a0c */ /* 0x000fe200067c1270 */
[----:B-1----:R-:W-:-:S04]  /*4b610*/  IMAD.WIDE R240, R2, 0x4, R6 ;  /* 0x0000000402f07825 */ /* 0x002fc800078e0206 */
[----:B--2---:R-:W-:Y:S01]  /*4b620*/  IMAD.WIDE R238, R3, 0x4, R232 ;  /* 0x0000000403ee7825 */ /* 0x004fe200078e02e8 */
[C---:B------:R-:W-:Y:S01]  /*4b630*/  IADD3 R3, R2.reuse, c[0x0][0x198], RZ ;  /* 0x0000660002037a10 */ /* 0x040fe20007ffe0ff */
[----:B------:R-:W2:Y:S02]  /*4b640*/  LDL.LU R242, [R1+0x15e4] ;  /* 0x0015e40001f27983 */ /* 0x000ea40000300800 */
[C---:B------:R-:W-:Y:S02]  /*4b650*/  IMAD.WIDE R236, R2.reuse, 0x4, R4 ;  /* 0x0000000402ec7825 */ /* 0x040fe400078e0204 */
[----:B----4-:R1:W-:Y:S04]  /*4b660*/  @P0 STG.E [R238.64], R27 ;  /* 0x0000001bee000986 */ /* 0x0103e8000c101908 */
[----:B------:R4:W-:Y:S04]  /*4b670*/  @P2 STG.E [R240.64], R229 ;  /* 0x000000e5f0002986 */ /* 0x0009e8000c101908 */
[----:B------:R3:W-:Y:S01]  /*4b680*/  @P3 STG.E [R236.64], R228 ;  /* 0x000000e4ec003986 */ /* 0x0007e2000c101908 */
[----:B-1----:R-:W-:-:S03]  /*4b690*/  IMAD.WIDE R238, R2, 0x4, R232 ;  /* 0x0000000402ee7825 */ /* 0x002fc600078e02e8 */
[----:B------:R-:W2:Y:S01]  /*4b6a0*/  LDL.LU R27, [R1+0x15e8] ;  /* 0x0015e800011b7983 */ /* 0x000ea20000300800 */
[----:B----4-:R-:W-:-:S03]  /*4b6b0*/  IMAD.WIDE R240, R3, 0x4, R6 ;  /* 0x0000000403f07825 */ /* 0x010fc600078e0206 */
[----:B------:R-:W4:Y:S01]  /*4b6c0*/  LDL.LU R229, [R1+0x344] ;  /* 0x0003440001e57983 */ /* 0x000f220000300800 */
[----:B---3--:R-:W-:-:S03]  /*4b6d0*/  IMAD.WIDE R236, R2, 0x4, R234 ;  /* 0x0000000402ec7825 */ /* 0x008fc600078e02ea */
[----:B------:R-:W3:Y:S04]  /*4b6e0*/  LDL.LU R228, [R1+0x314] ;  /* 0x0003140001e47983 */ /* 0x000ee80000300800 */
[----:B------:R1:W-:Y:S04]  /*4b6f0*/  @P5 STG.E [R236.64], R231 ;  /* 0x000000e7ec005986 */ /* 0x0003e8000c101908 */
[----:B------:R-:W-:Y:S04]  /*4b700*/  @P1 STG.E [R238.64], R230 ;  /* 0x000000e6ee001986 */ /* 0x000fe8000c101908 */
[----:B------:R1:W-:Y:S04]  /*4b710*/  @P6 STG.E [R240.64], R250 ;  /* 0x000000faf0006986 */ /* 0x0003e8000c101908 */
[----:B-1----:R-:W3:Y:S04]  /*4b720*/  LDL.LU R231, [R1+0x94] ;  /* 0x0000940001e77983 */ /* 0x002ee80000300800 */
[----:B------:R-:W3:Y:S01]  /*4b730*/  LDL.LU R240, [R1+0x310] ;  /* 0x0003100001f07983 */ /* 0x000ee20000300800 */
[----:B------:R-:W-:Y:S01]  /*4b740*/  ISETP.LT.AND P0, PT, R245, c[0x0][0x178], !P4 ;  /* 0x00005e00f5007a0c */ /* 0x000fe20006701270 */
[----:B------:R-:W-:-:S02]  /*4b750*/  IMAD.WIDE R236, R3, 0x4, R4 ;  /* 0x0000000403ec7825 */ /* 0x000fc400078e0204 */
[----:B------:R-:W4:Y:S01]  /*4b760*/  LDL.LU R241, [R1+0x2f0] ;  /* 0x0002f00001f17983 */ /* 0x000f220000300800 */
[----:B------:R-:W-:-:S03]  /*4b770*/  IADD3 R2, R3, c[0x0][0x198], RZ ;  /* 0x0000660003027a10 */ /* 0x000fc60007ffe0ff */
[----:B------:R-:W4:Y:S01]  /*4b780*/  LDL.LU R250, [R1+0x15ec] ;  /* 0x0015ec0001fa7983 */ /* 0x000f220000300800 */
[----:B------:R-:W-:Y:S01]  /*4b790*/  IMAD.WIDE R238, R3, 0x4, R234 ;  /* 0x0000000403ee7825 */ /* 0x000fe200078e02ea */
[----:B--2---:R-:W-:Y:S02]  /*4b7a0*/  ISETP.GE.AND P2, PT, R242, c[0x0][0x17c], PT ;  /* 0x00005f00f2007a0c */ /* 0x004fe40003f46270 */
[----:B------:R-:W2:Y:S01]  /*4b7b0*/  LDL.LU R242, [R1+0x370] ;  /* 0x0003700001f27983 */ /* 0x000ea20000300800 */
[----:B------:R-:W-:-:S03]  /*4b7c0*/  ISETP.GE.AND P1, PT, R27, c[0x0][0x17c], PT ;  /* 0x00005f001b007a0c */ /* 0x000fc60003f26270 */
[----:B------:R-:W2:Y:S04]  /*4b7d0*/  LDL.LU R27, [R1+0x350] ;  /* 0x00035000011b7983 */ /* 0x000ea80000300800 */
[----:B------:R-:W2:Y:S04]  /*4b7e0*/  LDL.LU R230, [R1+0x320] ;  /* 0x0003200001e67983 */ /* 0x000ea80000300800 */
[----:B---3--:R1:W-:Y:S02]  /*4b7f0*/  @P0 STG.E [R236.64], R240 ;  /* 0x000000f0ec000986 */ /* 0x0083e4000c101908 */
[----:B-1----:R-:W-:-:S02]  /*4b800*/  IMAD.WIDE R236, R3, 0x4, R232 ;  /* 0x0000000403ec7825 */ /* 0x002fc400078e02e8 */
[----:B------:R-:W3:Y:S01]  /*4b810*/  LDL.LU R3, [R1+0x90] ;  /* 0x0000900001037983 */ /* 0x000ee20000300800 */
[----:B------:R-:W-:Y:S02]  /*4b820*/  ISETP.LT.AND P3, PT, R244, c[0x0][0x178], !P4 ;  /* 0x00005e00f4007a0c */ /* 0x000fe40006761270 */
[----:B------:R-:W-:Y:S02]  /*4b830*/  ISETP.LT.AND P4, PT, R243, c[0x0][0x178], !P4 ;  /* 0x00005e00f3007a0c */ /* 0x000fe40006781270 */
[----:B------:R-:W-:Y:S02]  /*4b840*/  ISETP.LT.AND P5, PT, R247, c[0x0][0x178], !P2 ;  /* 0x00005e00f7007a0c */ /* 0x000fe400057a1270 */
[----:B------:R-:W-:Y:S02]  /*4b850*/  ISETP.LT.AND P6, PT, R245, c[0x0][0x178], !P2 ;  /* 0x00005e00f5007a0c */ /* 0x000fe400057c1270 */
[----:B----4-:R-:W-:Y:S02]  /*4b860*/  ISETP.GE.AND P0, PT, R250, c[0x0][0x17c], PT ;  /* 0x00005f00fa007a0c */ /* 0x010fe40003f06270 */
[----:B------:R-:W4:Y:S04]  /*4b870*/  LDL.LU R250, [R1+0x178c] ;  /* 0x00178c0001fa7983 */ /* 0x000f280000300800 */
[----:B------:R1:W-:Y:S02]  /*4b880*/  @P3 STG.E [R238.64], R241 ;  /* 0x000000f1ee003986 */ /* 0x0003e4000c101908 */
[----:B-1----:R-:W-:-:S04]  /*4b890*/  IMAD.WIDE R238, R2, 0x4, R6 ;  /* 0x0000000402ee7825 */ /* 0x002fc800078e0206 */
[----:B------:R-:W-:Y:S01]  /*4b8a0*/  IMAD.WIDE R240, R2, 0x4, R4 ;  /* 0x0000000402f07825 */ /* 0x000fe200078e0204 */
[----:B---3--:R-:W-:Y:S04]  /*4b8b0*/  @P4 STG.E [R236.64], R3 ;  /* 0x00000003ec004986 */ /* 0x008fe8000c101908 */
[----:B------:R1:W-:Y:S04]  /*4b8c0*/  @P5 STG.E [R238.64], R229 ;  /* 0x000000e5ee005986 */ /* 0x0003e8000c101908 */
[----:B------:R3:W-:Y:S04]  /*4b8d0*/  @P6 STG.E [R240.64], R228 ;  /* 0x000000e4f0006986 */ /* 0x0007e8000c101908 */
[----:B-1----:R-:W2:Y:S04]  /*4b8e0*/  LDL.LU R229, [R1+0x374] ;  /* 0x0003740001e57983 */ /* 0x002ea80000300800 */
[----:B---3--:R-:W3:Y:S04]  /*4b8f0*/  LDL.LU R240, [R1+0x2f4] ;  /* 0x0002f40001f07983 */ /* 0x008ee80000300800 */
[----:B------:R-:W2:Y:S04]  /*4b900*/  LDL.LU R241, [R1+0x15f0] ;  /* 0x0015f00001f17983 */ /* 0x000ea80000300800 */
[----:B------:R-:W4:Y:S01]  /*4b910*/  LDL.LU R228, [R1+0x354] ;  /* 0x0003540001e47983 */ /* 0x000f220000300800 */
[----:B------:R-:W-:-:S02]  /*4b920*/  ISETP.LT.AND P3, PT, R244, c[0x0][0x178], !P2 ;  /* 0x00005e00f4007a0c */ /* 0x000fc40005761270 */
[----:B------:R-:W-:Y:S01]  /*4b930*/  ISETP.LT.AND P2, PT, R243, c[0x0][0x178], !P2 ;  /* 0x00005e00f3007a0c */ /* 0x000fe20005741270 */
[C---:B------:R-:W-:Y:S01]  /*4b940*/  IMAD.WIDE R236, R2.reuse, 0x4, R234 ;  /* 0x0000000402ec7825 */ /* 0x040fe200078e02ea */
[----:B------:R-:W-:Y:S02]  /*4b950*/  ISETP.LT.AND P4, PT, R247, c[0x0][0x178], !P1 ;  /* 0x00005e00f7007a0c */ /* 0x000fe40004f81270 */
[----:B------:R-:W-:Y:S02]  /*4b960*/  ISETP.LT.AND P5, PT, R245, c[0x0][0x178], !P1 ;  /* 0x00005e00f5007a0c */ /* 0x000fe40004fa1270 */
[C---:B------:R-:W-:Y:S01]  /*4b970*/  IADD3 R3, R2.reuse, c[0x0][0x198], RZ ;  /* 0x0000660002037a10 */ /* 0x040fe20007ffe0ff */
[----:B------:R-:W-:Y:S01]  /*4b980*/  IMAD.WIDE R238, R2, 0x4, R232 ;  /* 0x0000000402ee7825 */ /* 0x000fe200078e02e8 */
[----:B------:R-:W-:Y:S02]  /*4b990*/  ISETP.LT.AND P6, PT, R244, c[0x0][0x178], !P1 ;  /* 0x00005e00f4007a0c */ /* 0x000fe40004fc1270 */
[----:B------:R-:W-:-:S02]  /*4b9a0*/  ISETP.LT.AND P1, PT, R243, c[0x0][0x178], !P1 ;  /* 0x00005e00f3007a0c */ /* 0x000fc40004f21270 */
[----:B------:R-:W-:Y:S01]  /*4b9b0*/  IADD3 R2, R3, c[0x0][0x198], RZ ;  /* 0x0000660003027a10 */ /* 0x000fe20007ffe0ff */
[----:B---3--:R1:W-:Y:S01]  /*4b9c0*/  @P3 STG.E [R236.64], R240 ;  /* 0x000000f0ec003986 */ /* 0x0083e2000c101908 */
[----:B--2---:R-:W-:-:S03]  /*4b9d0*/  ISETP.GE.AND P3, PT, R241, c[0x0][0x17c], PT ;  /* 0x00005f00f1007a0c */ /* 0x004fc60003f66270 */
[----:B------:R2:W-:Y:S01]  /*4b9e0*/  @P2 STG.E [R238.64], R231 ;  /* 0x000000e7ee002986 */ /* 0x0005e2000c101908 */
[----:B-1----:R-:W-:-:S04]  /*4b9f0*/  IMAD.WIDE R240, R3, 0x4, R6 ;  /* 0x0000000403f07825 */ /* 0x002fc800078e0206 */
[C---:B------:R-:W-:Y:S01]  /*4ba00*/  IMAD.WIDE R236, R3.reuse, 0x4, R4 ;  /* 0x0000000403ec7825 */ /* 0x040fe200078e0204 */
[----:B------:R-:W-:Y:S03]  /*4ba10*/  @P4 STG.E [R240.64], R242 ;  /* 0x000000f2f0004986 */ /* 0x000fe6000c101908 */
[C---:B--2---:R-:W-:Y:S01]  /*4ba20*/  IMAD.WIDE R238, R3.reuse, 0x4, R234 ;  /* 0x0000000403ee7825 */ /* 0x044fe200078e02ea */
[----:B------:R1:W-:Y:S04]  /*4ba30*/  @P5 STG.E [R236.64], R27 ;  /* 0x0000001bec005986 */ /* 0x0003e8000c101908 */
[----:B------:R-:W2:Y:S04]  /*4ba40*/  LDL.LU R231, [R1+0x324] ;  /* 0x0003240001e77983 */ /* 0x000ea80000300800 */
[----:B------:R-:W-:Y:S01]  /*4ba50*/  @P6 STG.E [R238.64], R230 ;  /* 0x000000e6ee006986 */ /* 0x000fe2000c101908 */
[----:B-1----:R-:W-:-:S05]  /*4ba60*/  IMAD.WIDE R236, R3, 0x4, R232 ;  /* 0x0000000403ec7825 */ /* 0x002fca00078e02e8 */
[----:B------:R1:W-:Y:S01]  /*4ba70*/  @P1 STG.E [R236.64], R248 ;  /* 0x000000f8ec001986 */ /* 0x0003e2000c101908 */
[----:B------:R-:W-:Y:S02]  /*4ba80*/  ISETP.LT.AND P2, PT, R247, c[0x0][0x178], !P0 ;  /* 0x00005e00f7007a0c */ /* 0x000fe40004741270 */
[----:B------:R-:W-:Y:S01]  /*4ba90*/  ISETP.LT.AND P4, PT, R245, c[0x0][0x178], !P0 ;  /* 0x00005e00f5007a0c */ /* 0x000fe20004781270 */
[----:B-1----:R-:W3:Y:S01]  /*4baa0*/  LDL.LU R248, [R1+0x3b0] ;  /* 0x0003b00001f87983 */ /* 0x002ee20000300800 */
[----:B------:R-:W-:-:S04]  /*4bab0*/  IMAD.WIDE R238, R2, 0x4, R6 ;  /* 0x0000000402ee7825 */ /* 0x000fc800078e0206 */
[----:B------:R-:W-:-:S05]  /*4bac0*/  IMAD.WIDE R240, R2, 0x4, R4 ;  /* 0x0000000402f07825 */ /* 0x000fca00078e0204 */
[----:B------:R-:W-:Y:S04]  /*4bad0*/  @P2 STG.E [R238.64], R229 ;  /* 0x000000e5ee002986 */ /* 0x000fe8000c101908 */
[----:B----4-:R1:W-:Y:S04]  /*4bae0*/  @P4 STG.E [R240.64], R228 ;  /* 0x000000e4f0004986 */ /* 0x0103e8000c101908 */
[----:B-1----:R-:W4:Y:S04]  /*4baf0*/  LDL.LU R241, [R1+0x15f4] ;  /* 0x0015f40001f17983 */ /* 0x002f280000300800 */
[----:B------:R-:W4:Y:S01]  /*4bb00*/  LDL.LU R228, [R1+0x15f8] ;  /* 0x0015f80001e47983 */ /* 0x000f220000300800 */
[----:B------:R-:W-:-:S02]  /*4bb10*/  ISETP.LT.AND P5, PT, R244, c[0x0][0x178], !P0 ;  /* 0x00005e00f4007a0c */ /* 0x000fc400047a1270 */
[----:B------:R-:W-:Y:S02]  /*4bb20*/  ISETP.LT.AND P0, PT, R243, c[0x0][0x178], !P0 ;  /* 0x00005e00f3007a0c */ /* 0x000fe40004701270 */
[----:B------:R-:W-:Y:S02]  /*4bb30*/  ISETP.LT.AND P6, PT, R247, c[0x0][0x178], !P3 ;  /* 0x00005e00f7007a0c */ /* 0x000fe40005fc1270 */
[C---:B------:R-:W-:Y:S01]  /*4bb40*/  IADD3 R242, R2.reuse, c[0x0][0x198], RZ ;  /* 0x0000660002f27a10 */ /* 0x040fe20007ffe0ff */
[C---:B------:R-:W-:Y:S01]  /*4bb50*/  IMAD.WIDE R236, R2.reuse, 0x4, R234 ;  /* 0x0000000402ec7825 */ /* 0x040fe200078e02ea */
[----:B------:R-:W4:Y:S03]  /*4bb60*/  LDL.LU R27, [R1+0x330] ;  /* 0x00033000011b7983 */ /* 0x000f260000300800 */
[----:B------:R-:W-:Y:S01]  /*4bb70*/  IMAD.WIDE R2, R2, 0x4, R232 ;  /* 0x0000000402027825 */ /* 0x000fe200078e02e8 */
[----:B------:R-:W4:Y:S03]  /*4bb80*/  LDL.LU R230, [R1+0x3b4] ;  /* 0x0003b40001e67983 */ /* 0x000f260000300800 */
[----:B------:R-:W-:Y:S01]  /*4bb90*/  IMAD.WIDE R238, R242, 0x4, R6 ;  /* 0x00000004f2ee7825 */ /* 0x000fe200078e0206 */
[----:B------:R-:W4:Y:S04]  /*4bba0*/  LDL.LU R229, [R1+0x384] ;  /* 0x0003840001e57983 */ /* 0x000f280000300800 */
[----:B--2---:R1:W-:Y:S04]  /*4bbb0*/  @P5 STG.E [R236.64], R231 ;  /* 0x000000e7ec005986 */ /* 0x0043e8000c101908 */
[----:B------:R-:W-:Y:S04]  /*4bbc0*/  @P0 STG.E [R2.64], R249 ;  /* 0x000000f902000986 */ /* 0x000fe8000c101908 */
[----:B-1----:R-:W2:Y:S04]  /*4bbd0*/  LDL.LU R231, [R1+0x364] ;  /* 0x0003640001e77983 */ /* 0x002ea80000300800 */
[----:B---3--:R1:W-:Y:S04]  /*4bbe0*/  @P6 STG.E [R238.64], R248 ;  /* 0x000000f8ee006986 */ /* 0x0083e8000c101908 */
[----:B-1----:R-:W3:Y:S04]  /*4bbf0*/  LDL.LU R238, [R1+0x380] ;  /* 0x0003800001ee7983 */ /* 0x002ee80000300800 */
[----:B------:R-:W2:Y:S01]  /*4bc00*/  LDL.LU R239, [R1+0x360] ;  /* 0x0003600001ef7983 */ /* 0x000ea20000300800 */
[----:B----4-:R-:W-:-:S03]  /*4bc10*/  ISETP.GE.AND P2, PT, R241, c[0x0][0x17c], PT ;  /* 0x00005f00f1007a0c */ /* 0x010fc60003f46270 */
[----:B------:R-:W4:Y:S01]  /*4bc20*/  LDL.LU R241, [R1+0x15fc] ;  /* 0x0015fc0001f17983 */ /* 0x000f220000300800 */
[----:B------:R-:W-:-:S03]  /*4bc30*/  ISETP.GE.AND P0, PT, R228, c[0x0][0x17c], PT ;  /* 0x00005f00e4007a0c */ /* 0x000fc60003f06270 */
[----:B------:R-:W4:Y:S01]  /*4bc40*/  LDL.LU R228, [R1+0x1600] ;  /* 0x0016000001e47983 */ /* 0x000f220000300800 */
[----:B------:R-:W-:Y:S02]  /*4bc50*/  ISETP.LT.AND P1, PT, R245, c[0x0][0x178], !P3 ;  /* 0x00005e00f5007a0c */ /* 0x000fe40005f21270 */
[----:B------:R-:W-:Y:S01]  /*4bc60*/  ISETP.LT.AND P4, PT, R244, c[0x0][0x178], !P3 ;  /* 0x00005e00f4007a0c */ /* 0x000fe20005f81270 */
[----:B------:R-:W-:-:S04]  /*4bc70*/  IMAD.WIDE R236, R242, 0x4, R4 ;  /* 0x00000004f2ec7825 */ /* 0x000fc800078e0204 */
[C---:B------:R-:W-:Y:S01]  /*4bc80*/  IMAD.WIDE R2, R242.reuse, 0x4, R234 ;  /* 0x00000004f2027825 */ /* 0x040fe200078e02ea */
[----:B------:R-:W-:Y:S01]  /*4bc90*/  ISETP.LT.AND P3, PT, R243, c[0x0][0x178], !P3 ;  /* 0x00005e00f3007a0c */ /* 0x000fe20005f61270 */
[----:B------:R-:W4:Y:S01]  /*4bca0*/  LDL.LU R249, [R1+0x2e8] ;  /* 0x0002e80001f97983 */ /* 0x000f220000300800 */
[----:B------:R-:W-:Y:S02]  /*4bcb0*/  ISETP.LT.AND P5, PT, R247, c[0x0][0x178], !P2 ;  /* 0x00005e00f7007a0c */ /* 0x000fe400057a1270 */
[----:B------:R-:W-:Y:S01]  /*4bcc0*/  IADD3 R240, R242, c[0x0][0x198], RZ ;  /* 0x00006600f2f07a10 */ /* 0x000fe20007ffe0ff */
[----:B------:R-:W4:Y:S01]  /*4bcd0*/  LDL.LU R248, [R1+0x148] ;  /* 0x0001480001f87983 */ /* 0x000f220000300800 */
[----:B------:R-:W-:-:S03]  /*4bce0*/  ISETP.LT.AND P6, PT, R245, c[0x0][0x178], !P2 ;  /* 0x00005e00f5007a0c */ /* 0x000fc600057c1270 */
[----:B---3--:R-:W-:Y:S04]  /*4bcf0*/  @P1 STG.E [R236.64], R238 ;  /* 0x000000eeec001986 */ /* 0x008fe8000c101908 */
[----:B--2---:R1:W-:Y:S01]  /*4bd00*/  @P4 STG.E [R2.64], R239 ;  /* 0x000000ef02004986 */ /* 0x0043e2000c101908 */
[----:B------:R-:W-:Y:S02]  /*4bd10*/  ISETP.LT.AND P4, PT, R244, c[0x0][0x178], !P2 ;  /* 0x00005e00f4007a0c */ /* 0x000fe40005781270 */
[----:B------:R-:W-:Y:S01]  /*4bd20*/  ISETP.LT.AND P2, PT, R243, c[0x0][0x178], !P2 ;  /* 0x00005e00f3007a0c */ /* 0x000fe20005741270 */
[----:B-1----:R-:W-:Y:S02]  /*4bd30*/  IMAD.WIDE R2, R242, 0x4, R232 ;  /* 0x00000004f2027825 */ /* 0x002fe400078e02e8 */
[----:B------:R-:W2:Y:S02]  /*4bd40*/  LDL.LU R242, [R1+0x308] ;  /* 0x0003080001f27983 */ /* 0x000ea40000300800 */
[----:B------:R-:W-:-:S02]  /*4bd50*/  IMAD.WIDE R236, R240, 0x4, R6 ;  /* 0x00000004f0ec7825 */ /* 0x000fc400078e0206 */
[----:B------:R1:W-:Y:S02]  /*4bd60*/  @P3 STG.E [R2.64], R27 ;  /* 0x0000001b02003986 */ /* 0x0003e4000c101908 */
[C---:B------:R-:W-:Y:S02]  /*4bd70*/  IMAD.WIDE R238, R240.reuse, 0x4, R4 ;  /* 0x00000004f0ee7825 */ /* 0x040fe400078e0204 */
[----:B------:R3:W-:Y:S04]  /*4bd80*/  @P5 STG.E [R236.64], R230 ;  /* 0x000000e6ec005986 */ /* 0x0007e8000c101908 */
[----:B------:R4:W-:Y:S04]  /*4bd90*/  @P6 STG.E [R238.64], R229 ;  /* 0x000000e5ee006986 */ /* 0x0009e8000c101908 */
[----:B-1----:R-:W2:Y:S01]  /*4bda0*/  LDL.LU R27, [R1+0x8] ;  /* 0x00000800011b7983 */ /* 0x002ea20000300800 */
[----:B------:R-:W-:-:S03]  /*4bdb0*/  IMAD.WIDE R2, R240, 0x4, R232 ;  /* 0x00000004f0027825 */ /* 0x000fc600078e02e8 */
[----:B---3--:R-:W3:Y:S01]  /*4bdc0*/  LDL.LU R230, [R1+0x30c] ;  /* 0x00030c0001e67983 */ /* 0x008ee20000300800 */
[----:B------:R-:W-:-:S03]  /*4bdd0*/  IMAD.WIDE R236, R240, 0x4, R234 ;  /* 0x00000004f0ec7825 */ /* 0x000fc600078e02ea */
[----:B----4-:R-:W3:Y:S04]  /*4bde0*/  LDL.LU R229, [R1+0x2ec] ;  /* 0x0002ec0001e57983 */ /* 0x010ee80000300800 */
        /* <DEDUP_REMOVED lines=17> */
[----:B--2---:R1:W-:Y:S01]  /*4bf00*/  @P3 STG.E [R238.64], R242 ;  /* 0x000000f2ee003986 */ /* 0x0043e2000c101908 */
[----:B------:R-:W-:-:S03]  /*4bf10*/  ISETP.LT.AND P3, PT, R245, c[0x0][0x178], !P1 ;  /* 0x00005e00f5007a0c */ /* 0x000fc60004f61270 */
[----:B------:R2:W-:Y:S01]  /*4bf20*/  @P5 STG.E [R2.64], R249 ;  /* 0x000000f902005986 */ /* 0x0005e2000c101908 */
[----:B------:R-:W-:Y:S02]  /*4bf30*/  ISETP.LT.AND P5, PT, R244, c[0x0][0x178], !P1 ;  /* 0x00005e00f4007a0c */ /* 0x000fe40004fa1270 */
[----:B------:R-:W-:Y:S01]  /*4bf40*/  ISETP.LT.AND P1, PT, R243, c[0x0][0x178], !P1 ;  /* 0x00005e00f3007a0c */ /* 0x000fe20004f21270 */
[----:B------:R3:W-:Y:S01]  /*4bf50*/  @P6 STG.E [R236.64], R248 ;  /* 0x000000f8ec006986 */ /* 0x0007e2000c101908 */
[----:B------:R-:W-:Y:S01]  /*4bf60*/  ISETP.LT.AND P6, PT, R247, c[0x0][0x178], !P4 ;  /* 0x00005e00f7007a0c */ /* 0x000fe200067c1270 */
[C---:B-1----:R-:W-:Y:S02]  /*4bf70*/  IMAD.WIDE R238, R240.reuse, 0x4, R4 ;  /* 0x00000004f0ee7825 */ /* 0x042fe400078e0204 */
[----:B------:R-:W4:Y:S02]  /*4bf80*/  LDL.LU R242, [R1+0x1604] ;  /* 0x0016040001f27983 */ /* 0x000f240000300800 */
[----:B--2---:R-:W-:Y:S01]  /*4bf90*/  IMAD.WIDE R2, R241, 0x4, R232 ;  /* 0x00000004f1027825 */ /* 0x004fe200078e02e8 */
[----:B------:R-:W-:-:S03]  /*4bfa0*/  IADD3 R241, R240, c[0x0][0x198], RZ ;  /* 0x00006600f0f17a10 */ /* 0x000fc60007ffe0ff */
[C---:B---3--:R-:W-:Y:S01]  /*4bfb0*/  IMAD.WIDE R236, R240.reuse, 0x4, R6 ;  /* 0x00000004f0ec7825 */ /* 0x048fe200078e0206 */
[----:B------:R1:W-:Y:S04]  /*4bfc0*/  @P0 STG.E [R2.64], R27 ;  /* 0x0000001b02000986 */ /* 0x0003e8000c101908 */
[----:B------:R2:W-:Y:S04]  /*4bfd0*/  @P2 STG.E [R236.64], R230 ;  /* 0x000000e6ec002986 */ /* 0x0005e8000c101908 */
[----:B------:R3:W-:Y:S01]  /*4bfe0*/  @P3 STG.E [R238.64], R229 ;  /* 0x000000e5ee003986 */ /* 0x0007e2000c101908 */
[----:B-1----:R-:W-:-:S03]  /*4bff0*/  IMAD.WIDE R2, R240, 0x4, R234 ;  /* 0x00000004f0027825 */ /* 0x002fc600078e02ea */
[----:B------:R-:W4:Y:S01]  /*4c000*/  LDL.LU R27, [R1+0x1608] ;  /* 0x00160800011b7983 */ /* 0x000f220000300800 */
[----:B--2---:R-:W-:-:S03]  /*4c010*/  IMAD.WIDE R236, R240, 0x4, R232 ;  /* 0x00000004f0ec7825 */ /* 0x004fc600078e02e8 */
[----:B------:R-:W2:Y:S01]  /*4c020*/  LDL.LU R230, [R1+0x34c] ;  /* 0x00034c0001e67983 */ /* 0x000ea20000300800 */
[----:B---3--:R-:W-:-:S03]  /*4c030*/  IMAD.WIDE R238, R241, 0x4, R6 ;  /* 0x00000004f1ee7825 */ /* 0x008fc600078e0206 */
[----:B------:R-:W3:Y:S04]  /*4c040*/  LDL.LU R229, [R1+0x31c] ;  /* 0x00031c0001e57983 */ /* 0x000ee80000300800 */
[----:B------:R-:W-:Y:S04]  /*4c050*/  @P5 STG.E [R2.64], R231 ;  /* 0x000000e702005986 */ /* 0x000fe8000c101908 */
[----:B------:R1:W-:Y:S04]  /*4c060*/  @P1 STG.E [R236.64], R228 ;  /* 0x000000e4ec001986 */ /* 0x0003e8000c101908 */
[----:B------:R-:W2:Y:S04]  /*4c070*/  LDL.LU R248, [R1+0x2fc] ;  /* 0x0002fc0001f87983 */ /* 0x000ea80000300800 */
[----:B------:R1:W-:Y:S04]  /*4c080*/  @P6 STG.E [R238.64], R251 ;  /* 0x000000fbee006986 */ /* 0x0003e8000c101908 */
[----:B-1----:R-:W2:Y:S04]  /*4c090*/  LDL.LU R228, [R1+0x9c] ;  /* 0x00009c0001e47983 */ /* 0x002ea80000300800 */
[----:B------:R-:W2:Y:S04]  /*4c0a0*/  LDL.LU R238, [R1+0x318] ;  /* 0x0003180001ee7983 */ /* 0x000ea80000300800 */
[----:B------:R-:W3:Y:S01]  /*4c0b0*/  LDL.LU R239, [R1+0x2f8] ;  /* 0x0002f80001ef7983 */ /* 0x000ee20000300800 */
[----:B------:R-:W-:-:S02]  /*4c0c0*/  ISETP.LT.AND P0, PT, R245, c[0x0][0x178], !P4 ;  /* 0x00005e00f5007a0c */ /* 0x000fc40006701270 */
[----:B------:R-:W-:Y:S01]  /*4c0d0*/  ISETP.LT.AND P3, PT, R244, c[0x0][0x178], !P4 ;  /* 0x00005e00f4007a0c */ /* 0x000fe20006761270 */
[C---:B------:R-:W-:Y:S01]  /*4c0e0*/  IMAD.WIDE R236, R241.reuse, 0x4, R4 ;  /* 0x00000004f1ec7825 */ /* 0x040fe200078e0204 */
[----:B------:R-:W3:Y:S03]  /*4c0f0*/  LDL.LU R251, [R1+0x160c] ;  /* 0x00160c0001fb7983 */ /* 0x000ee60000300800 */
[C---:B------:R-:W-:Y:S01]  /*4c100*/  IMAD.WIDE R2, R241.reuse, 0x4, R234 ;  /* 0x00000004f1027825 */ /* 0x040fe200078e02ea */
[----:B------:R-:W-:Y:S02]  /*4c110*/  IADD3 R240, R241, c[0x0][0x198], RZ ;  /* 0x00006600f1f07a10 */ /* 0x000fe40007ffe0ff */
[----:B----4-:R-:W-:Y:S02]  /*4c120*/  ISETP.GE.AND P2, PT, R242, c[0x0][0x17c], PT ;  /* 0x00005f00f2007a0c */ /* 0x010fe40003f46270 */
[----:B------:R-:W-:-:S02]  /*4c130*/  ISETP.GE.AND P1, PT, R27, c[0x0][0x17c], PT ;  /* 0x00005f001b007a0c */ /* 0x000fc40003f26270 */
[----:B------:R-:W4:Y:S04]  /*4c140*/  LDL.LU R27, [R1+0x1610] ;  /* 0x00161000011b7983 */ /* 0x000f280000300800 */
[----:B------:R-:W4:Y:S04]  /*4c150*/  LDL.LU R242, [R1+0x378] ;  /* 0x0003780001f27983 */ /* 0x000f280000300800 */
[----:B------:R-:W4:Y:S04]  /*4c160*/  LDL.LU R249, [R1+0x358] ;  /* 0x0003580001f97983 */ /* 0x000f280000300800 */
[----:B------:R-:W4:Y:S04]  /*4c170*/  LDL.LU R231, [R1+0x328] ;  /* 0x0003280001e77983 */ /* 0x000f280000300800 */
[----:B--2---:R-:W-:Y:S04]  /*4c180*/  @P0 STG.E [R236.64], R238 ;  /* 0x000000eeec000986 */ /* 0x004fe8000c101908 */
[----:B---3--:R1:W-:Y:S02]  /*4c190*/  @P3 STG.E [R2.64], R239 ;  /* 0x000000ef02003986 */ /* 0x0083e4000c101908 */
[----:B-1----:R-:W-:-:S02]  /*4c1a0*/  IMAD.WIDE R2, R241, 0x4, R232 ;  /* 0x00000004f1027825 */ /* 0x002fc400078e02e8 */
[----:B------:R-:W2:Y:S01]  /*4c1b0*/  LDL.LU R241, [R1+0x98] ;  /* 0x0000980001f17983 */ /* 0x000ea20000300800 */
[----:B------:R-:W-:Y:S02]  /*4c1c0*/  ISETP.LT.AND P4, PT, R243, c[0x0][0x178], !P4 ;  /* 0x00005e00f3007a0c */ /* 0x000fe40006781270 */
[----:B------:R-:W-:Y:S02]  /*4c1d0*/  ISETP.LT.AND P5, PT, R247, c[0x0][0x178], !P2 ;  /* 0x00005e00f7007a0c */ /* 0x000fe400057a1270 */
[----:B------:R-:W-:Y:S01]  /*4c1e0*/  ISETP.LT.AND P6, PT, R245, c[0x0][0x178], !P2 ;  /* 0x00005e00f5007a0c */ /* 0x000fe200057c1270 */
[----:B------:R-:W-:Y:S01]  /*4c1f0*/  IMAD.WIDE R236, R240, 0x4, R6 ;  /* 0x00000004f0ec7825 */ /* 0x000fe200078e0206 */
[----:B------:R-:W-:Y:S02]  /*4c200*/  ISETP.LT.AND P3, PT, R244, c[0x0][0x178], !P2 ;  /* 0x00005e00f4007a0c */ /* 0x000fe40005761270 */
[----:B------:R-:W-:Y:S01]  /*4c210*/  ISETP.LT.AND P2, PT, R243, c[0x0][0x178], !P2 ;  /* 0x00005e00f3007a0c */ /* 0x000fe20005741270 */
[----:B------:R-:W-:Y:S01]  /*4c220*/  IMAD.WIDE R238, R240, 0x4, R4 ;  /* 0x00000004f0ee7825 */ /* 0x000fe200078e0204 */
[----:B------:R-:W-:-:S02]  /*4c230*/  ISETP.GE.AND P0, PT, R251, c[0x0][0x17c], PT ;  /* 0x00005f00fb007a0c */ /* 0x000fc40003f06270 */
[----:B------:R-:W3:Y:S04]  /*4c240*/  LDL.LU R251, [R1+0x1788] ;  /* 0x0017880001fb7983 */ /* 0x000ee80000300800 */
[----:B--2---:R1:W-:Y:S01]  /*4c250*/  @P4 STG.E [R2.64], R241 ;  /* 0x000000f102004986 */ /* 0x0043e2000c101908 */
[----:B------:R-:W-:-:S03]  /*4c260*/  ISETP.LT.AND P4, PT, R247, c[0x0][0x178], !P1 ;  /* 0x00005e00f7007a0c */ /* 0x000fc60004f81270 */
[----:B------:R2:W-:Y:S01]  /*4c270*/  @P5 STG.E [R236.64], R230 ;  /* 0x000000e6ec005986 */ /* 0x0005e2000c101908 */
[----:B------:R-:W-:-:S03]  /*4c280*/  ISETP.LT.AND P5, PT, R245, c[0x0][0x178], !P1 ;  /* 0x00005e00f5007a0c */ /* 0x000fc60004fa1270 */
[----:B------:R3:W-:Y:S01]  /*4c290*/  @P6 STG.E [R238.64], R229 ;  /* 0x000000e5ee006986 */ /* 0x0007e2000c101908 */
[----:B-1----:R-:W-:-:S04]  /*4c2a0*/  IMAD.WIDE R2, R240, 0x4, R234 ;  /* 0x00000004f0027825 */ /* 0x002fc800078e02ea */
[C---:B--2---:R-:W-:Y:S01]  /*4c2b0*/  IMAD.WIDE R236, R240.reuse, 0x4, R232 ;  /* 0x00000004f0ec7825 */ /* 0x044fe200078e02e8 */
[----:B------:R-:W-:Y:S01]  /*4c2c0*/  IADD3 R240, R240, c[0x0][0x198], RZ ;  /* 0x00006600f0f07a10 */ /* 0x000fe20007ffe0ff */
[----:B------:R-:W2:Y:S04]  /*4c2d0*/  LDL.LU R230, [R1+0x37c] ;  /* 0x00037c0001e67983 */ /* 0x000ea80000300800 */
[----:B------:R1:W-:Y:S04]  /*4c2e0*/  @P3 STG.E [R2.64], R248 ;  /* 0x000000f802003986 */ /* 0x0003e8000c101908 */
[----:B---3--:R-:W3:Y:S04]  /*4c2f0*/  LDL.LU R229, [R1+0x35c] ;  /* 0x00035c0001e57983 */ /* 0x008ee80000300800 */
[----:B------:R4:W-:Y:S01]  /*4c300*/  @P2 STG.E [R236.64], R228 ;  /* 0x000000e4ec002986 */ /* 0x0009e2000c101908 */
[----:B-1----:R-:W-:Y:S01]  /*4c310*/  IMAD.WIDE R2, R240, 0x4, R6 ;  /* 0x00000004f0027825 */ /* 0x002fe200078e0206 */
[----:B----4-:R-:W-:-:S03]  /*4c320*/  ISETP.GE.AND P3, PT, R27, c[0x0][0x17c], PT ;  /* 0x00005f001b007a0c */ /* 0x010fc60003f66270 */
[----:B------:R-:W-:Y:S01]  /*4c330*/  IMAD.WIDE R236, R240, 0x4, R4 ;  /* 0x00000004f0ec7825 */ /* 0x000fe200078e0204 */
[----:B------:R-:W4:Y:S04]  /*4c340*/  LDL.LU R228, [R1+0x32c] ;  /* 0x00032c0001e47983 */ /* 0x000f280000300800 */
[----:B------:R-:W4:Y:S04]  /*4c350*/  LDL.LU R248, [R1+0x3b8] ;  /* 0x0003b80001f87983 */ /* 0x000f280000300800 */
[----:B------:R-:W-:Y:S04]  /*4c360*/  @P4 STG.E [R2.64], R242 ;  /* 0x000000f202004986 */ /* 0x000fe8000c101908 */
[----:B------:R-:W4:Y:S04]  /*4c370*/  LDL.LU R27, [R1+0x388] ;  /* 0x00038800011b7983 */ /* 0x000f280000300800 */
[----:B------:R1:W-:Y:S04]  /*4c380*/  @P5 STG.E [R236.64], R249 ;  /* 0x000000f9ec005986 */ /* 0x0003e8000c101908 */
[----:B-1----:R-:W4:Y:S01]  /*4c390*/  LDL.LU R249, [R1+0x1614] ;  /* 0x0016140001f97983 */ /* 0x002f220000300800 */
[----:B------:R-:W-:-:S02]  /*4c3a0*/  ISETP.LT.AND P6, PT, R244, c[0x0][0x178], !P1 ;  /* 0x00005e00f4007a0c */ /* 0x000fc40004fc1270 */
[----:B------:R-:W-:Y:S02]  /*4c3b0*/  ISETP.LT.AND P1, PT, R243, c[0x0][0x178], !P1 ;  /* 0x00005e00f3007a0c */ /* 0x000fe40004f21270 */
[----:B------:R-:W-:Y:S01]  /*4c3c0*/  ISETP.LT.AND P2, PT, R247, c[0x0][0x178], !P0 ;  /* 0x00005e00f7007a0c */ /* 0x000fe20004741270 */
[C---:B------:R-:W-:Y:S01]  /*4c3d0*/  IMAD.WIDE R238, R240.reuse, 0x4, R234 ;  /* 0x00000004f0ee7825 */ /* 0x040fe200078e02ea */
[----:B------:R-:W-:Y:S01]  /*4c3e0*/  ISETP.LT.AND P4, PT, R245, c[0x0][0x178], !P0 ;  /* 0x00005e00f5007a0c */ /* 0x000fe20004781270 */
[----:B------:R-:W4:Y:S01]  /*4c3f0*/  LDL.LU R242, [R1+0x1618] ;  /* 0x0016180001f27983 */ /* 0x000f220000300800 */
[C---:B------:R-:W-:Y:S01]  /*4c400*/  IADD3 R241, R240.reuse, c[0x0][0x198], RZ ;  /* 0x00006600f0f17a10 */ /* 0x040fe20007ffe0ff */
[----:B------:R-:W-:Y:S01]  /*4c410*/  IMAD.WIDE R2, R240, 0x4, R232 ;  /* 0x00000004f0027825 */ /* 0x000fe200078e02e8 */
[----:B------:R-:W-:-:S03]  /*4c420*/  ISETP.LT.AND P5, PT, R244, c[0x0][0x178], !P0 ;  /* 0x00005e00f4007a0c */ /* 0x000fc600047a1270 */
[----:B------:R1:W-:Y:S01]  /*4c430*/  @P6 STG.E [R238.64], R231 ;  /* 0x000000e7ee006986 */ /* 0x0003e2000c101908 */
[----:B------:R-:W-:-:S03]  /*4c440*/  IMAD.WIDE R236, R241, 0x4, R6 ;  /* 0x00000004f1ec7825 */ /* 0x000fc600078e0206 */
[----:B------:R1:W-:Y:S01]  /*4c450*/  @P1 STG.E [R2.64], R250 ;  /* 0x000000fa02001986 */ /* 0x0003e2000c101908 */
[C---:B------:R-:W-:Y:S01]  /*4c460*/  IADD3 R240, R241.reuse, c[0x0][0x198], RZ ;  /* 0x00006600f1f07a10 */ /* 0x040fe20007ffe0ff */
[C---:B-1----:R-:W-:Y:S02]  /*4c470*/  IMAD.WIDE R238, R241.reuse, 0x4, R4 ;  /* 0x00000004f1ee7825 */ /* 0x042fe400078e0204 */
[----:B------:R-:W4:Y:S02]  /*4c480*/  LDL.LU R231, [R1+0x338] ;  /* 0x0003380001e77983 */ /* 0x000f240000300800 */
[----:B------:R-:W-:Y:S01]  /*4c490*/  IMAD.WIDE R2, R241, 0x4, R234 ;  /* 0x00000004f1027825 */ /* 0x000fe200078e02ea */
[----:B------:R-:W-:Y:S02]  /*4c4a0*/  ISETP.LT.AND P0, PT, R243, c[0x0][0x178], !P0 ;  /* 0x00005e00f3007a0c */ /* 0x000fe40004701270 */
[----:B------:R-:W-:Y:S01]  /*4c4b0*/  ISETP.LT.AND P6, PT, R247, c[0x0][0x178], !P3 ;  /* 0x00005e00f7007a0c */ /* 0x000fe20005fc1270 */
[----:B--2---:R1:W-:Y:S04]  /*4c4c0*/  @P2 STG.E [R236.64], R230 ;  /* 0x000000e6ec002986 */ /* 0x0043e8000c101908 */
[----:B---3--:R2:W-:Y:S04]  /*4c4d0*/  @P4 STG.E [R238.64], R229 ;  /* 0x000000e5ee004986 */ /* 0x0085e8000c101908 */
[----:B-1----:R-:W3:Y:S01]  /*4c4e0*/  LDL.LU R230, [R1+0x3bc] ;  /* 0x0003bc0001e67983 */ /* 0x002ee20000300800 */
[----:B------:R-:W-:-:S03]  /*4c4f0*/  IMAD.WIDE R236, R241, 0x4, R232 ;  /* 0x00000004f1ec7825 */ /* 0x000fc600078e02e8 */
[----:B--2---:R-:W2:Y:S04]  /*4c500*/  LDL.LU R229, [R1+0x38c] ;  /* 0x00038c0001e57983 */ /* 0x004ea80000300800 */
[----:B------:R-:W2:Y:S04]  /*4c510*/  LDL.LU R241, [R1+0x368] ;  /* 0x0003680001f17983 */ /* 0x000ea80000300800 */
[----:B----4-:R1:W-:Y:S01]  /*4c520*/  @P5 STG.E [R2.64], R228 ;  /* 0x000000e402005986 */ /* 0x0103e2000c101908 */
[----:B------:R-:W-:-:S03]  /*4c530*/  IMAD.WIDE R238, R240, 0x4, R6 ;  /* 0x00000004f0ee7825 */ /* 0x000fc600078e0206 */
[----:B------:R-:W-:Y:S04]  /*4c540*/  @P0 STG.E [R236.64], R251 ;  /* 0x000000fbec000986 */ /* 0x000fe8000c101908 */
[----:B------:R4:W-:Y:S01]  /*4c550*/  @P6 STG.E [R238.64], R248 ;  /* 0x000000f8ee006986 */ /* 0x0009e2000c101908 */
[----:B------:R-:W-:-:S03]  /*4c560*/  ISETP.GE.AND P2, PT, R249, c[0x0][0x17c], PT ;  /* 0x00005f00f9007a0c */ /* 0x000fc60003f46270 */
[----:B------:R-:W3:Y:S04]  /*4c570*/  LDL.LU R249, [R1+0x36c] ;  /* 0x00036c0001f97983 */ /* 0x000ee80000300800 */
[----:B-1----:R-:W3:Y:S04]  /*4c580*/  LDL.LU R228, [R1+0x33c] ;  /* 0x00033c0001e47983 */ /* 0x002ee80000300800 */
[----:B------:R-:W3:Y:S04]  /*4c590*/  LDL.LU R3, [R1+0x161c] ;  /* 0x00161c0001037983 */ /* 0x000ee80000300800 */
[----:B----4-:R-:W4:Y:S04]  /*4c5a0*/  LDL.LU R248, [R1+0x1620] ;  /* 0x0016200001f87983 */ /* 0x010f280000300800 */
[----:B------:R-:W4:Y:S04]  /*4c5b0*/  LDL.LU R251, [R1+0x410] ;  /* 0x0004100001fb7983 */ /* 0x000f280000300800 */
[----:B------:R-:W4:Y:S01]  /*4c5c0*/  LDL.LU R250, [R1+0x3f0] ;  /* 0x0003f00001fa7983 */ /* 0x000f220000300800 */
[----:B------:R-:W-:-:S02]  /*4c5d0*/  ISETP.LT.AND P1, PT, R245, c[0x0][0x178], !P3 ;  /* 0x00005e00f5007a0c */ /* 0x000fc40005f21270 */
[----:B------:R-:W-:Y:S02]  /*4c5e0*/  ISETP.LT.AND P4, PT, R244, c[0x0][0x178], !P3 ;  /* 0x00005e00f4007a0c */ /* 0x000fe40005f81270 */
[----:B------:R-:W-:Y:S01]  /*4c5f0*/  ISETP.LT.AND P3, PT, R243, c[0x0][0x178], !P3 ;  /* 0x00005e00f3007a0c */ /* 0x000fe20005f61270 */
[C---:B------:R-:W-:Y:S01]  /*4c600*/  IMAD.WIDE R236, R240.reuse, 0x4, R4 ;  /* 0x00000004f0ec7825 */ /* 0x040fe200078e0204 */
[----:B------:R-:W-:Y:S02]  /*4c610*/  ISETP.LT.AND P5, PT, R247, c[0x0][0x178], !P2 ;  /* 0x00005e00f7007a0c */ /* 0x000fe400057a1270 */
[C---:B------:R-:W-:Y:S01]  /*4c620*/  IADD3 R2, R240.reuse, c[0x0][0x198], RZ ;  /* 0x00006600f0027a10 */ /* 0x040fe20007ffe0ff */
[----:B------:R-:W-:Y:S01]  /*4c630*/  IMAD.WIDE R238, R240, 0x4, R234 ;  /* 0x00000004f0ee7825 */ /* 0x000fe200078e02ea */
[----:B------:R-:W-:-:S03]  /*4c640*/  ISETP.LT.AND P6, PT, R245, c[0x0][0x178], !P2 ;  /* 0x00005e00f5007a0c */ /* 0x000fc600057c1270 */
[----:B------:R1:W-:Y:S01]  /*4c650*/  @P1 STG.E [R236.64], R27 ;  /* 0x0000001bec001986 */ /* 0x0003e2000c101908 */
[----:B------:R-:W-:-:S03]  /*4c660*/  ISETP.GE.AND P0, PT, R242, c[0x0][0x17c], PT ;  /* 0x00005f00f2007a0c */ /* 0x000fc60003f06270 */
[----:B------:R-:W4:Y:S01]  /*4c670*/  LDL.LU R242, [R1+0x3e0] ;  /* 0x0003e00001f27983 */ /* 0x000f220000300800 */
[----:B-1----:R-:W-:-:S03]  /*4c680*/  IMAD.WIDE R236, R240, 0x4, R232 ;  /* 0x00000004f0ec7825 */ /* 0x002fc600078e02e8 */
[----:B------:R-:W4:Y:S04]  /*4c690*/  LDL.LU R27, [R1+0x1784] ;  /* 0x00178400011b7983 */ /* 0x000f280000300800 */
[----:B--2---:R1:W-:Y:S01]  /*4c6a0*/  @P4 STG.E [R238.64], R241 ;  /* 0x000000f1ee004986 */ /* 0x0043e2000c101908 */
[----:B------:R-:W-:Y:S02]  /*4c6b0*/  ISETP.LT.AND P4, PT, R244, c[0x0][0x178], !P2 ;  /* 0x00005e00f4007a0c */ /* 0x000fe40005781270 */
[----:B------:R-:W-:Y:S01]  /*4c6c0*/  ISETP.LT.AND P2, PT, R243, c[0x0][0x178], !P2 ;  /* 0x00005e00f3007a0c */ /* 0x000fe20005741270 */
[----:B------:R2:W-:Y:S01]  /*4c6d0*/  @P3 STG.E [R236.64], R231 ;  /* 0x000000e7ec003986 */ /* 0x0005e2000c101908 */
[----:B------:R-:W-:Y:S01]  /*4c6e0*/  ISETP.LT.AND P3, PT, R247, c[0x0][0x178], !P0 ;  /* 0x00005e00f7007a0c */ /* 0x000fe20004761270 */
[----:B-1----:R-:W-:-:S04]  /*4c6f0*/  IMAD.WIDE R238, R2, 0x4, R6 ;  /* 0x0000000402ee7825 */ /* 0x002fc800078e0206 */
[C---:B------:R-:W-:Y:S01]  /*4c700*/  IMAD.WIDE R240, R2.reuse, 0x4, R4 ;  /* 0x0000000402f07825 */ /* 0x040fe200078e0204 */
[----:B---3--:R1:W-:Y:S01]  /*4c710*/  @P5 STG.E [R238.64], R230 ;  /* 0x000000e6ee005986 */ /* 0x0083e2000c101908 */
[----:B------:R-:W-:Y:S02]  /*4c720*/  ISETP.LT.AND P5, PT, R245, c[0x0][0x178], !P0 ;  /* 0x00005e00f5007a0c */ /* 0x000fe400047a1270 */
[C---:B--2---:R-:W-:Y:S01]  /*4c730*/  IMAD.WIDE R236, R2.reuse, 0x4, R234 ;  /* 0x0000000402ec7825 */ /* 0x044fe200078e02ea */
[----:B------:R2:W-:Y:S04]  /*4c740*/  @P6 STG.E [R240.64], R229 ;  /* 0x000000e5f0006986 */ /* 0x0005e8000c101908 */
[----:B------:R-:W3:Y:S01]  /*4c750*/  LDL.LU R231, [R1+0x3a0] ;  /* 0x0003a00001e77983 */ /* 0x000ee20000300800 */
[----:B-1----:R-:W-:-:S03]  /*4c760*/  IMAD.WIDE R238, R2, 0x4, R232 ;  /* 0x0000000402ee7825 */ /* 0x002fc600078e02e8 */
[----:B------:R-:W3:Y:S01]  /*4c770*/  LDL.LU R230, [R1+0x414] ;  /* 0x0004140001e67983 */ /* 0x000ee20000300800 */
[----:B------:R-:W-:-:S03]  /*4c780*/  ISETP.GE.AND P1, PT, R3, c[0x0][0x17c], PT ;  /* 0x00005f0003007a0c */ /* 0x000fc60003f26270 */
[----:B------:R1:W-:Y:S01]  /*4c790*/  @P4 STG.E [R236.64], R249 ;  /* 0x000000f9ec004986 */ /* 0x0003e2000c101908 */
[----:B------:R-:W-:-:S03]  /*4c7a0*/  IADD3 R3, R2, c[0x0][0x198], RZ ;  /* 0x0000660002037a10 */ /* 0x000fc60007ffe0ff */
[----:B--2---:R-:W2:Y:S02]  /*4c7b0*/  LDL.LU R229, [R1+0x3f4] ;  /* 0x0003f40001e57983 */ /* 0x004ea40000300800 */
[C---:B------:R-:W-:Y:S01]  /*4c7c0*/  IMAD.WIDE R240, R3.reuse, 0x4, R6 ;  /* 0x0000000403f07825 */ /* 0x040fe200078e0206 */
[----:B----4-:R-:W-:Y:S01]  /*4c7d0*/  ISETP.GE.AND P4, PT, R248, c[0x0][0x17c], PT ;  /* 0x00005f00f8007a0c */ /* 0x010fe20003f86270 */
[----:B------:R4:W-:Y:S02]  /*4c7e0*/  @P2 STG.E [R238.64], R228 ;  /* 0x000000e4ee002986 */ /* 0x0009e4000c101908 */
[----:B-1----:R-:W-:Y:S02]  /*4c7f0*/  IMAD.WIDE R236, R3, 0x4, R4 ;  /* 0x0000000403ec7825 */ /* 0x002fe400078e0204 */
[----:B------:R-:W2:Y:S04]  /*4c800*/  LDL.LU R249, [R1+0x3e4] ;  /* 0x0003e40001f97983 */ /* 0x000ea80000300800 */
[----:B------:R-:W-:Y:S04]  /*4c810*/  @P3 STG.E [R240.64], R251 ;  /* 0x000000fbf0003986 */ /* 0x000fe8000c101908 */
[----:B----4-:R-:W2:Y:S04]  /*4c820*/  LDL.LU R228, [R1+0x3a4] ;  /* 0x0003a40001e47983 */ /* 0x010ea80000300800 */
[----:B------:R-:W2:Y:S04]  /*4c830*/  LDL.LU R248, [R1+0x480] ;  /* 0x0004800001f87983 */ /* 0x000ea80000300800 */
[----:B------:R1:W-:Y:S04]  /*4c840*/  @P5 STG.E [R236.64], R250 ;  /* 0x000000faec005986 */ /* 0x0003e8000c101908 */
[----:B-1----:R-:W2:Y:S01]  /*4c850*/  LDL.LU R250, [R1+0x1624] ;  /* 0x0016240001fa7983 */ /* 0x002ea20000300800 */
[----:B------:R-:W-:-:S02]  /*4c860*/  ISETP.LT.AND P6, PT, R244, c[0x0][0x178], !P0 ;  /* 0x00005e00f4007a0c */ /* 0x000fc400047c1270 */
[----:B------:R-:W-:Y:S01]  /*4c870*/  ISETP.LT.AND P0, PT, R243, c[0x0][0x178], !P0 ;  /* 0x00005e00f3007a0c */ /* 0x000fe20004701270 */
[----:B------:R-:W-:Y:S01]  /*4c880*/  IMAD.WIDE R238, R3, 0x4, R234 ;  /* 0x0000000403ee7825 */ /* 0x000fe200078e02ea */
[----:B------:R-:W-:Y:S02]  /*4c890*/  ISETP.LT.AND P2, PT, R247, c[0x0][0x178], !P1 ;  /* 0x00005e00f7007a0c */ /* 0x000fe40004f41270 */
[----:B------:R-:W-:Y:S02]  /*4c8a0*/  ISETP.LT.AND P3, PT, R245, c[0x0][0x178], !P1 ;  /* 0x00005e00f5007a0c */ /* 0x000fe40004f61270 */
[----:B------:R-:W-:Y:S02]  /*4c8b0*/  IADD3 R2, R3, c[0x0][0x198], RZ ;  /* 0x0000660003027a10 */ /* 0x000fe40007ffe0ff */
[----:B------:R-:W-:-:S03]  /*4c8c0*/  ISETP.LT.AND P5, PT, R244, c[0x0][0x178], !P1 ;  /* 0x00005e00f4007a0c */ /* 0x000fc60004fa1270 */
[----:B------:R1:W-:Y:S01]  /*4c8d0*/  @P6 STG.E [R238.64], R242 ;  /* 0x000000f2ee006986 */ /* 0x0003e2000c101908 */
[C---:B------:R-:W-:Y:S01]  /*4c8e0*/  IMAD.WIDE R240, R2.reuse, 0x4, R6 ;  /* 0x0000000402f07825 */ /* 0x040fe200078e0206 */
[----:B------:R-:W-:Y:S02]  /*4c8f0*/  ISETP.LT.AND P1, PT, R243, c[0x0][0x178], !P1 ;  /* 0x00005e00f3007a0c */ /* 0x000fe40004f21270 */
[----:B------:R-:W-:Y:S01]  /*4c900*/  ISETP.LT.AND P6, PT, R247, c[0x0][0x178], !P4 ;  /* 0x00005e00f7007a0c */ /* 0x000fe200067c1270 */
[----:B------:R-:W-:-:S04]  /*4c910*/  IMAD.WIDE R236, R2, 0x4, R4 ;  /* 0x0000000402ec7825 */ /* 0x000fc800078e0204 */
[--C-:B-1----:R-:W-:Y:S01]  /*4c920*/  IMAD.WIDE R238, R3, 0x4, R232.reuse ;  /* 0x0000000403ee7825 */ /* 0x102fe200078e02e8 */
[C---:B------:R-:W-:Y:S01]  /*4c930*/  IADD3 R3, R2.reuse, c[0x0][0x198], RZ ;  /* 0x0000660002037a10 */ /* 0x040fe20007ffe0ff */
[----:B------:R-:W2:Y:S04]  /*4c940*/  LDL.LU R242, [R1+0x1628] ;  /* 0x0016280001f27983 */ /* 0x000ea80000300800 */
[----:B---3--:R1:W-:Y:S04]  /*4c950*/  @P0 STG.E [R238.64], R231 ;  /* 0x000000e7ee000986 */ /* 0x0083e8000c101908 */
[----:B------:R3:W-:Y:S01]  /*4c960*/  @P2 STG.E [R240.64], R230 ;  /* 0x000000e6f0002986 */ /* 0x0007e2000c101908 */
[----:B-1----:R-:W-:-:S03]  /*4c970*/  IMAD.WIDE R238, R2, 0x4, R232 ;  /* 0x0000000402ee7825 */ /* 0x002fc600078e02e8 */
[----:B------:R-:W4:Y:S01]  /*4c980*/  LDL.LU R231, [R1+0x3d0] ;  /* 0x0003d00001e77983 */ /* 0x000f220000300800 */
[----:B---3--:R-:W-:-:S03]  /*4c990*/  IMAD.WIDE R240, R3, 0x4, R6 ;  /* 0x0000000403f07825 */ /* 0x008fc600078e0206 */
[----:B------:R-:W3:Y:S04]  /*4c9a0*/  LDL.LU R230, [R1+0x484] ;  /* 0x0004840001e67983 */ /* 0x000ee80000300800 */
[----:B--2---:R1:W-:Y:S02]  /*4c9b0*/  @P3 STG.E [R236.64], R229 ;  /* 0x000000e5ec003986 */ /* 0x0043e4000c101908 */
[----:B-1----:R-:W-:Y:S02]  /*4c9c0*/  IMAD.WIDE R236, R2, 0x4, R234 ;  /* 0x0000000402ec7825 */ /* 0x002fe400078e02ea */
[----:B------:R-:W2:Y:S04]  /*4c9d0*/  LDL.LU R229, [R1+0x424] ;  /* 0x0004240001e57983 */ /* 0x000ea80000300800 */
[----:B------:R-:W-:Y:S04]  /*4c9e0*/  @P5 STG.E [R236.64], R249 ;  /* 0x000000f9ec005986 */ /* 0x000fe8000c101908 */
[----:B------:R1:W-:Y:S04]  /*4c9f0*/  @P1 STG.E [R238.64], R228 ;  /* 0x000000e4ee001986 */ /* 0x0003e8000c101908 */
[----:B------:R1:W-:Y:S01]  /*4ca00*/  @P6 STG.E [R240.64], R248 ;  /* 0x000000f8f0006986 */ /* 0x0003e2000c101908 */
[----:B------:R-:W-:-:S03]  /*4ca10*/  ISETP.GE.AND P2, PT, R250, c[0x0][0x17c], PT ;  /* 0x00005f00fa007a0c */ /* 0x000fc60003f46270 */
[----:B------:R-:W2:Y:S04]  /*4ca20*/  LDL.LU R250, [R1+0x404] ;  /* 0x0004040001fa7983 */ /* 0x000ea80000300800 */
[----:B-1----:R-:W2:Y:S04]  /*4ca30*/  LDL.LU R228, [R1+0x3d4] ;  /* 0x0003d40001e47983 */ /* 0x002ea80000300800 */
[----:B------:R-:W2:Y:S04]  /*4ca40*/  LDL.LU R240, [R1+0x420] ;  /* 0x0004200001f07983 */ /* 0x000ea80000300800 */
[----:B------:R-:W3:Y:S01]  /*4ca50*/  LDL.LU R241, [R1+0x400] ;  /* 0x0004000001f17983 */ /* 0x000ee20000300800 */
[----:B------:R-:W-:Y:S01]  /*4ca60*/  ISETP.LT.AND P0, PT, R245, c[0x0][0x178], !P4 ;  /* 0x00005e00f5007a0c */ /* 0x000fe20006701270 */
[----:B------:R-:W-:-:S02]  /*4ca70*/  IMAD.WIDE R236, R3, 0x4, R4 ;  /* 0x0000000403ec7825 */ /* 0x000fc400078e0204 */
[----:B------:R-:W3:Y:S01]  /*4ca80*/  LDL.LU R248, [R1+0x1630] ;  /* 0x0016300001f87983 */ /* 0x000ee20000300800 */
[C---:B------:R-:W-:Y:S01]  /*4ca90*/  IADD3 R2, R3.reuse, c[0x0][0x198], RZ ;  /* 0x0000660003027a10 */ /* 0x040fe20007ffe0ff */
[----:B------:R-:W-:Y:S02]  /*4caa0*/  IMAD.WIDE R238, R3, 0x4, R234 ;  /* 0x0000000403ee7825 */ /* 0x000fe400078e02ea */
[----:B------:R-:W3:Y:S01]  /*4cab0*/  LDL.LU R251, [R1+0x4d0] ;  /* 0x0004d00001fb7983 */ /* 0x000ee20000300800 */
[----:B------:R-:W-:-:S03]  /*4cac0*/  ISETP.GE.AND P1, PT, R242, c[0x0][0x17c], PT ;  /* 0x00005f00f2007a0c */ /* 0x000fc60003f26270 */
[----:B------:R-:W4:Y:S04]  /*4cad0*/  LDL.LU R242, [R1+0x490] ;  /* 0x0004900001f27983 */ /* 0x000f280000300800 */
[----:B------:R-:W4:Y:S01]  /*4cae0*/  LDL.LU R249, [R1+0x460] ;  /* 0x0004600001f97983 */ /* 0x000f220000300800 */
[----:B------:R-:W-:Y:S02]  /*4caf0*/  ISETP.LT.AND P3, PT, R244, c[0x0][0x178], !P4 ;  /* 0x00005e00f4007a0c */ /* 0x000fe40006761270 */
[----:B------:R-:W-:Y:S02]  /*4cb00*/  ISETP.LT.AND P4, PT, R243, c[0x0][0x178], !P4 ;  /* 0x00005e00f3007a0c */ /* 0x000fe40006781270 */
[----:B------:R-:W-:Y:S02]  /*4cb10*/  ISETP.LT.AND P5, PT, R247, c[0x0][0x178], !P2 ;  /* 0x00005e00f7007a0c */ /* 0x000fe400057a1270 */
[----:B------:R-:W-:Y:S01]  /*4cb20*/  ISETP.LT.AND P6, PT, R245, c[0x0][0x178], !P2 ;  /* 0x00005e00f5007a0c */ /* 0x000fe200057c1270 */
[----:B--2---:R1:W-:Y:S02]  /*4cb30*/  @P0 STG.E [R236.64], R240 ;  /* 0x000000f0ec000986 */ /* 0x0043e4000c101908 */
[----:B-1----:R-:W-:-:S02]  /*4cb40*/  IMAD.WIDE R236, R3, 0x4, R232 ;  /* 0x0000000403ec7825 */ /* 0x002fc400078e02e8 */
[----:B------:R-:W2:Y:S04]  /*4cb50*/  LDL.LU R3, [R1+0x162c] ;  /* 0x00162c0001037983 */ /* 0x000ea80000300800 */
[----:B---3--:R1:W-:Y:S04]  /*4cb60*/  @P3 STG.E [R238.64], R241 ;  /* 0x000000f1ee003986 */ /* 0x0083e8000c101908 */
[----:B----4-:R3:W-:Y:S01]  /*4cb70*/  @P4 STG.E [R236.64], R231 ;  /* 0x000000e7ec004986 */ /* 0x0107e2000c101908 */
[----:B-1----:R-:W-:-:S04]  /*4cb80*/  IMAD.WIDE R238, R2, 0x4, R6 ;  /* 0x0000000402ee7825 */ /* 0x002fc800078e0206 */
[----:B------:R-:W-:Y:S01]  /*4cb90*/  IMAD.WIDE R240, R2, 0x4, R4 ;  /* 0x0000000402f07825 */ /* 0x000fe200078e0204 */
[----:B------:R1:W-:Y:S04]  /*4cba0*/  @P5 STG.E [R238.64], R230 ;  /* 0x000000e6ee005986 */ /* 0x0003e8000c101908 */
[----:B---3--:R-:W3:Y:S04]  /*4cbb0*/  LDL.LU R231, [R1+0x240] ;  /* 0x0002400001e77983 */ /* 0x008ee80000300800 */
[----:B------:R4:W-:Y:S04]  /*4cbc0*/  @P6 STG.E [R240.64], R229 ;  /* 0x000000e5f0006986 */ /* 0x0009e8000c101908 */
[----:B-1----:R-:W3:Y:S04]  /*4cbd0*/  LDL.LU R230, [R1+0x4d4] ;  /* 0x0004d40001e67983 */ /* 0x002ee80000300800 */
[----:B----4-:R-:W3:Y:S01]  /*4cbe0*/  LDL.LU R229, [R1+0x494] ;  /* 0x0004940001e57983 */ /* 0x010ee20000300800 */
[----:B------:R-:W-:-:S02]  /*4cbf0*/  ISETP.LT.AND P3, PT, R244, c[0x0][0x178], !P2 ;  /* 0x00005e00f4007a0c */ /* 0x000fc40005761270 */
[----:B------:R-:W-:Y:S01]  /*4cc00*/  ISETP.LT.AND P2, PT, R243, c[0x0][0x178], !P2 ;  /* 0x00005e00f3007a0c */ /* 0x000fe20005741270 */
[----:B------:R-:W-:Y:S01]  /*4cc10*/  IMAD.WIDE R236, R2, 0x4, R234 ;  /* 0x0000000402ec7825 */ /* 0x000fe200078e02ea */
[----:B------:R-:W-:-:S03]  /*4cc20*/  ISETP.LT.AND P4, PT, R247, c[0x0][0x178], !P1 ;  /* 0x00005e00f7007a0c */ /* 0x000fc60004f81270 */
[----:B------:R-:W-:Y:S01]  /*4cc30*/  IMAD.WIDE R238, R2, 0x4, R232 ;  /* 0x0000000402ee7825 */ /* 0x000fe200078e02e8 */
[----:B------:R-:W-:-:S05]  /*4cc40*/  ISETP.LT.AND P5, PT, R245, c[0x0][0x178], !P1 ;  /* 0x00005e00f5007a0c */ /* 0x000fca0004fa1270 */
[----:B------:R-:W-:Y:S01]  /*4cc50*/  @P3 STG.E [R236.64], R250 ;  /* 0x000000faec003986 */ /* 0x000fe2000c101908 */
[----:B------:R-:W-:-:S03]  /*4cc60*/  ISETP.GE.AND P3, PT, R248, c[0x0][0x17c], PT ;  /* 0x00005f00f8007a0c */ /* 0x000fc60003f66270 */
[----:B------:R1:W-:Y:S01]  /*4cc70*/  @P2 STG.E [R238.64], R228 ;  /* 0x000000e4ee002986 */ /* 0x0003e2000c101908 */
[----:B------:R-:W-:-:S03]  /*4cc80*/  ISETP.LT.AND P6, PT, R244, c[0x0][0x178], !P1 ;  /* 0x00005e00f4007a0c */ /* 0x000fc60004fc1270 */
[----:B------:R-:W3:Y:S01]  /*4cc90*/  LDL.LU R248, [R1+0x464] ;  /* 0x0004640001f87983 */ /* 0x000ee20000300800 */
[----:B------:R-:W-:-:S03]  /*4cca0*/  ISETP.LT.AND P1, PT, R243, c[0x0][0x178], !P1 ;  /* 0x00005e00f3007a0c */ /* 0x000fc60004f21270 */
[----:B-1----:R-:W3:Y:S04]  /*4ccb0*/  LDL.LU R228, [R1+0x244] ;  /* 0x0002440001e47983 */ /* 0x002ee80000300800 */
[----:B------:R-:W3:Y:S01]  /*4ccc0*/  LDL.LU R250, [R1+0x4f0] ;  /* 0x0004f00001fa7983 */ /* 0x000ee20000300800 */
[----:B--2---:R-:W-:Y:S02]  /*4ccd0*/  ISETP.GE.AND P0, PT, R3, c[0x0][0x17c], PT ;  /* 0x00005f0003007a0c */ /* 0x004fe40003f06270 */
[----:B------:R-:W-:-:S05]  /*4cce0*/  IADD3 R3, R2, c[0x0][0x198], RZ ;  /* 0x0000660002037a10 */ /* 0x000fca0007ffe0ff */
[----:B------:R-:W-:Y:S01]  /*4ccf0*/  IMAD.WIDE R240, R3, 0x4, R6 ;  /* 0x0000000403f07825 */ /* 0x000fe200078e0206 */
[----:B------:R-:W-:-:S03]  /*4cd00*/  ISETP.LT.AND P2, PT, R247, c[0x0][0x178], !P0 ;  /* 0x00005e00f7007a0c */ /* 0x000fc60004741270 */
[----:B------:R-:W-:Y:S01]  /*4cd10*/  IMAD.WIDE R236, R3, 0x4, R4 ;  /* 0x0000000403ec7825 */ /* 0x000fe200078e0204 */
[----:B------:R1:W-:Y:S01]  /*4cd20*/  @P4 STG.E [R240.64], R251 ;  /* 0x000000fbf0004986 */ /* 0x0003e2000c101908 */
[----:B------:R-:W-:Y:S02]  /*4cd30*/  ISETP.LT.AND P4, PT, R245, c[0x0][0x178], !P0 ;  /* 0x00005e00f5007a0c */ /* 0x000fe40004781270 */
[C---:B------:R-:W-:Y:S01]  /*4cd40*/  IMAD.WIDE R238, R3.reuse, 0x4, R234 ;  /* 0x0000000403ee7825 */ /* 0x040fe200078e02ea */
[----:B------:R-:W-:Y:S01]  /*4cd50*/  IADD3 R2, R3, c[0x0][0x198], RZ ;  /* 0x0000660003027a10 */ /* 0x000fe20007ffe0ff */
[----:B------:R2:W-:Y:S04]  /*4cd60*/  @P5 STG.E [R236.64], R242 ;  /* 0x000000f2ec005986 */ /* 0x0005e8000c101908 */
[----:B------:R3:W-:Y:S01]  /*4cd70*/  @P6 STG.E [R238.64], R249 ;  /* 0x000000f9ee006986 */ /* 0x0007e2000c101908 */
[----:B-1----:R-:W-:-:S03]  /*4cd80*/  IMAD.WIDE R240, R2, 0x4, R4 ;  /* 0x0000000402f07825 */ /* 0x002fc600078e0204 */
[----:B------:R-:W4:Y:S01]  /*4cd90*/  LDL.LU R251, [R1+0x1634] ;  /* 0x0016340001fb7983 */ /* 0x000f220000300800 */
[----:B--2---:R-:W-:-:S04]  /*4cda0*/  IMAD.WIDE R236, R3, 0x4, R232 ;  /* 0x0000000403ec7825 */ /* 0x004fc800078e02e8 */
[----:B---3--:R-:W-:Y:S01]  /*4cdb0*/  IMAD.WIDE R238, R2, 0x4, R6 ;  /* 0x0000000402ee7825 */ /* 0x008fe200078e0206 */
[----:B------:R-:W-:Y:S04]  /*4cdc0*/  @P1 STG.E [R236.64], R231 ;  /* 0x000000e7ec001986 */ /* 0x000fe8000c101908 */
[----:B------:R-:W-:Y:S04]  /*4cdd0*/  @P2 STG.E [R238.64], R230 ;  /* 0x000000e6ee002986 */ /* 0x000fe8000c101908 */
[----:B------:R1:W-:Y:S04]  /*4cde0*/  @P4 STG.E [R240.64], R229 ;  /* 0x000000e5f0004986 */ /* 0x0003e8000c101908 */
[----:B-1----:R-:W2:Y:S01]  /*4cdf0*/  LDL.LU R229, [R1+0x1638] ;  /* 0x0016380001e57983 */ /* 0x002ea20000300800 */
[----:B------:R-:W-:-:S02]  /*4ce00*/  ISETP.LT.AND P5, PT, R244, c[0x0][0x178], !P0 ;  /* 0x00005e00f4007a0c */ /* 0x000fc400047a1270 */
[----:B------:R-:W-:Y:S02]  /*4ce10*/  ISETP.LT.AND P0, PT, R243, c[0x0][0x178], !P0 ;  /* 0x00005e00f3007a0c */ /* 0x000fe40004701270 */
[----:B------:R-:W-:Y:S02]  /*4ce20*/  ISETP.LT.AND P6, PT, R247, c[0x0][0x178], !P3 ;  /* 0x00005e00f7007a0c */ /* 0x000fe40005fc1270 */
[C---:B------:R-:W-:Y:S01]  /*4ce30*/  IADD3 R242, R2.reuse, c[0x0][0x198], RZ ;  /* 0x0000660002f27a10 */ /* 0x040fe20007ffe0ff */
[C---:B------:R-:W-:Y:S01]  /*4ce40*/  IMAD.WIDE R236, R2.reuse, 0x4, R234 ;  /* 0x0000000402ec7825 */ /* 0x040fe200078e02ea */
[----:B------:R-:W3:Y:S03]  /*4ce50*/  LDL.LU R249, [R1+0x470] ;  /* 0x0004700001f97983 */ /* 0x000ee60000300800 */
[----:B------:R-:W-:Y:S01]  /*4ce60*/  IMAD.WIDE R2, R2, 0x4, R232 ;  /* 0x0000000402027825 */ /* 0x000fe200078e02e8 */
[----:B------:R-:W3:Y:S03]  /*4ce70*/  LDL.LU R231, [R1+0x4f4] ;  /* 0x0004f40001e77983 */ /* 0x000ee60000300800 */
[----:B------:R-:W-:Y:S01]  /*4ce80*/  IMAD.WIDE R238, R242, 0x4, R6 ;  /* 0x00000004f2ee7825 */ /* 0x000fe200078e0206 */
[----:B------:R-:W3:Y:S04]  /*4ce90*/  LDL.LU R230, [R1+0x4e4] ;  /* 0x0004e40001e67983 */ /* 0x000ee80000300800 */
[----:B------:R1:W-:Y:S04]  /*4cea0*/  @P5 STG.E [R236.64], R248 ;  /* 0x000000f8ec005986 */ /* 0x0003e8000c101908 */
[----:B------:R1:W-:Y:S04]  /*4ceb0*/  @P0 STG.E [R2.64], R228 ;  /* 0x000000e402000986 */ /* 0x0003e8000c101908 */
[----:B------:R1:W-:Y:S04]  /*4cec0*/  @P6 STG.E [R238.64], R250 ;  /* 0x000000faee006986 */ /* 0x0003e8000c101908 */
[----:B-1----:R-:W3:Y:S04]  /*4ced0*/  LDL.LU R248, [R1+0x4a4] ;  /* 0x0004a40001f87983 */ /* 0x002ee80000300800 */
[----:B------:R-:W3:Y:S04]  /*4cee0*/  LDL.LU R228, [R1+0x474] ;  /* 0x0004740001e47983 */ /* 0x000ee80000300800 */
[----:B------:R-:W3:Y:S04]  /*4cef0*/  LDL.LU R238, [R1+0x4e0] ;  /* 0x0004e00001ee7983 */ /* 0x000ee80000300800 */
[----:B------:R-:W3:Y:S04]  /*4cf00*/  LDL.LU R239, [R1+0x4a0] ;  /* 0x0004a00001ef7983 */ /* 0x000ee80000300800 */
[----:B------:R-:W3:Y:S01]  /*4cf10*/  LDL.LU R241, [R1+0x163c] ;  /* 0x00163c0001f17983 */ /* 0x000ee20000300800 */
[----:B--2---:R-:W-:-:S03]  /*4cf20*/  ISETP.GE.AND P0, PT, R229, c[0x0][0x17c], PT ;  /* 0x00005f00e5007a0c */ /* 0x004fc60003f06270 */
[----:B------:R-:W2:Y:S01]  /*4cf30*/  LDL.LU R229, [R1+0x1640] ;  /* 0x0016400001e57983 */ /* 0x000ea20000300800 */
[----:B------:R-:W-:Y:S02]  /*4cf40*/  ISETP.LT.AND P2, PT, R245, c[0x0][0x178], !P3 ;  /* 0x00005e00f5007a0c */ /* 0x000fe40005f41270 */
[----:B------:R-:W-:Y:S01]  /*4cf50*/  ISETP.LT.AND P4, PT, R244, c[0x0][0x178], !P3 ;  /* 0x00005e00f4007a0c */ /* 0x000fe20005f81270 */
[----:B------:R-:W-:Y:S01]  /*4cf60*/  IMAD.WIDE R236, R242, 0x4, R4 ;  /* 0x00000004f2ec7825 */ /* 0x000fe200078e0204 */
[----:B----4-:R-:W-:-:S03]  /*4cf70*/  ISETP.GE.AND P1, PT, R251, c[0x0][0x17c], PT ;  /* 0x00005f00fb007a0c */ /* 0x010fc60003f26270 */
        /* <DEDUP_REMOVED lines=8> */
[----:B------:R1:W-:Y:S01]  /*4d000*/  @P4 STG.E [R2.64], R239 ;  /* 0x000000ef02004986 */ /* 0x0003e2000c101908 */
[----:B------:R-:W-:Y:S02]  /*4d010*/  ISETP.LT.AND P4, PT, R244, c[0x0][0x178], !P1 ;  /* 0x00005e00f4007a0c */ /* 0x000fe40004f81270 */
[----:B------:R-:W-:Y:S01]  /*4d020*/  ISETP.LT.AND P1, PT, R243, c[0x0][0x178], !P1 ;  /* 0x00005e00f3007a0c */ /* 0x000fe20004f21270 */
[----:B-1----:R-:W-:Y:S02]  /*4d030*/  IMAD.WIDE R2, R242, 0x4, R232 ;  /* 0x00000004f2027825 */ /* 0x002fe400078e02e8 */
[----:B------:R-:W3:Y:S02]  /*4d040*/  LDL.LU R242, [R1+0x418] ;  /* 0x0004180001f27983 */ /* 0x000ee40000300800 */
[----:B------:R-:W-:-:S02]  /*4d050*/  IMAD.WIDE R236, R240, 0x4, R6 ;  /* 0x00000004f0ec7825 */ /* 0x000fc400078e0206 */
[----:B------:R1:W-:Y:S02]  /*4d060*/  @P3 STG.E [R2.64], R249 ;  /* 0x000000f902003986 */ /* 0x0003e4000c101908 */
[C---:B------:R-:W-:Y:S02]  /*4d070*/  IMAD.WIDE R238, R240.reuse, 0x4, R4 ;  /* 0x00000004f0ee7825 */ /* 0x040fe400078e0204 */
[----:B------:R1:W-:Y:S04]  /*4d080*/  @P5 STG.E [R236.64], R231 ;  /* 0x000000e7ec005986 */ /* 0x0003e8000c101908 */
[----:B------:R1:W-:Y:S04]  /*4d090*/  @P6 STG.E [R238.64], R230 ;  /* 0x000000e6ee006986 */ /* 0x0003e8000c101908 */
[----:B-1----:R-:W4:Y:S01]  /*4d0a0*/  LDL.LU R249, [R1+0x3a8] ;  /* 0x0003a80001f97983 */ /* 0x002f220000300800 */
[----:B------:R-:W-:-:S03]  /*4d0b0*/  IMAD.WIDE R2, R240, 0x4, R232 ;  /* 0x00000004f0027825 */ /* 0x000fc600078e02e8 */
[----:B------:R-:W4:Y:S01]  /*4d0c0*/  LDL.LU R231, [R1+0x41c] ;  /* 0x00041c0001e77983 */ /* 0x000f220000300800 */
[----:B------:R-:W-:-:S03]  /*4d0d0*/  IMAD.WIDE R236, R240, 0x4, R234 ;  /* 0x00000004f0ec7825 */ /* 0x000fc600078e02ea */
[----:B------:R-:W4:Y:S04]  /*4d0e0*/  LDL.LU R230, [R1+0x3fc] ;  /* 0x0003fc0001e67983 */ /* 0x000f280000300800 */
[----:B------:R1:W-:Y:S04]  /*4d0f0*/  @P4 STG.E [R236.64], R248 ;  /* 0x000000f8ec004986 */ /* 0x0003e8000c101908 */
[----:B------:R2:W-:Y:S04]  /*4d100*/  @P1 STG.E [R2.64], R228 ;  /* 0x000000e402001986 */ /* 0x0005e8000c101908 */
[----:B-1----:R-:W4:Y:S01]  /*4d110*/  LDL.LU R248, [R1+0x3ec] ;  /* 0x0003ec0001f87983 */ /* 0x002f220000300800 */
[----:B--2---:R-:W-:-:S03]  /*4d120*/  ISETP.GE.AND P4, PT, R229, c[0x0][0x17c], PT ;  /* 0x00005f00e5007a0c */ /* 0x004fc60003f86270 */
[----:B------:R-:W2:Y:S04]  /*4d130*/  LDL.LU R229, [R1+0x3ac] ;  /* 0x0003ac0001e57983 */ /* 0x000ea80000300800 */
[----:B------:R-:W2:Y:S01]  /*4d140*/  LDL.LU R228, [R1+0x488] ;  /* 0x0004880001e47983 */ /* 0x000ea20000300800 */
[----:B------:R-:W-:Y:S02]  /*4d150*/  ISETP.LT.AND P3, PT, R247, c[0x0][0x178], !P0 ;  /* 0x00005e00f7007a0c */ /* 0x000fe40004761270 */
[----:B------:R-:W-:Y:S02]  /*4d160*/  ISETP.GE.AND P2, PT, R241, c[0x0][0x17c], PT ;  /* 0x00005f00f1007a0c */ /* 0x000fe40003f46270 */
[----:B------:R-:W-:Y:S02]  /*4d170*/  IADD3 R241, R240, c[0x0][0x198], RZ ;  /* 0x00006600f0f17a10 */ /* 0x000fe40007ffe0ff */
[----:B------:R-:W-:-:S02]  /*4d180*/  ISETP.LT.AND P5, PT, R245, c[0x0][0x178], !P0 ;  /* 0x00005e00f5007a0c */ /* 0x000fc400047a1270 */
        /* <DEDUP_REMOVED lines=9> */
[----:B----4-:R3:W-:Y:S01]  /*4d220*/  @P5 STG.E [R2.64], R251 ;  /* 0x000000fb02005986 */ /* 0x0107e2000c101908 */
[----:B------:R-:W-:Y:S02]  /*4d230*/  ISETP.LT.AND P5, PT, R244, c[0x0][0x178], !P2 ;  /* 0x00005e00f4007a0c */ /* 0x000fe400057a1270 */
[----:B------:R-:W-:Y:S01]  /*4d240*/  ISETP.LT.AND P2, PT, R243, c[0x0][0x178], !P2 ;  /* 0x00005e00f3007a0c */ /* 0x000fe20005741270 */
[----:B------:R4:W-:Y:S01]  /*4d250*/  @P6 STG.E [R236.64], R250 ;  /* 0x000000faec006986 */ /* 0x0009e2000c101908 */
[----:B------:R-:W-:Y:S01]  /*4d260*/  ISETP.LT.AND P6, PT, R247, c[0x0][0x178], !P4 ;  /* 0x00005e00f7007a0c */ /* 0x000fe200067c1270 */
[C---:B-1----:R-:W-:Y:S02]  /*4d270*/  IMAD.WIDE R238, R240.reuse, 0x4, R4 ;  /* 0x00000004f0ee7825 */ /* 0x042fe400078e0204 */
[----:B------:R-:W2:Y:S02]  /*4d280*/  LDL.LU R242, [R1+0x1644] ;  /* 0x0016440001f27983 */ /* 0x000ea40000300800 */
[----:B---3--:R-:W-:Y:S01]  /*4d290*/  IMAD.WIDE R2, R241, 0x4, R232 ;  /* 0x00000004f1027825 */ /* 0x008fe200078e02e8 */
[----:B------:R-:W-:-:S03]  /*4d2a0*/  IADD3 R241, R240, c[0x0][0x198], RZ ;  /* 0x00006600f0f17a10 */ /* 0x000fc60007ffe0ff */
[C---:B----4-:R-:W-:Y:S01]  /*4d2b0*/  IMAD.WIDE R236, R240.reuse, 0x4, R6 ;  /* 0x00000004f0ec7825 */ /* 0x050fe200078e0206 */
[----:B------:R1:W-:Y:S04]  /*4d2c0*/  @P0 STG.E [R2.64], R249 ;  /* 0x000000f902000986 */ /* 0x0003e8000c101908 */
[----:B------:R3:W-:Y:S04]  /*4d2d0*/  @P1 STG.E [R236.64], R231 ;  /* 0x000000e7ec001986 */ /* 0x0007e8000c101908 */
[----:B------:R4:W-:Y:S01]  /*4d2e0*/  @P3 STG.E [R238.64], R230 ;  /* 0x000000e6ee003986 */ /* 0x0009e2000c101908 */
[----:B-1----:R-:W-:-:S04]  /*4d2f0*/  IMAD.WIDE R2, R240, 0x4, R234 ;  /* 0x00000004f0027825 */ /* 0x002fc800078e02ea */
[----:B---3--:R-:W-:Y:S01]  /*4d300*/  IMAD.WIDE R236, R240, 0x4, R232 ;  /* 0x00000004f0ec7825 */ /* 0x008fe200078e02e8 */
[----:B----4-:R-:W3:Y:S03]  /*4d310*/  LDL.LU R230, [R1+0x1648] ;  /* 0x0016480001e67983 */ /* 0x010ee60000300800 */
[----:B------:R-:W-:Y:S01]  /*4d320*/  IMAD.WIDE R238, R241, 0x4, R6 ;  /* 0x00000004f1ee7825 */ /* 0x000fe200078e0206 */
[----:B------:R-:W4:Y:S04]  /*4d330*/  LDL.LU R251, [R1+0x3d8] ;  /* 0x0003d80001fb7983 */ /* 0x000f280000300800 */
[----:B------:R-:W4:Y:S04]  /*4d340*/  LDL.LU R249, [R1+0x48c] ;  /* 0x00048c0001f97983 */ /* 0x000f280000300800 */
[----:B------:R-:W4:Y:S04]  /*4d350*/  LDL.LU R231, [R1+0x42c] ;  /* 0x00042c0001e77983 */ /* 0x000f280000300800 */
[----:B------:R1:W-:Y:S04]  /*4d360*/  @P5 STG.E [R2.64], R248 ;  /* 0x000000f802005986 */ /* 0x0003e8000c101908 */
[----:B-1----:R-:W4:Y:S04]  /*4d370*/  LDL.LU R248, [R1+0x40c] ;  /* 0x00040c0001f87983 */ /* 0x002f280000300800 */
[----:B--2---:R1:W-:Y:S04]  /*4d380*/  @P2 STG.E [R236.64], R229 ;  /* 0x000000e5ec002986 */ /* 0x0043e8000c101908 */
[----:B------:R2:W-:Y:S04]  /*4d390*/  @P6 STG.E [R238.64], R228 ;  /* 0x000000e4ee006986 */ /* 0x0005e8000c101908 */
[----:B-1----:R-:W4:Y:S04]  /*4d3a0*/  LDL.LU R229, [R1+0x3dc] ;  /* 0x0003dc0001e57983 */ /* 0x002f280000300800 */
[----:B--2---:R-:W2:Y:S04]  /*4d3b0*/  LDL.LU R238, [R1+0x428] ;  /* 0x0004280001ee7983 */ /* 0x004ea80000300800 */
[----:B------:R-:W4:Y:S04]  /*4d3c0*/  LDL.LU R239, [R1+0x408] ;  /* 0x0004080001ef7983 */ /* 0x000f280000300800 */
[----:B------:R-:W4:Y:S01]  /*4d3d0*/  LDL.LU R228, [R1+0x164c] ;  /* 0x00164c0001e47983 */ /* 0x000f220000300800 */
[----:B------:R-:W-:-:S02]  /*4d3e0*/  ISETP.LT.AND P0, PT, R245, c[0x0][0x178], !P4 ;  /* 0x00005e00f5007a0c */ /* 0x000fc40006701270 */
[----:B------:R-:W-:Y:S01]  /*4d3f0*/  ISETP.LT.AND P1, PT, R244, c[0x0][0x178], !P4 ;  /* 0x00005e00f4007a0c */ /* 0x000fe20006721270 */
[----:B------:R-:W-:-:S04]  /*4d400*/  IMAD.WIDE R236, R241, 0x4, R4 ;  /* 0x00000004f1ec7825 */ /* 0x000fc800078e0204 */
[----:B------:R-:W-:Y:S01]  /*4d410*/  IMAD.WIDE R2, R241, 0x4, R234 ;  /* 0x00000004f1027825 */ /* 0x000fe200078e02ea */
[----:B------:R-:W-:Y:S02]  /*4d420*/  ISETP.LT.AND P4, PT, R243, c[0x0][0x178], !P4 ;  /* 0x00005e00f3007a0c */ /* 0x000fe40006781270 */
[----:B------:R-:W-:Y:S02]  /*4d430*/  IADD3 R240, R241, c[0x0][0x198], RZ ;  /* 0x00006600f1f07a10 */ /* 0x000fe40007ffe0ff */
[----:B------:R-:W-:-:S04]  /*4d440*/  ISETP.GE.AND P3, PT, R242, c[0x0][0x17c], PT ;  /* 0x00005f00f2007a0c */ /* 0x000fc80003f66270 */
[----:B------:R-:W-:Y:S02]  /*4d450*/  ISETP.LT.AND P5, PT, R247, c[0x0][0x178], !P3 ;  /* 0x00005e00f7007a0c */ /* 0x000fe40005fa1270 */
[----:B------:R-:W-:Y:S02]  /*4d460*/  ISETP.LT.AND P6, PT, R245, c[0x0][0x178], !P3 ;  /* 0x00005e00f5007a0c */ /* 0x000fe40005fc1270 */
[----:B---3--:R-:W-:Y:S02]  /*4d470*/  ISETP.GE.AND P2, PT, R230, c[0x0][0x17c], PT ;  /* 0x00005f00e6007a0c */ /* 0x008fe40003f46270 */
[----:B------:R-:W3:Y:S04]  /*4d480*/  LDL.LU R230, [R1+0x1650] ;  /* 0x0016500001e67983 */ /* 0x000ee80000300800 */
[----:B------:R-:W3:Y:S04]  /*4d490*/  LDL.LU R242, [R1+0x498] ;  /* 0x0004980001f27983 */ /* 0x000ee80000300800 */
[----:B------:R-:W3:Y:S04]  /*4d4a0*/  LDL.LU R250, [R1+0x468] ;  /* 0x0004680001fa7983 */ /* 0x000ee80000300800 */
[----:B--2---:R-:W-:Y:S04]  /*4d4b0*/  @P0 STG.E [R236.64], R238 ;  /* 0x000000eeec000986 */ /* 0x004fe8000c101908 */
[----:B----4-:R1:W-:Y:S01]  /*4d4c0*/  @P1 STG.E [R2.64], R239 ;  /* 0x000000ef02001986 */ /* 0x0103e2000c101908 */
[----:B------:R-:W-:Y:S01]  /*4d4d0*/  ISETP.LT.AND P1, PT, R244, c[0x0][0x178], !P3 ;  /* 0x00005e00f4007a0c */ /* 0x000fe20005f21270 */
[----:B-1----:R-:W-:-:S02]  /*4d4e0*/  IMAD.WIDE R2, R241, 0x4, R232 ;  /* 0x00000004f1027825 */ /* 0x002fc400078e02e8 */
[----:B------:R-:W2:Y:S02]  /*4d4f0*/  LDL.LU R241, [R1+0x4d8] ;  /* 0x0004d80001f17983 */ /* 0x000ea40000300800 */
[----:B------:R-:W-:Y:S01]  /*4d500*/  IMAD.WIDE R236, R240, 0x4, R6 ;  /* 0x00000004f0ec7825 */ /* 0x000fe200078e0206 */
[----:B------:R-:W-:-:S03]  /*4d510*/  ISETP.GE.AND P0, PT, R228, c[0x0][0x17c], PT ;  /* 0x00005f00e4007a0c */ /* 0x000fc60003f06270 */
[C---:B------:R-:W-:Y:S01]  /*4d520*/  IMAD.WIDE R238, R240.reuse, 0x4, R4 ;  /* 0x00000004f0ee7825 */ /* 0x040fe200078e0204 */
[----:B------:R-:W4:Y:S04]  /*4d530*/  LDL.LU R228, [R1+0x1780] ;  /* 0x0017800001e47983 */ /* 0x000f280000300800 */
[----:B------:R1:W-:Y:S04]  /*4d540*/  @P4 STG.E [R2.64], R251 ;  /* 0x000000fb02004986 */ /* 0x0003e8000c101908 */
[----:B------:R1:W-:Y:S04]  /*4d550*/  @P5 STG.E [R236.64], R249 ;  /* 0x000000f9ec005986 */ /* 0x0003e8000c101908 */
[----:B------:R1:W-:Y:S04]  /*4d560*/  @P6 STG.E [R238.64], R231 ;  /* 0x000000e7ee006986 */ /* 0x0003e8000c101908 */
[----:B-1----:R-:W4:Y:S01]  /*4d570*/  LDL.LU R251, [R1+0x248] ;  /* 0x0002480001fb7983 */ /* 0x002f220000300800 */
[----:B------:R-:W-:-:S03]  /*4d580*/  IMAD.WIDE R2, R240, 0x4, R234 ;  /* 0x00000004f0027825 */ /* 0x000fc600078e02ea */
[----:B------:R-:W4:Y:S04]  /*4d590*/  LDL.LU R249, [R1+0x4dc] ;  /* 0x0004dc0001f97983 */ /* 0x000f280000300800 */
[----:B------:R-:W4:Y:S04]  /*4d5a0*/  LDL.LU R231, [R1+0x49c] ;  /* 0x00049c0001e77983 */ /* 0x000f280000300800 */
[----:B------:R1:W-:Y:S04]  /*4d5b0*/  @P1 STG.E [R2.64], R248 ;  /* 0x000000f802001986 */ /* 0x0003e8000c101908 */
[----:B-1----:R-:W4:Y:S01]  /*4d5c0*/  LDL.LU R248, [R1+0x46c] ;  /* 0x00046c0001f87983 */ /* 0x002f220000300800 */
[----:B------:R-:W-:-:S02]  /*4d5d0*/  ISETP.LT.AND P3, PT, R243, c[0x0][0x178], !P3 ;  /* 0x00005e00f3007a0c */ /* 0x000fc40005f61270 */
[----:B------:R-:W-:Y:S01]  /*4d5e0*/  ISETP.LT.AND P4, PT, R247, c[0x0][0x178], !P2 ;  /* 0x00005e00f7007a0c */ /* 0x000fe20005781270 */
[C---:B------:R-:W-:Y:S01]  /*4d5f0*/  IMAD.WIDE R236, R240.reuse, 0x4, R232 ;  /* 0x00000004f0ec7825 */ /* 0x040fe200078e02e8 */
[----:B------:R-:W-:Y:S02]  /*4d600*/  IADD3 R240, R240, c[0x0][0x198], RZ ;  /* 0x00006600f0f07a10 */ /* 0x000fe40007ffe0ff */
[----:B------:R-:W-:Y:S02]  /*4d610*/  ISETP.LT.AND P5, PT, R245, c[0x0][0x178], !P2 ;  /* 0x00005e00f5007a0c */ /* 0x000fe400057a1270 */
[----:B------:R-:W-:Y:S01]  /*4d620*/  ISETP.LT.AND P6, PT, R244, c[0x0][0x178], !P2 ;  /* 0x00005e00f4007a0c */ /* 0x000fe200057c1270 */
[----:B------:R-:W-:Y:S01]  /*4d630*/  IMAD.WIDE R2, R240, 0x4, R6 ;  /* 0x00000004f0027825 */ /* 0x000fe200078e0206 */
[----:B------:R-:W-:-:S03]  /*4d640*/  ISETP.LT.AND P2, PT, R243, c[0x0][0x178], !P2 ;  /* 0x00005e00f3007a0c */ /* 0x000fc60005741270 */
[----:B------:R1:W-:Y:S01]  /*4d650*/  @P3 STG.E [R236.64], R229 ;  /* 0x000000e5ec003986 */ /* 0x0003e2000c101908 */
[----:B------:R-:W-:Y:S01]  /*4d660*/  ISETP.LT.AND P3, PT, R247, c[0x0][0x178], !P0 ;  /* 0x00005e00f7007a0c */ /* 0x000fe20004761270 */
[----:B------:R-:W-:-:S04]  /*4d670*/  IMAD.WIDE R238, R240, 0x4, R234 ;  /* 0x00000004f0ee7825 */ /* 0x000fc800078e02ea */
[----:B-1----:R-:W-:Y:S01]  /*4d680*/  IMAD.WIDE R236, R240, 0x4, R4 ;  /* 0x00000004f0ec7825 */ /* 0x002fe200078e0204 */
[----:B---3--:R-:W-:Y:S02]  /*4d690*/  ISETP.GE.AND P1, PT, R230, c[0x0][0x17c], PT ;  /* 0x00005f00e6007a0c */ /* 0x008fe40003f26270 */
[----:B------:R-:W3:Y:S04]  /*4d6a0*/  LDL.LU R230, [R1+0x4f8] ;  /* 0x0004f80001e67983 */ /* 0x000ee80000300800 */
[----:B------:R-:W3:Y:S04]  /*4d6b0*/  LDL.LU R229, [R1+0x4e8] ;  /* 0x0004e80001e57983 */ /* 0x000ee80000300800 */
[----:B--2---:R1:W-:Y:S01]  /*4d6c0*/  @P4 STG.E [R2.64], R241 ;  /* 0x000000f102004986 */ /* 0x0043e2000c101908 */
[----:B------:R-:W-:-:S03]  /*4d6d0*/  ISETP.LT.AND P4, PT, R245, c[0x0][0x178], !P0 ;  /* 0x00005e00f5007a0c */ /* 0x000fc60004781270 */
[----:B------:R2:W-:Y:S01]  /*4d6e0*/  @P5 STG.E [R236.64], R242 ;  /* 0x000000f2ec005986 */ /* 0x0005e2000c101908 */
[----:B------:R-:W-:Y:S02]  /*4d6f0*/  ISETP.LT.AND P5, PT, R244, c[0x0][0x178], !P0 ;  /* 0x00005e00f4007a0c */ /* 0x000fe400047a1270 */
[C---:B-1----:R-:W-:Y:S01]  /*4d700*/  IADD3 R241, R240.reuse, c[0x0][0x198], RZ ;  /* 0x00006600f0f17a10 */ /* 0x042fe20007ffe0ff */
[----:B------:R-:W-:Y:S01]  /*4d710*/  IMAD.WIDE R2, R240, 0x4, R232 ;  /* 0x00000004f0027825 */ /* 0x000fe200078e02e8 */
[----:B------:R1:W-:Y:S03]  /*4d720*/  @P6 STG.E [R238.64], R250 ;  /* 0x000000faee006986 */ /* 0x0003e6000c101908 */
[C---:B--2---:R-:W-:Y:S01]  /*4d730*/  IMAD.WIDE R236, R241.reuse, 0x4, R6 ;  /* 0x00000004f1ec7825 */ /* 0x044fe200078e0206 */
[C---:B------:R-:W-:Y:S01]  /*4d740*/  IADD3 R240, R241.reuse, c[0x0][0x198], RZ ;  /* 0x00006600f1f07a10 */ /* 0x040fe20007ffe0ff */
[----:B----4-:R2:W-:Y:S02]  /*4d750*/  @P2 STG.E [R2.64], R251 ;  /* 0x000000fb02002986 */ /* 0x0105e4000c101908 */
[----:B-1----:R-:W-:-:S02]  /*4d760*/  IMAD.WIDE R238, R241, 0x4, R4 ;  /* 0x00000004f1ee7825 */ /* 0x002fc400078e0204 */
[----:B------:R-:W4:Y:S04]  /*4d770*/  LDL.LU R250, [R1+0x1654] ;  /* 0x0016540001fa7983 */ /* 0x000f280000300800 */
[----:B------:R1:W-:Y:S01]  /*4d780*/  @P3 STG.E [R236.64], R249 ;  /* 0x000000f9ec003986 */ /* 0x0003e2000c101908 */
[----:B--2---:R-:W-:-:S03]  /*4d790*/  IMAD.WIDE R2, R241, 0x4, R234 ;  /* 0x00000004f1027825 */ /* 0x004fc600078e02ea */
[----:B------:R2:W-:Y:S04]  /*4d7a0*/  @P4 STG.E [R238.64], R231 ;  /* 0x000000e7ee004986 */ /* 0x0005e8000c101908 */
[----:B------:R-:W3:Y:S01]  /*4d7b0*/  LDL.LU R242, [R1+0x1658] ;  /* 0x0016580001f27983 */ /* 0x000ee20000300800 */
[----:B-1----:R-:W-:-:S03]  /*4d7c0*/  IMAD.WIDE R236, R241, 0x4, R232 ;  /* 0x00000004f1ec7825 */ /* 0x002fc600078e02e8 */
[----:B--2---:R-:W2:Y:S04]  /*4d7d0*/  LDL.LU R231, [R1+0x478] ;  /* 0x0004780001e77983 */ /* 0x004ea80000300800 */
[----:B------:R-:W2:Y:S04]  /*4d7e0*/  LDL.LU R249, [R1+0x4fc] ;  /* 0x0004fc0001f97983 */ /* 0x000ea80000300800 */
[----:B------:R-:W2:Y:S04]  /*4d7f0*/  LDL.LU R251, [R1+0x4ec] ;  /* 0x0004ec0001fb7983 */ /* 0x000ea80000300800 */
[----:B------:R-:W2:Y:S04]  /*4d800*/  LDL.LU R241, [R1+0x4a8] ;  /* 0x0004a80001f17983 */ /* 0x000ea80000300800 */
[----:B------:R1:W-:Y:S04]  /*4d810*/  @P5 STG.E [R2.64], R248 ;  /* 0x000000f802005986 */ /* 0x0003e8000c101908 */
[----:B-1----:R-:W2:Y:S01]  /*4d820*/  LDL.LU R3, [R1+0x24c] ;  /* 0x00024c0001037983 */ /* 0x002ea20000300800 */
[----:B------:R-:W-:-:S02]  /*4d830*/  ISETP.LT.AND P0, PT, R243, c[0x0][0x178], !P0 ;  /* 0x00005e00f3007a0c */ /* 0x000fc40004701270 */
[----:B------:R-:W-:Y:S01]  /*4d840*/  ISETP.LT.AND P6, PT, R247, c[0x0][0x178], !P1 ;  /* 0x00005e00f7007a0c */ /* 0x000fe20004fc1270 */
[----:B------:R-:W-:Y:S01]  /*4d850*/  IMAD.WIDE R238, R240, 0x4, R6 ;  /* 0x00000004f0ee7825 */ /* 0x000fe200078e0206 */
[----:B----4-:R-:W-:Y:S02]  /*4d860*/  ISETP.GE.AND P2, PT, R250, c[0x0][0x17c], PT ;  /* 0x00005f00fa007a0c */ /* 0x010fe40003f46270 */
[----:B------:R-:W4:Y:S04]  /*4d870*/  LDL.LU R250, [R1+0x4ac] ;  /* 0x0004ac0001fa7983 */ /* 0x000f280000300800 */
[----:B------:R-:W4:Y:S04]  /*4d880*/  LDL.LU R248, [R1+0x47c] ;  /* 0x00047c0001f87983 */ /* 0x000f280000300800 */
[----:B--2---:R-:W-:Y:S04]  /*4d890*/  @P0 STG.E [R236.64], R3 ;  /* 0x00000003ec000986 */ /* 0x004fe8000c101908 */
[----:B---3--:R1:W-:Y:S04]  /*4d8a0*/  @P6 STG.E [R238.64], R230 ;  /* 0x000000e6ee006986 */ /* 0x0083e8000c101908 */
[----:B-1----:R-:W2:Y:S01]  /*4d8b0*/  LDL.LU R230, [R1+0x165c] ;  /* 0x00165c0001e67983 */ /* 0x002ea20000300800 */
[----:B------:R-:W-:-:S02]  /*4d8c0*/  ISETP.LT.AND P4, PT, R245, c[0x0][0x178], !P1 ;  /* 0x00005e00f5007a0c */ /* 0x000fc40004f81270 */
[----:B------:R-:W-:Y:S01]  /*4d8d0*/  ISETP.LT.AND P3, PT, R244, c[0x0][0x178], !P1 ;  /* 0x00005e00f4007a0c */ /* 0x000fe20004f61270 */
[C---:B------:R-:W-:Y:S01]  /*4d8e0*/  IMAD.WIDE R236, R240.reuse, 0x4, R4 ;  /* 0x00000004f0ec7825 */ /* 0x040fe200078e0204 */
[----:B------:R-:W-:Y:S01]  /*4d8f0*/  ISETP.LT.AND P1, PT, R243, c[0x0][0x178], !P1 ;  /* 0x00005e00f3007a0c */ /* 0x000fe20004f21270 */
[----:B------:R-:W3:Y:S01]  /*4d900*/  LDL.LU R3, [R1+0x1660] ;  /* 0x0016600001037983 */ /* 0x000ee20000300800 */
[----:B------:R-:W-:Y:S01]  /*4d910*/  ISETP.LT.AND P5, PT, R247, c[0x0][0x178], !P2 ;  /* 0x00005e00f7007a0c */ /* 0x000fe200057a1270 */
[C---:B------:R-:W-:Y:S01]  /*4d920*/  IMAD.WIDE R238, R240.reuse, 0x4, R234 ;  /* 0x00000004f0ee7825 */ /* 0x040fe200078e02ea */
[----:B------:R-:W-:Y:S02]  /*4d930*/  IADD3 R2, R240, c[0x0][0x198], RZ ;  /* 0x00006600f0027a10 */ /* 0x000fe40007ffe0ff */
[----:B------:R-:W-:Y:S02]  /*4d940*/  ISETP.GE.AND P0, PT, R242, c[0x0][0x17c], PT ;  /* 0x00005f00f2007a0c */ /* 0x000fe40003f06270 */
[----:B------:R-:W3:Y:S04]  /*4d950*/  LDL.LU R242, [R1+0x4b0] ;  /* 0x0004b00001f27983 */ /* 0x000ee80000300800 */
[----:B------:R1:W-:Y:S04]  /*4d960*/  @P4 STG.E [R236.64], R229 ;  /* 0x000000e5ec004986 */ /* 0x0003e8000c101908 */
[----:B------:R1:W-:Y:S02]  /*4d970*/  @P3 STG.E [R238.64], R241 ;  /* 0x000000f1ee003986 */ /* 0x0003e4000c101908 */
[----:B-1----:R-:W-:-:S02]  /*4d980*/  IMAD.WIDE R236, R240, 0x4, R232 ;  /* 0x00000004f0ec7825 */ /* 0x002fc400078e02e8 */
[----:B------:R-:W3:Y:S02]  /*4d990*/  LDL.LU R229, [R1+0x177c] ;  /* 0x00177c0001e57983 */ /* 0x000ee40000300800 */
[----:B------:R-:W-:Y:S02]  /*4d9a0*/  IMAD.WIDE R238, R2, 0x4, R6 ;  /* 0x0000000402ee7825 */ /* 0x000fe400078e0206 */
[----:B------:R1:W-:Y:S04]  /*4d9b0*/  @P1 STG.E [R236.64], R231 ;  /* 0x000000e7ec001986 */ /* 0x0003e8000c101908 */
[----:B------:R1:W-:Y:S01]  /*4d9c0*/  @P5 STG.E [R238.64], R249 ;  /* 0x000000f9ee005986 */ /* 0x0003e2000c101908 */
[----:B--2---:R-:W-:-:S03]  /*4d9d0*/  ISETP.GE.AND P4, PT, R230, c[0x0][0x17c], PT ;  /* 0x00005f00e6007a0c */ /* 0x004fc60003f86270 */
[----:B------:R-:W2:Y:S04]  /*4d9e0*/  LDL.LU R230, [R1+0x1778] ;  /* 0x0017780001e67983 */ /* 0x000ea80000300800 */
[----:B-1----:R-:W2:Y:S04]  /*4d9f0*/  LDL.LU R231, [R1+0x1774] ;  /* 0x0017740001e77983 */ /* 0x002ea80000300800 */
[----:B------:R-:W2:Y:S01]  /*4da00*/  LDL.LU R249, [R1+0x4b4] ;  /* 0x0004b40001f97983 */ /* 0x000ea20000300800 */
[----:B------:R-:W-:Y:S02]  /*4da10*/  ISETP.LT.AND P6, PT, R245, c[0x0][0x178], !P2 ;  /* 0x00005e00f5007a0c */ /* 0x000fe400057c1270 */
[----:B------:R-:W-:Y:S01]  /*4da20*/  ISETP.LT.AND P3, PT, R244, c[0x0][0x178], !P2 ;  /* 0x00005e00f4007a0c */ /* 0x000fe20005761270 */
[----:B------:R-:W-:Y:S01]  /*4da30*/  IMAD.WIDE R240, R2, 0x4, R4 ;  /* 0x0000000402f07825 */ /* 0x000fe200078e0204 */
[----:B------:R-:W-:-:S03]  /*4da40*/  ISETP.LT.AND P2, PT, R243, c[0x0][0x178], !P2 ;  /* 0x00005e00f3007a0c */ /* 0x000fc60005741270 */
[----:B------:R-:W-:Y:S01]  /*4da50*/  IMAD.WIDE R236, R2, 0x4, R234 ;  /* 0x0000000402ec7825 */ /* 0x000fe200078e02ea */
[----:B------:R-:W-:Y:S02]  /*4da60*/  ISETP.LT.AND P1, PT, R247, c[0x0][0x178], !P0 ;  /* 0x00005e00f7007a0c */ /* 0x000fe40004721270 */
[----:B------:R-:W-:-:S03]  /*4da70*/  ISETP.LT.AND P5, PT, R245, c[0x0][0x178], !P0 ;  /* 0x00005e00f5007a0c */ /* 0x000fc600047a1270 */
[----:B------:R1:W-:Y:S01]  /*4da80*/  @P6 STG.E [R240.64], R251 ;  /* 0x000000fbf0006986 */ /* 0x0003e2000c101908 */
[----:B------:R-:W-:Y:S01]  /*4da90*/  IMAD.WIDE R238, R2, 0x4, R232 ;  /* 0x0000000402ee7825 */ /* 0x000fe200078e02e8 */
[----:B------:R-:W-:Y:S02]  /*4daa0*/  ISETP.LT.AND P6, PT, R244, c[0x0][0x178], !P0 ;  /* 0x00005e00f4007a0c */ /* 0x000fe400047c1270 */
[----:B------:R-:W-:Y:S01]  /*4dab0*/  IADD3 R2, R2, c[0x0][0x198], RZ ;  /* 0x0000660002027a10 */ /* 0x000fe20007ffe0ff */
[----:B----4-:R4:W-:Y:S04]  /*4dac0*/  @P3 STG.E [R236.64], R250 ;  /* 0x000000faec003986 */ /* 0x0109e8000c101908 */
[----:B-1----:R-:W2:Y:S01]  /*4dad0*/  LDL.LU R251, [R1+0x1664] ;  /* 0x0016640001fb7983 */ /* 0x002ea20000300800 */
[----:B------:R-:W-:-:S03]  /*4dae0*/  ISETP.LT.AND P0, PT, R243, c[0x0][0x178], !P0 ;  /* 0x00005e00f3007a0c */ /* 0x000fc60004701270 */
[----:B----4-:R-:W4:Y:S01]  /*4daf0*/  LDL.LU R250, [R1+0x450] ;  /* 0x0004500001fa7983 */ /* 0x010f220000300800 */
[----:B------:R-:W-:-:S03]  /*4db00*/  IMAD.WIDE R240, R2, 0x4, R6 ;  /* 0x0000000402f07825 */ /* 0x000fc600078e0206 */
[----:B------:R1:W-:Y:S01]  /*4db10*/  @P2 STG.E [R238.64], R248 ;  /* 0x000000f8ee002986 */ /* 0x0003e2000c101908 */
[----:B------:R-:W-:Y:S01]  /*4db20*/  ISETP.LT.AND P2, PT, R247, c[0x0][0x178], !P4 ;  /* 0x00005e00f7007a0c */ /* 0x000fe20006741270 */
[C---:B------:R-:W-:Y:S01]  /*4db30*/  IMAD.WIDE R236, R2.reuse, 0x4, R4 ;  /* 0x0000000402ec7825 */ /* 0x040fe200078e0204 */
[----:B---3--:R-:W-:Y:S02]  /*4db40*/  ISETP.GE.AND P3, PT, R3, c[0x0][0x17c], PT ;  /* 0x00005f0003007a0c */ /* 0x008fe40003f66270 */
[C---:B------:R-:W-:Y:S01]  /*4db50*/  IADD3 R3, R2.reuse, c[0x0][0x198], RZ ;  /* 0x0000660002037a10 */ /* 0x040fe20007ffe0ff */
[----:B------:R-:W-:Y:S01]  /*4db60*/  @P1 STG.E [R240.64], R242 ;  /* 0x000000f2f0001986 */ /* 0x000fe2000c101908 */
[----:B-1----:R-:W-:-:S03]  /*4db70*/  IMAD.WIDE R238, R2, 0x4, R234 ;  /* 0x0000000402ee7825 */ /* 0x002fc600078e02ea */
[----:B------:R1:W-:Y:S04]  /*4db80*/  @P5 STG.E [R236.64], R228 ;  /* 0x000000e4ec005986 */ /* 0x0003e8000c101908 */
[----:B------:R3:W-:Y:S04]  /*4db90*/  @P6 STG.E [R238.64], R36 ;  /* 0x00000024ee006986 */ /* 0x0007e8000c101908 */
[----:B------:R-:W4:Y:S01]  /*4dba0*/  LDL.LU R248, [R1+0x454] ;  /* 0x0004540001f87983 */ /* 0x000f220000300800 */
[----:B-1----:R-:W-:-:S04]  /*4dbb0*/  IMAD.WIDE R236, R2, 0x4, R232 ;  /* 0x0000000402ec7825 */ /* 0x002fc800078e02e8 */
[----:B---3--:R-:W-:Y:S01]  /*4dbc0*/  IMAD.WIDE R238, R3, 0x4, R6 ;  /* 0x0000000403ee7825 */ /* 0x008fe200078e0206 */
[----:B------:R-:W-:Y:S04]  /*4dbd0*/  @P0 STG.E [R236.64], R56 ;  /* 0x00000038ec000986 */ /* 0x000fe8000c101908 */
[----:B--2---:R1:W-:Y:S04]  /*4dbe0*/  @P2 STG.E [R238.64], R249 ;  /* 0x000000f9ee002986 */ /* 0x0043e8000c101908 */
[----:B-1----:R-:W2:Y:S01]  /*4dbf0*/  LDL.LU R249, [R1+0x1668] ;  /* 0x0016680001f97983 */ /* 0x002ea20000300800 */
[----:B------:R-:W-:-:S02]  /*4dc00*/  ISETP.LT.AND P1, PT, R245, c[0x0][0x178], !P4 ;  /* 0x00005e00f5007a0c */ /* 0x000fc40006721270 */
[----:B------:R-:W-:Y:S01]  /*4dc10*/  ISETP.LT.AND P5, PT, R244, c[0x0][0x178], !P4 ;  /* 0x00005e00f4007a0c */ /* 0x000fe200067a1270 */
[----:B------:R-:W-:Y:S01]  /*4dc20*/  IMAD.WIDE R240, R3, 0x4, R4 ;  /* 0x0000000403f07825 */ /* 0x000fe200078e0204 */
[----:B------:R-:W-:Y:S01]  /*4dc30*/  ISETP.LT.AND P4, PT, R243, c[0x0][0x178], !P4 ;  /* 0x00005e00f3007a0c */ /* 0x000fe20006781270 */
[----:B------:R-:W3:Y:S01]  /*4dc40*/  LDL.LU R242, [R1+0x166c] ;  /* 0x00166c0001f27983 */ /* 0x000ee20000300800 */
[----:B------:R-:W-:Y:S02]  /*4dc50*/  ISETP.LT.AND P6, PT, R247, c[0x0][0x178], !P3 ;  /* 0x00005e00f7007a0c */ /* 0x000fe40005fc1270 */
[----:B------:R-:W-:Y:S01]  /*4dc60*/  IADD3 R36, R3, c[0x0][0x198], RZ ;  /* 0x0000660003247a10 */ /* 0x000fe20007ffe0ff */
[----:B------:R-:W3:Y:S01]  /*4dc70*/  LDL.LU R238, [R1+0x1670] ;  /* 0x0016700001ee7983 */ /* 0x000ee20000300800 */
[----:B------:R-:W-:-:S03]  /*4dc80*/  ISETP.LT.AND P2, PT, R245, c[0x0][0x178], !P3 ;  /* 0x00005e00f5007a0c */ /* 0x000fc60005f41270 */
[----:B------:R1:W-:Y:S01]  /*4dc90*/  @P1 STG.E [R240.64], R229 ;  /* 0x000000e5f0001986 */ /* 0x0003e2000c101908 */
[----:B------:R-:W-:Y:S01]  /*4dca0*/  ISETP.LT.AND P1, PT, R244, c[0x0][0x178], !P3 ;  /* 0x00005e00f4007a0c */ /* 0x000fe20005f21270 */
[----:B------:R-:W-:Y:S01]  /*4dcb0*/  IMAD.WIDE R236, R36, 0x4, R6 ;  /* 0x0000000424ec7825 */ /* 0x000fe200078e0206 */
[----:B------:R-:W-:Y:S02]  /*4dcc0*/  ISETP.GE.AND P0, PT, R251, c[0x0][0x17c], PT ;  /* 0x00005f00fb007a0c */ /* 0x000fe40003f06270 */
[----:B------:R-:W3:Y:S01]  /*4dcd0*/  LDL.LU R251, [R1+0x440] ;  /* 0x0004400001fb7983 */ /* 0x000ee20000300800 */
[----:B-1----:R-:W-:-:S04]  /*4dce0*/  IMAD.WIDE R228, R3, 0x4, R234 ;  /* 0x0000000403e47825 */ /* 0x002fc800078e02ea */
[----:B------:R-:W-:Y:S01]  /*4dcf0*/  IMAD.WIDE R2, R3, 0x4, R232 ;  /* 0x0000000403027825 */ /* 0x000fe200078e02e8 */
[----:B------:R1:W-:Y:S01]  /*4dd00*/  @P5 STG.E [R228.64], R37 ;  /* 0x00000025e4005986 */ /* 0x0003e2000c101908 */
[----:B------:R-:W-:-:S03]  /*4dd10*/  ISETP.LT.AND P5, PT, R247, c[0x0][0x178], !P0 ;  /* 0x00005e00f7007a0c */ /* 0x000fc600047a1270 */
[----:B------:R4:W-:Y:S01]  /*4dd20*/  @P4 STG.E [R2.64], R57 ;  /* 0x0000003902004986 */ /* 0x0009e2000c101908 */
[----:B------:R-:W-:-:S03]  /*4dd30*/  ISETP.LT.AND P4, PT, R243, c[0x0][0x178], !P3 ;  /* 0x00005e00f3007a0c */ /* 0x000fc60005f81270 */
[----:B----4-:R4:W-:Y:S01]  /*4dd40*/  @P6 STG.E [R236.64], R250 ;  /* 0x000000faec006986 */ /* 0x0109e2000c101908 */
[----:B------:R-:W-:Y:S02]  /*4dd50*/  ISETP.LT.AND P6, PT, R245, c[0x0][0x178], !P0 ;  /* 0x00005e00f5007a0c */ /* 0x000fe400047c1270 */
[C---:B-1----:R-:W-:Y:S01]  /*4dd60*/  IADD3 R228, R36.reuse, c[0x0][0x198], RZ ;  /* 0x0000660024e47a10 */ /* 0x042fe20007ffe0ff */
[----:B------:R-:W-:-:S04]  /*4dd70*/  IMAD.WIDE R56, R36, 0x4, R4 ;  /* 0x0000000424387825 */ /* 0x000fc800078e0204 */
[C---:B------:R-:W-:Y:S01]  /*4dd80*/  IMAD.WIDE R2, R36.reuse, 0x4, R234 ;  /* 0x0000000424027825 */ /* 0x040fe200078e02ea */
[----:B------:R1:W-:Y:S03]  /*4dd90*/  @P2 STG.E [R56.64], R24 ;  /* 0x0000001838002986 */ /* 0x0003e6000c101908 */
[----:B------:R-:W-:Y:S01]  /*4dda0*/  IMAD.WIDE R36, R36, 0x4, R232 ;  /* 0x0000000424247825 */ /* 0x000fe200078e02e8 */
[----:B------:R1:W-:Y:S04]  /*4ddb0*/  @P1 STG.E [R2.64], R32 ;  /* 0x0000002002001986 */ /* 0x0003e8000c101908 */
[----:B----4-:R-:W4:Y:S01]  /*4ddc0*/  LDL.LU R250, [R1+0x444] ;  /* 0x0004440001fa7983 */ /* 0x010f220000300800 */
[----:B-1----:R-:W-:-:S04]  /*4ddd0*/  IMAD.WIDE R56, R228, 0x4, R4 ;  /* 0x00000004e4387825 */ /* 0x002fc800078e0204 */
[----:B------:R-:W-:Y:S01]  /*4dde0*/  IMAD.WIDE R2, R228, 0x4, R6 ;  /* 0x00000004e4027825 */ /* 0x000fe200078e0206 */
[----:B------:R-:W-:Y:S04]  /*4ddf0*/  @P4 STG.E [R36.64], R52 ;  /* 0x0000003424004986 */ /* 0x000fe8000c101908 */
[----:B------:R-:W-:Y:S04]  /*4de00*/  @P5 STG.E [R2.64], R248 ;  /* 0x000000f802005986 */ /* 0x000fe8000c101908 */
[----:B------:R1:W-:Y:S04]  /*4de10*/  @P6 STG.E [R56.64], R25 ;  /* 0x0000001938006986 */ /* 0x0003e8000c101908 */
[----:B-1----:R-:W4:Y:S01]  /*4de20*/  LDL.LU R57, [R1+0x167c] ;  /* 0x00167c0001397983 */ /* 0x002f220000300800 */
[----:B--2---:R-:W-:-:S03]  /*4de30*/  ISETP.GE.AND P3, PT, R249, c[0x0][0x17c], PT ;  /* 0x00005f00f9007a0c */ /* 0x004fc60003f66270 */
[----:B------:R-:W2:Y:S04]  /*4de40*/  LDL.LU R249, [R1+0x430] ;  /* 0x0004300001f97983 */ /* 0x000ea80000300800 */
[----:B------:R-:W2:Y:S04]  /*4de50*/  LDL.LU R56, [R1+0x1680] ;  /* 0x0016800001387983 */ /* 0x000ea80000300800 */
[----:B------:R-:W2:Y:S04]  /*4de60*/  LDL.LU R52, [R1+0x168c] ;  /* 0x00168c0001347983 */ /* 0x000ea80000300800 */
[----:B------:R-:W2:Y:S01]  /*4de70*/  LDL.LU R248, [R1+0x434] ;  /* 0x0004340001f87983 */ /* 0x000ea20000300800 */
[----:B------:R-:W-:-:S02]  /*4de80*/  ISETP.LT.AND P1, PT, R244, c[0x0][0x178], !P0 ;  /* 0x00005e00f4007a0c */ /* 0x000fc40004721270 */
[----:B------:R-:W-:Y:S02]  /*4de90*/  ISETP.LT.AND P2, PT, R243, c[0x0][0x178], !P0 ;  /* 0x00005e00f3007a0c */ /* 0x000fe40004741270 */
[----:B------:R-:W-:Y:S01]  /*4dea0*/  ISETP.LT.AND P4, PT, R247, c[0x0][0x178], !P3 ;  /* 0x00005e00f7007a0c */ /* 0x000fe20005f81270 */
[----:B------:R-:W-:Y:S01]  /*4deb0*/  IMAD.WIDE R2, R228, 0x4, R234 ;  /* 0x00000004e4027825 */ /* 0x000fe200078e02ea */
[----:B------:R-:W-:-:S03]  /*4dec0*/  ISETP.LT.AND P5, PT, R245, c[0x0][0x178], !P3 ;  /* 0x00005e00f5007a0c */ /* 0x000fc60005fa1270 */
[C---:B------:R-:W-:Y:S01]  /*4ded0*/  IMAD.WIDE R24, R228.reuse, 0x4, R232 ;  /* 0x00000004e4187825 */ /* 0x040fe200078e02e8 */
[----:B------:R-:W-:Y:S02]  /*4dee0*/  IADD3 R228, R228, c[0x0][0x198], RZ ;  /* 0x00006600e4e47a10 */ /* 0x000fe40007ffe0ff */
[----:B------:R-:W-:Y:S01]  /*4def0*/  ISETP.LT.AND P6, PT, R244, c[0x0][0x178], !P3 ;  /* 0x00005e00f4007a0c */ /* 0x000fe20005fc1270 */
[----:B------:R1:W-:Y:S01]  /*4df00*/  @P1 STG.E [R2.64], R33 ;  /* 0x0000002102001986 */ /* 0x0003e2000c101908 */
[----:B---3--:R-:W-:Y:S02]  /*4df10*/  ISETP.GE.AND P0, PT, R242, c[0x0][0x17c], PT ;  /* 0x00005f00f2007a0c */ /* 0x008fe40003f06270 */
[----:B------:R-:W-:Y:S01]  /*4df20*/  ISETP.LT.AND P3, PT, R243, c[0x0][0x178], !P3 ;  /* 0x00005e00f3007a0c */ /* 0x000fe20005f61270 */
[----:B------:R3:W-:Y:S01]  /*4df30*/  @P2 STG.E [R24.64], R53 ;  /* 0x0000003518002986 */ /* 0x0007e2000c101908 */
[----:B------:R-:W-:Y:S01]  /*4df40*/  ISETP.LT.AND P2, PT, R247, c[0x0][0x178], !P0 ;  /* 0x00005e00f7007a0c */ /* 0x000fe20004741270 */
[C---:B-1----:R-:W-:Y:S01]  /*4df50*/  IMAD.WIDE R2, R228.reuse, 0x4, R6 ;  /* 0x00000004e4027825 */ /* 0x042fe200078e0206 */
[----:B------:R-:W-:-:S03]  /*4df60*/  IADD3 R36, R228, c[0x0][0x198], RZ ;  /* 0x00006600e4247a10 */ /* 0x000fc60007ffe0ff */
[C---:B---3--:R-:W-:Y:S01]  /*4df70*/  IMAD.WIDE R24, R228.reuse, 0x4, R4 ;  /* 0x00000004e4187825 */ /* 0x048fe200078e0204 */
[----:B------:R1:W-:Y:S01]  /*4df80*/  @P4 STG.E [R2.64], R251 ;  /* 0x000000fb02004986 */ /* 0x0003e2000c101908 */
[----:B------:R-:W-:Y:S02]  /*4df90*/  ISETP.LT.AND P4, PT, R245, c[0x0][0x178], !P0 ;  /* 0x00005e00f5007a0c */ /* 0x000fe40004781270 */
[----:B------:R-:W-:Y:S01]  /*4dfa0*/  IMAD.WIDE R32, R228, 0x4, R234 ;  /* 0x00000004e4207825 */ /* 0x000fe200078e02ea */
[----:B------:R-:W-:Y:S01]  /*4dfb0*/  ISETP.GE.AND P1, PT, R238, c[0x0][0x17c], PT ;  /* 0x00005f00ee007a0c */ /* 0x000fe20003f26270 */
[----:B------:R3:W-:Y:S01]  /*4dfc0*/  @P5 STG.E [R24.64], R20 ;  /* 0x0000001418005986 */ /* 0x0007e2000c101908 */
[----:B------:R-:W-:Y:S02]  /*4dfd0*/  ISETP.LT.AND P5, PT, R244, c[0x0][0x178], !P0 ;  /* 0x00005e00f4007a0c */ /* 0x000fe400047a1270 */
[----:B------:R-:W-:Y:S01]  /*4dfe0*/  ISETP.LT.AND P0, PT, R243, c[0x0][0x178], !P0 ;  /* 0x00005e00f3007a0c */ /* 0x000fe20004701270 */
[----:B------:R4:W-:Y:S01]  /*4dff0*/  @P6 STG.E [R32.64], R12 ;  /* 0x0000000c20006986 */ /* 0x0009e2000c101908 */
[----:B------:R-:W-:Y:S01]  /*4e000*/  ISETP.LT.AND P6, PT, R247, c[0x0][0x178], !P1 ;  /* 0x00005e00f7007a0c */ /* 0x000fe20004fc1270 */
[----:B-1----:R-:W-:-:S04]  /*4e010*/  IMAD.WIDE R2, R228, 0x4, R232 ;  /* 0x00000004e4027825 */ /* 0x002fc800078e02e8 */
[C---:B---3--:R-:W-:Y:S01]  /*4e020*/  IMAD.WIDE R24, R36.reuse, 0x4, R6 ;  /* 0x0000000424187825 */ /* 0x048fe200078e0206 */
[----:B------:R1:W-:Y:S03]  /*4e030*/  @P3 STG.E [R2.64], R48 ;  /* 0x0000003002003986 */ /* 0x0003e6000c101908 */
[C---:B----4-:R-:W-:Y:S01]  /*4e040*/  IMAD.WIDE R32, R36.reuse, 0x4, R4 ;  /* 0x0000000424207825 */ /* 0x050fe200078e0204 */
[----:B------:R-:W-:Y:S01]  /*4e050*/  IADD3 R12, R36, c[0x0][0x198], RZ ;  /* 0x00006600240c7a10 */ /* 0x000fe20007ffe0ff */
[----:B------:R-:W-:Y:S01]  /*4e060*/  @P2 STG.E [R24.64], R250 ;  /* 0x000000fa18002986 */ /* 0x000fe2000c101908 */
[----:B------:R-:W-:-:S03]  /*4e070*/  ISETP.LT.AND P3, PT, R244, c[0x0][0x178], !P1 ;  /* 0x00005e00f4007a0c */ /* 0x000fc60004f61270 */
[----:B------:R3:W-:Y:S01]  /*4e080*/  @P4 STG.E [R32.64], R21 ;  /* 0x0000001520004986 */ /* 0x0007e2000c101908 */
[----:B------:R-:W-:Y:S01]  /*4e090*/  ISETP.LT.AND P4, PT, R245, c[0x0][0x178], !P1 ;  /* 0x00005e00f5007a0c */ /* 0x000fe20004f81270 */
[----:B-1----:R-:W-:-:S04]  /*4e0a0*/  IMAD.WIDE R2, R36, 0x4, R234 ;  /* 0x0000000424027825 */ /* 0x002fc800078e02ea */
[----:B------:R-:W-:Y:S01]  /*4e0b0*/  IMAD.WIDE R36, R36, 0x4, R232 ;  /* 0x0000000424247825 */ /* 0x000fe200078e02e8 */
[----:B------:R1:W-:Y:S03]  /*4e0c0*/  @P5 STG.E [R2.64], R13 ;  /* 0x0000000d02005986 */ /* 0x0003e6000c101908 */
[C---:B---3--:R-:W-:Y:S01]  /*4e0d0*/  IMAD.WIDE R20, R12.reuse, 0x4, R6 ;  /* 0x000000040c147825 */ /* 0x048fe200078e0206 */
[----:B------:R-:W-:Y:S01]  /*4e0e0*/  @P0 STG.E [R36.64], R49 ;  /* 0x0000003124000986 */ /* 0x000fe2000c101908 */
[----:B------:R-:W-:Y:S02]  /*4e0f0*/  ISETP.LT.AND P1, PT, R243, c[0x0][0x178], !P1 ;  /* 0x00005e00f3007a0c */ /* 0x000fe40004f21270 */
[----:B------:R-:W-:Y:S01]  /*4e100*/  ISETP.GE.AND P2, PT, R57, c[0x0][0x17c], PT ;  /* 0x00005f0039007a0c */ /* 0x000fe20003f46270 */
[----:B------:R-:W3:Y:S03]  /*4e110*/  LDL.LU R25, [R1+0x1698] ;  /* 0x0016980001197983 */ /* 0x000ee60000300800 */
[----:B------:R-:W-:Y:S01]  /*4e120*/  ISETP.LT.AND P5, PT, R247, c[0x0][0x178], !P2 ;  /* 0x00005e00f7007a0c */ /* 0x000fe200057a1270 */
[C---:B-1----:R-:W-:Y:S01]  /*4e130*/  IMAD.WIDE R2, R12.reuse, 0x4, R4 ;  /* 0x000000040c027825 */ /* 0x042fe200078e0204 */
[----:B------:R-:W-:Y:S01]  /*4e140*/  IADD3 R24, R12, c[0x0][0x198], RZ ;  /* 0x000066000c187a10 */ /* 0x000fe20007ffe0ff */
[----:B------:R-:W4:Y:S04]  /*4e150*/  LDL.LU R251, [R1+0x4b8] ;  /* 0x0004b80001fb7983 */ /* 0x000f280000300800 */
[----:B------:R-:W4:Y:S04]  /*4e160*/  LDL.LU R250, [R1+0x4bc] ;  /* 0x0004bc0001fa7983 */ /* 0x000f280000300800 */
[----:B--2---:R1:W-:Y:S01]  /*4e170*/  @P6 STG.E [R20.64], R249 ;  /* 0x000000f914006986 */ /* 0x0043e2000c101908 */
[----:B------:R-:W-:-:S03]  /*4e180*/  ISETP.LT.AND P6, PT, R245, c[0x0][0x178], !P2 ;  /* 0x00005e00f5007a0c */ /* 0x000fc600057c1270 */
[----:B------:R2:W-:Y:S01]  /*4e190*/  @P4 STG.E [R2.64], R16 ;  /* 0x0000001002004986 */ /* 0x0005e2000c101908 */
[----:B-1----:R-:W-:-:S04]  /*4e1a0*/  IMAD.WIDE R20, R12, 0x4, R234 ;  /* 0x000000040c147825 */ /* 0x002fc800078e02ea */
[----:B------:R-:W-:Y:S01]  /*4e1b0*/  IMAD.WIDE R12, R12, 0x4, R232 ;  /* 0x000000040c0c7825 */ /* 0x000fe200078e02e8 */
[----:B------:R1:W-:Y:S03]  /*4e1c0*/  @P3 STG.E [R20.64], R8 ;  /* 0x0000000814003986 */ /* 0x0003e6000c101908 */
[C---:B--2---:R-:W-:Y:S01]  /*4e1d0*/  IMAD.WIDE R2, R24.reuse, 0x4, R6 ;  /* 0x0000000418027825 */ /* 0x044fe200078e0206 */
[----:B------:R-:W-:Y:S04]  /*4e1e0*/  @P1 STG.E [R12.64], R44 ;  /* 0x0000002c0c001986 */ /* 0x000fe8000c101908 */
[----:B------:R-:W-:Y:S01]  /*4e1f0*/  @P5 STG.E [R2.64], R248 ;  /* 0x000000f802005986 */ /* 0x000fe2000c101908 */
[----:B-1----:R-:W-:-:S05]  /*4e200*/  IMAD.WIDE R20, R24, 0x4, R4 ;  /* 0x0000000418147825 */ /* 0x002fca00078e0204 */
[----:B------:R1:W-:Y:S04]  /*4e210*/  @P6 STG.E [R20.64], R17 ;  /* 0x0000001114006986 */ /* 0x0003e8000c101908 */
[----:B-1----:R-:W2:Y:S01]  /*4e220*/  LDL.LU R20, [R1+0x16b0] ;  /* 0x0016b00001147983 */ /* 0x002ea20000300800 */
[----:B------:R-:W-:Y:S02]  /*4e230*/  ISETP.LT.AND P3, PT, R244, c[0x0][0x178], !P2 ;  /* 0x00005e00f4007a0c */ /* 0x000fe40005761270 */
[----:B------:R-:W-:Y:S01]  /*4e240*/  ISETP.GE.AND P0, PT, R56, c[0x0][0x17c], PT ;  /* 0x00005f0038007a0c */ /* 0x000fe20003f06270 */
[C---:B------:R-:W-:Y:S01]  /*4e250*/  IMAD.WIDE R2, R24.reuse, 0x4, R234 ;  /* 0x0000000418027825 */ /* 0x040fe200078e02ea */
[----:B------:R-:W-:Y:S01]  /*4e260*/  ISETP.LT.AND P4, PT, R243, c[0x0][0x178], !P2 ;  /* 0x00005e00f3007a0c */ /* 0x000fe20005781270 */
[----:B------:R-:W2:Y:S01]  /*4e270*/  LDL.LU R249, [R1+0x458] ;  /* 0x0004580001f97983 */ /* 0x000ea20000300800 */
[----:B------:R-:W-:Y:S01]  /*4e280*/  ISETP.LT.AND P1, PT, R247, c[0x0][0x178], !P0 ;  /* 0x00005e00f7007a0c */ /* 0x000fe20004721270 */
[C---:B------:R-:W-:Y:S01]  /*4e290*/  IMAD.WIDE R12, R24.reuse, 0x4, R232 ;  /* 0x00000004180c7825 */ /* 0x040fe200078e02e8 */
[----:B------:R-:W-:-:S02]  /*4e2a0*/  IADD3 R24, R24, c[0x0][0x198], RZ ;  /* 0x0000660018187a10 */ /* 0x000fc40007ffe0ff */
[----:B------:R-:W-:Y:S02]  /*4e2b0*/  ISETP.LT.AND P5, PT, R245, c[0x0][0x178], !P0 ;  /* 0x00005e00f5007a0c */ /* 0x000fe400047a1270 */
[----:B------:R-:W-:Y:S01]  /*4e2c0*/  ISETP.LT.AND P6, PT, R244, c[0x0][0x178], !P0 ;  /* 0x00005e00f4007a0c */ /* 0x000fe200047c1270 */
[----:B------:R1:W-:Y:S01]  /*4e2d0*/  @P3 STG.E [R2.64], R9 ;  /* 0x0000000902003986 */ /* 0x0003e2000c101908 */
[----:B------:R-:W-:-:S03]  /*4e2e0*/  ISETP.LT.AND P0, PT, R243, c[0x0][0x178], !P0 ;  /* 0x00005e00f3007a0c */ /* 0x000fc60004701270 */
[----:B------:R1:W-:Y:S02]  /*4e2f0*/  @P4 STG.E [R12.64], R45 ;  /* 0x0000002d0c004986 */ /* 0x0003e4000c101908 */
[----:B-1----:R-:W-:-:S04]  /*4e300*/  IMAD.WIDE R2, R24, 0x4, R6 ;  /* 0x0000000418027825 */ /* 0x002fc800078e0206 */
[----:B------:R-:W-:-:S04]  /*4e310*/  IMAD.WIDE R8, R24, 0x4, R4 ;  /* 0x0000000418087825 */ /* 0x000fc800078e0204 */
[C---:B------:R-:W-:Y:S01]  /*4e320*/  IMAD.WIDE R12, R24.reuse, 0x4, R234 ;  /* 0x00000004180c7825 */ /* 0x040fe200078e02ea */
[----:B---3--:R-:W-:Y:S02]  /*4e330*/  ISETP.GE.AND P3, PT, R25, c[0x0][0x17c], PT ;  /* 0x00005f0019007a0c */ /* 0x008fe40003f66270 */
[----:B------:R-:W3:Y:S04]  /*4e340*/  LDL.LU R25, [R1+0x16ac] ;  /* 0x0016ac0001197983 */ /* 0x000ee80000300800 */
[----:B------:R-:W3:Y:S04]  /*4e350*/  LDL.LU R21, [R1+0x16c0] ;  /* 0x0016c00001157983 */ /* 0x000ee80000300800 */
[----:B------:R-:W3:Y:S04]  /*4e360*/  LDL.LU R248, [R1+0x45c] ;  /* 0x00045c0001f87983 */ /* 0x000ee80000300800 */
[----:B----4-:R1:W-:Y:S04]  /*4e370*/  @P1 STG.E [R2.64], R251 ;  /* 0x000000fb02001986 */ /* 0x0103e8000c101908 */
[----:B------:R4:W-:Y:S04]  /*4e380*/  @P5 STG.E [R8.64], R230 ;  /* 0x000000e608005986 */ /* 0x0009e8000c101908 */
[----:B------:R2:W-:Y:S01]  /*4e390*/  @P6 STG.E [R12.64], R38 ;  /* 0x000000260c006986 */ /* 0x0005e2000c101908 */
[----:B-1----:R-:W-:-:S05]  /*4e3a0*/  IMAD.WIDE R2, R24, 0x4, R232 ;  /* 0x0000000418027825 */ /* 0x002fca00078e02e8 */
[----:B------:R1:W-:Y:S01]  /*4e3b0*/  @P0 STG.E [R2.64], R58 ;  /* 0x0000003a02000986 */ /* 0x0003e2000c101908 */
[----:B--2---:R-:W-:-:S03]  /*4e3c0*/  ISETP.GE.AND P0, PT, R20, c[0x0][0x17c], PT ;  /* 0x00005f0014007a0c */ /* 0x004fc60003f06270 */
[----:B------:R-:W2:Y:S04]  /*4e3d0*/  LDL.LU R20, [R1+0x16c8] ;  /* 0x0016c80001147983 */ /* 0x000ea80000300800 */
[----:B------:R-:W2:Y:S01]  /*4e3e0*/  LDL.LU R251, [R1+0x448] ;  /* 0x0004480001fb7983 */ /* 0x000ea20000300800 */
[----:B------:R-:W-:-:S04]  /*4e3f0*/  ISETP.GE.AND P2, PT, R52, c[0x0][0x17c], PT ;  /* 0x00005f0034007a0c */ /* 0x000fc80003f46270 */
[----:B------:R-:W-:Y:S02]  /*4e400*/  ISETP.LT.AND P4, PT, R247, c[0x0][0x178], !P2 ;  /* 0x00005e00f7007a0c */ /* 0x000fe40005781270 */
[----:B------:R-:W-:Y:S02]  /*4e410*/  ISETP.LT.AND P1, PT, R245, c[0x0][0x178], !P2 ;  /* 0x00005e00f5007a0c */ /* 0x000fe40005721270 */
[----:B------:R-:W-:Y:S02]  /*4e420*/  IADD3 R16, R24, c[0x0][0x198], RZ ;  /* 0x0000660018107a10 */ /* 0x000fe40007ffe0ff */
[----:B------:R-:W-:Y:S02]  /*4e430*/  ISETP.LT.AND P5, PT, R244, c[0x0][0x178], !P2 ;  /* 0x00005e00f4007a0c */ /* 0x000fe400057a1270 */
[----:B------:R-:W-:Y:S01]  /*4e440*/  ISETP.LT.AND P2, PT, R243, c[0x0][0x178], !P2 ;  /* 0x00005e00f3007a0c */ /* 0x000fe20005741270 */
[----:B----4-:R-:W-:-:S04]  /*4e450*/  IMAD.WIDE R8, R16, 0x4, R6 ;  /* 0x0000000410087825 */ /* 0x010fc800078e0206 */
[C---:B------:R-:W-:Y:S01]  /*4e460*/  IMAD.WIDE R12, R16.reuse, 0x4, R4 ;  /* 0x00000004100c7825 */ /* 0x040fe200078e0204 */
[----:B------:R-:W-:Y:S01]  /*4e470*/  ISETP.LT.AND P6, PT, R247, c[0x0][0x178], !P3 ;  /* 0x00005e00f7007a0c */ /* 0x000fe20005fc1270 */
[----:B------:R4:W-:Y:S01]  /*4e480*/  @P4 STG.E [R8.64], R250 ;  /* 0x000000fa08004986 */ /* 0x0009e2000c101908 */
[----:B------:R-:W-:Y:S01]  /*4e490*/  ISETP.LT.AND P4, PT, R245, c[0x0][0x178], !P3 ;  /* 0x00005e00f5007a0c */ /* 0x000fe20005f81270 */
[----:B-1----:R-:W-:Y:S02]  /*4e4a0*/  IMAD.WIDE R2, R16, 0x4, R234 ;  /* 0x0000000410027825 */ /* 0x002fe400078e02ea */
[----:B------:R1:W-:Y:S01]  /*4e4b0*/  @P1 STG.E [R12.64], R231 ;  /* 0x000000e70c001986 */ /* 0x0003e2000c101908 */
[----:B------:R-:W-:Y:S02]  /*4e4c0*/  ISETP.LT.AND P1, PT, R244, c[0x0][0x178], !P3 ;  /* 0x00005e00f4007a0c */ /* 0x000fe40005f21270 */
[C---:B------:R-:W-:Y:S01]  /*4e4d0*/  IADD3 R17, R16.reuse, c[0x0][0x198], RZ ;  /* 0x0000660010117a10 */ /* 0x040fe20007ffe0ff */
[----:B------:R1:W-:Y:S01]  /*4e4e0*/  @P5 STG.E [R2.64], R39 ;  /* 0x0000002702005986 */ /* 0x0003e2000c101908 */
[----:B----4-:R-:W-:-:S03]  /*4e4f0*/  IMAD.WIDE R8, R16, 0x4, R232 ;  /* 0x0000000410087825 */ /* 0x010fc600078e02e8 */
[----:B------:R-:W4:Y:S01]  /*4e500*/  LDL.LU R250, [R1+0x44c] ;  /* 0x00044c0001fa7983 */ /* 0x000f220000300800 */
[----:B------:R-:W-:Y:S01]  /*4e510*/  ISETP.LT.AND P3, PT, R243, c[0x0][0x178], !P3 ;  /* 0x00005e00f3007a0c */ /* 0x000fe20005f61270 */
[----:B-1----:R-:W-:Y:S02]  /*4e520*/  IMAD.WIDE R12, R17, 0x4, R6 ;  /* 0x00000004110c7825 */ /* 0x002fe400078e0206 */
[----:B------:R1:W-:Y:S01]  /*4e530*/  @P2 STG.E [R8.64], R59 ;  /* 0x0000003b08002986 */ /* 0x0003e2000c101908 */
[----:B------:R-:W-:Y:S01]  /*4e540*/  ISETP.LT.AND P5, PT, R247, c[0x0][0x178], !P0 ;  /* 0x00005e00f7007a0c */ /* 0x000fe200047a1270 */
[C---:B------:R-:W-:Y:S02]  /*4e550*/  IMAD.WIDE R2, R17.reuse, 0x4, R4 ;  /* 0x0000000411027825 */ /* 0x040fe400078e0204 */
[----:B------:R-:W-:Y:S01]  /*4e560*/  @P6 STG.E [R12.64], R249 ;  /* 0x000000f90c006986 */ /* 0x000fe2000c101908 */
[----:B------:R-:W-:Y:S02]  /*4e570*/  IADD3 R16, R17, c[0x0][0x198], RZ ;  /* 0x0000660011107a10 */ /* 0x000fe40007ffe0ff */
[----:B------:R-:W-:Y:S01]  /*4e580*/  ISETP.LT.AND P6, PT, R245, c[0x0][0x178], !P0 ;  /* 0x00005e00f5007a0c */ /* 0x000fe200047c1270 */
[----:B------:R3:W-:Y:S01]  /*4e590*/  @P4 STG.E [R2.64], R26 ;  /* 0x0000001a02004986 */ /* 0x0007e2000c101908 */
[----:B-1----:R-:W-:-:S03]  /*4e5a0*/  IMAD.WIDE R8, R17, 0x4, R234 ;  /* 0x0000000411087825 */ /* 0x002fc600078e02ea */
[----:B------:R-:W4:Y:S01]  /*4e5b0*/  LDL.LU R24, [R1+0x16e0] ;  /* 0x0016e00001187983 */ /* 0x000f220000300800 */
[----:B---3--:R-:W-:-:S03]  /*4e5c0*/  ISETP.GE.AND P2, PT, R25, c[0x0][0x17c], PT ;  /* 0x00005f0019007a0c */ /* 0x008fc60003f46270 */
[----:B------:R1:W-:Y:S01]  /*4e5d0*/  @P1 STG.E [R8.64], R34 ;  /* 0x0000002208001986 */ /* 0x0003e2000c101908 */
[----:B------:R-:W-:Y:S01]  /*4e5e0*/  ISETP.LT.AND P1, PT, R244, c[0x0][0x178], !P0 ;  /* 0x00005e00f4007a0c */ /* 0x000fe20004721270 */
[----:B------:R-:W-:Y:S02]  /*4e5f0*/  IMAD.WIDE R2, R17, 0x4, R232 ;  /* 0x0000000411027825 */ /* 0x000fe400078e02e8 */
[----:B------:R-:W3:Y:S01]  /*4e600*/  LDL.LU R249, [R1+0x438] ;  /* 0x0004380001f97983 */ /* 0x000ee20000300800 */
[----:B------:R-:W-:-:S03]  /*4e610*/  ISETP.LT.AND P0, PT, R243, c[0x0][0x178], !P0 ;  /* 0x00005e00f3007a0c */ /* 0x000fc60004701270 */
[----:B------:R1:W-:Y:S02]  /*4e620*/  @P3 STG.E [R2.64], R54 ;  /* 0x0000003602003986 */ /* 0x0003e4000c101908 */
[----:B-1----:R-:W-:Y:S01]  /*4e630*/  IMAD.WIDE R8, R16, 0x4, R6 ;  /* 0x0000000410087825 */ /* 0x002fe200078e0206 */
[----:B------:R-:W-:-:S03]  /*4e640*/  ISETP.LT.AND P3, PT, R247, c[0x0][0x178], !P2 ;  /* 0x00005e00f7007a0c */ /* 0x000fc60005761270 */
[C---:B------:R-:W-:Y:S01]  /*4e650*/  IMAD.WIDE R12, R16.reuse, 0x4, R4 ;  /* 0x00000004100c7825 */ /* 0x040fe200078e0204 */
[----:B------:R1:W-:Y:S03]  /*4e660*/  @P5 STG.E [R8.64], R248 ;  /* 0x000000f808005986 */ /* 0x0003e6000c101908 */
[C---:B------:R-:W-:Y:S01]  /*4e670*/  IMAD.WIDE R2, R16.reuse, 0x4, R234 ;  /* 0x0000000410027825 */ /* 0x040fe200078e02ea */
[----:B------:R1:W-:Y:S01]  /*4e680*/  @P6 STG.E [R12.64], R27 ;  /* 0x0000001b0c006986 */ /* 0x0003e2000c101908 */
[----:B------:R-:W-:Y:S02]  /*4e690*/  ISETP.GE.AND P4, PT, R21, c[0x0][0x17c], PT ;  /* 0x00005f0015007a0c */ /* 0x000fe40003f86270 */
[C---:B-1----:R-:W-:Y:S01]  /*4e6a0*/  IMAD.WIDE R8, R16.reuse, 0x4, R232 ;  /* 0x0000000410087825 */ /* 0x042fe200078e02e8 */
[----:B------:R-:W-:Y:S01]  /*4e6b0*/  IADD3 R16, R16, c[0x0][0x198], RZ ;  /* 0x0000660010107a10 */ /* 0x000fe20007ffe0ff */
[----:B------:R1:W-:Y:S04]  /*4e6c0*/  @P1 STG.E [R2.64], R35 ;  /* 0x0000002302001986 */ /* 0x0003e8000c101908 */
[----:B------:R-:W3:Y:S01]  /*4e6d0*/  LDL.LU R21, [R1+0x16dc] ;  /* 0x0016dc0001157983 */ /* 0x000ee20000300800 */
[C---:B------:R-:W-:Y:S01]  /*4e6e0*/  IMAD.WIDE R12, R16.reuse, 0x4, R234 ;  /* 0x00000004100c7825 */ /* 0x040fe200078e02ea */
[----:B------:R-:W-:-:S02]  /*4e6f0*/  IADD3 R17, R16, c[0x0][0x198], RZ ;  /* 0x0000660010117a10 */ /* 0x000fc40007ffe0ff */
[----:B------:R1:W-:Y:S02]  /*4e700*/  @P0 STG.E [R8.64], R55 ;  /* 0x0000003708000986 */ /* 0x0003e4000c101908 */
[----:B-1----:R-:W-:-:S04]  /*4e710*/  IMAD.WIDE R2, R16, 0x4, R6 ;  /* 0x0000000410027825 */ /* 0x002fc800078e0206 */
[----:B------:R-:W-:Y:S01]  /*4e720*/  IMAD.WIDE R8, R16, 0x4, R4 ;  /* 0x0000000410087825 */ /* 0x000fe200078e0204 */
[----:B--2---:R-:W-:Y:S02]  /*4e730*/  ISETP.GE.AND P1, PT, R20, c[0x0][0x17c], PT ;  /* 0x00005f0014007a0c */ /* 0x004fe40003f26270 */
[----:B------:R-:W2:Y:S04]  /*4e740*/  LDL.LU R20, [R1+0x16f0] ;  /* 0x0016f00001147983 */ /* 0x000ea80000300800 */
[----:B------:R-:W2:Y:S04]  /*4e750*/  LDL.LU R248, [R1+0x43c] ;  /* 0x00043c0001f87983 */ /* 0x000ea80000300800 */
[----:B------:R1:W-:Y:S02]  /*4e760*/  @P3 STG.E [R2.64], R251 ;  /* 0x000000fb02003986 */ /* 0x0003e4000c101908 */
[----:B-1----:R-:W-:-:S02]  /*4e770*/  IMAD.WIDE R2, R16, 0x4, R232 ;  /* 0x0000000410027825 */ /* 0x002fc400078e02e8 */
[----:B------:R-:W2:Y:S01]  /*4e780*/  LDL.LU R16, [R1+0x16f8] ;  /* 0x0016f80001107983 */ /* 0x000ea20000300800 */
[----:B------:R-:W-:Y:S02]  /*4e790*/  ISETP.LT.AND P5, PT, R245, c[0x0][0x178], !P2 ;  /* 0x00005e00f5007a0c */ /* 0x000fe400057a1270 */
[----:B------:R-:W-:Y:S02]  /*4e7a0*/  ISETP.LT.AND P6, PT, R244, c[0x0][0x178], !P2 ;  /* 0x00005e00f4007a0c */ /* 0x000fe400057c1270 */
[----:B------:R-:W-:Y:S02]  /*4e7b0*/  ISETP.LT.AND P2, PT, R243, c[0x0][0x178], !P2 ;  /* 0x00005e00f3007a0c */ /* 0x000fe40005741270 */
[----:B------:R-:W-:Y:S02]  /*4e7c0*/  ISETP.LT.AND P0, PT, R247, c[0x0][0x178], !P4 ;  /* 0x00005e00f7007a0c */ /* 0x000fe40006701270 */
[----:B------:R-:W-:-:S05]  /*4e7d0*/  ISETP.LT.AND P3, PT, R245, c[0x0][0x178], !P4 ;  /* 0x00005e00f5007a0c */ /* 0x000fca0006761270 */
[----:B------:R1:W-:Y:S01]  /*4e7e0*/  @P5 STG.E [R8.64], R22 ;  /* 0x0000001608005986 */ /* 0x0003e2000c101908 */
[----:B------:R-:W-:-:S03]  /*4e7f0*/  ISETP.LT.AND P5, PT, R244, c[0x0][0x178], !P4 ;  /* 0x00005e00f4007a0c */ /* 0x000fc600067a1270 */
[----:B------:R4:W-:Y:S01]  /*4e800*/  @P6 STG.E [R12.64], R14 ;  /* 0x0000000e0c006986 */ /* 0x0009e2000c101908 */
[----:B------:R-:W-:-:S03]  /*4e810*/  ISETP.LT.AND P4, PT, R243, c[0x0][0x178], !P4 ;  /* 0x00005e00f3007a0c */ /* 0x000fc60006781270 */
[----:B------:R4:W-:Y:S01]  /*4e820*/  @P2 STG.E [R2.64], R50 ;  /* 0x0000003202002986 */ /* 0x0009e2000c101908 */
[----:B-1----:R-:W-:-:S04]  /*4e830*/  IMAD.WIDE R8, R17, 0x4, R6 ;  /* 0x0000000411087825 */ /* 0x002fc800078e0206 */
[----:B----4-:R-:W-:Y:S01]  /*4e840*/  IMAD.WIDE R12, R17, 0x4, R4 ;  /* 0x00000004110c7825 */ /* 0x010fe200078e0204 */
[----:B------:R1:W-:Y:S01]  /*4e850*/  @P0 STG.E [R8.64], R250 ;  /* 0x000000fa08000986 */ /* 0x0003e2000c101908 */
[----:B------:R-:W-:-:S03]  /*4e860*/  ISETP.LT.AND P6, PT, R247, c[0x0][0x178], !P1 ;  /* 0x00005e00f7007a0c */ /* 0x000fc60004fc1270 */
[----:B------:R4:W-:Y:S01]  /*4e870*/  @P3 STG.E [R12.64], R23 ;  /* 0x000000170c003986 */ /* 0x0009e2000c101908 */
[----:B------:R-:W-:Y:S01]  /*4e880*/  ISETP.LT.AND P3, PT, R245, c[0x0][0x178], !P1 ;  /* 0x00005e00f5007a0c */ /* 0x000fe20004f61270 */
[C---:B------:R-:W-:Y:S01]  /*4e890*/  IMAD.WIDE R2, R17.reuse, 0x4, R234 ;  /* 0x0000000411027825 */ /* 0x040fe200078e02ea */
[----:B------:R-:W-:Y:S02]  /*4e8a0*/  ISETP.LT.AND P2, PT, R244, c[0x0][0x178], !P1 ;  /* 0x00005e00f4007a0c */ /* 0x000fe40004f41270 */
[C---:B------:R-:W-:Y:S01]  /*4e8b0*/  IADD3 R14, R17.reuse, c[0x0][0x198], RZ ;  /* 0x00006600110e7a10 */ /* 0x040fe20007ffe0ff */
[----:B-1----:R-:W-:Y:S01]  /*4e8c0*/  IMAD.WIDE R8, R17, 0x4, R232 ;  /* 0x0000000411087825 */ /* 0x002fe200078e02e8 */
[----:B------:R1:W-:Y:S01]  /*4e8d0*/  @P5 STG.E [R2.64], R15 ;  /* 0x0000000f02005986 */ /* 0x0003e2000c101908 */
[----:B------:R-:W-:Y:S02]  /*4e8e0*/  ISETP.GE.AND P0, PT, R24, c[0x0][0x17c], PT ;  /* 0x00005f0018007a0c */ /* 0x000fe40003f06270 */
[----:B----4-:R-:W-:Y:S01]  /*4e8f0*/  IMAD.WIDE R12, R14, 0x4, R6 ;  /* 0x000000040e0c7825 */ /* 0x010fe200078e0206 */
[----:B------:R4:W-:Y:S01]  /*4e900*/  @P4 STG.E [R8.64], R51 ;  /* 0x0000003308004986 */ /* 0x0009e2000c101908 */
[----:B------:R-:W-:-:S02]  /*4e910*/  ISETP.LT.AND P4, PT, R243, c[0x0][0x178], !P1 ;  /* 0x00005e00f3007a0c */ /* 0x000fc40004f81270 */
[----:B------:R-:W-:Y:S01]  /*4e920*/  ISETP.LT.AND P5, PT, R247, c[0x0][0x178], !P0 ;  /* 0x00005e00f7007a0c */ /* 0x000fe200047a1270 */
[----:B---3--:R-:W-:Y:S01]  /*4e930*/  @P6 STG.E [R12.64], R249 ;  /* 0x000000f90c006986 */ /* 0x008fe2000c101908 */
[----:B-1----:R-:W-:-:S03]  /*4e940*/  IMAD.WIDE R2, R14, 0x4, R4 ;  /* 0x000000040e027825 */ /* 0x002fc600078e0204 */
[----:B------:R-:W3:Y:S01]  /*4e950*/  LDL.LU R17, [R1+0x1710] ;  /* 0x0017100001117983 */ /* 0x000ee20000300800 */
[----:B----4-:R-:W-:-:S03]  /*4e960*/  IMAD.WIDE R8, R14, 0x4, R234 ;  /* 0x000000040e087825 */ /* 0x010fc600078e02ea */
[----:B------:R1:W-:Y:S01]  /*4e970*/  @P3 STG.E [R2.64], R18 ;  /* 0x0000001202003986 */ /* 0x0003e2000c101908 */
[----:B------:R-:W-:-:S03]  /*4e980*/  ISETP.LT.AND P6, PT, R245, c[0x0][0x178], !P0 ;  /* 0x00005e00f5007a0c */ /* 0x000fc600047c1270 */
[----:B------:R4:W-:Y:S01]  /*4e990*/  @P2 STG.E [R8.64], R10 ;  /* 0x0000000a08002986 */ /* 0x0009e2000c101908 */
[----:B------:R-:W-:Y:S02]  /*4e9a0*/  ISETP.LT.AND P2, PT, R244, c[0x0][0x178], !P0 ;  /* 0x00005e00f4007a0c */ /* 0x000fe40004741270 */
[C---:B------:R-:W-:Y:S01]  /*4e9b0*/  IADD3 R15, R14.reuse, c[0x0][0x198], RZ ;  /* 0x000066000e0f7a10 */ /* 0x040fe20007ffe0ff */
[----:B-1----:R-:W-:-:S04]  /*4e9c0*/  IMAD.WIDE R2, R14, 0x4, R232 ;  /* 0x000000040e027825 */ /* 0x002fc800078e02e8 */
[C---:B----4-:R-:W-:Y:S01]  /*4e9d0*/  IMAD.WIDE R8, R15.reuse, 0x4, R6 ;  /* 0x000000040f087825 */ /* 0x050fe200078e0206 */
[----:B------:R1:W-:Y:S03]  /*4e9e0*/  @P4 STG.E [R2.64], R46 ;  /* 0x0000002e02004986 */ /* 0x0003e6000c101908 */
[----:B------:R-:W-:-:S04]  /*4e9f0*/  IMAD.WIDE R12, R15, 0x4, R4 ;  /* 0x000000040f0c7825 */ /* 0x000fc800078e0204 */
[----:B-1----:R-:W-:Y:S01]  /*4ea00*/  IMAD.WIDE R2, R15, 0x4, R234 ;  /* 0x000000040f027825 */ /* 0x002fe200078e02ea */
[----:B--2---:R-:W-:Y:S04]  /*4ea10*/  @P5 STG.E [R8.64], R248 ;  /* 0x000000f808005986 */ /* 0x004fe8000c101908 */
[----:B------:R1:W-:Y:S04]  /*4ea20*/  @P6 STG.E [R12.64], R19 ;  /* 0x000000130c006986 */ /* 0x0003e8000c101908 */
[----:B------:R2:W-:Y:S01]  /*4ea30*/  @P2 STG.E [R2.64], R11 ;  /* 0x0000000b02002986 */ /* 0x0005e2000c101908 */
[----:B------:R-:W-:-:S03]  /*4ea40*/  ISETP.GE.AND P2, PT, R16, c[0x0][0x17c], PT ;  /* 0x00005f0010007a0c */ /* 0x000fc60003f46270 */
[----:B------:R-:W4:Y:S04]  /*4ea50*/  LDL.LU R16, [R1+0x170c] ;  /* 0x00170c0001107983 */ /* 0x000f280000300800 */
[----:B------:R-:W4:Y:S04]  /*4ea60*/  LDL.LU R14, [R1+0x1720] ;  /* 0x00172000010e7983 */ /* 0x000f280000300800 */
[----:B-1----:R-:W4:Y:S01]  /*4ea70*/  LDL.LU R12, [R1+0x1728] ;  /* 0x00172800010c7983 */ /* 0x002f220000300800 */
[----:B------:R-:W-:Y:S02]  /*4ea80*/  ISETP.GE.AND P1, PT, R21, c[0x0][0x17c], PT ;  /* 0x00005f0015007a0c */ /* 0x000fe40003f26270 */
[----:B------:R-:W-:-:S02]  /*4ea90*/  ISETP.LT.AND P3, PT, R243, c[0x0][0x178], !P0 ;  /* 0x00005e00f3007a0c */ /* 0x000fc40004761270 */
[----:B------:R-:W-:Y:S01]  /*4eaa0*/  ISETP.LT.AND P4, PT, R247, c[0x0][0x178], !P1 ;  /* 0x00005e00f7007a0c */ /* 0x000fe20004f81270 */
[C---:B------:R-:W-:Y:S01]  /*4eab0*/  IMAD.WIDE R8, R15.reuse, 0x4, R232 ;  /* 0x000000040f087825 */ /* 0x040fe200078e02e8 */
[----:B------:R-:W-:Y:S02]  /*4eac0*/  IADD3 R15, R15, c[0x0][0x198], RZ ;  /* 0x000066000f0f7a10 */ /* 0x000fe40007ffe0ff */
[----:B------:R-:W-:Y:S02]  /*4ead0*/  ISETP.LT.AND P5, PT, R245, c[0x0][0x178], !P1 ;  /* 0x00005e00f5007a0c */ /* 0x000fe40004fa1270 */
[----:B------:R-:W-:Y:S01]  /*4eae0*/  ISETP.LT.AND P6, PT, R244, c[0x0][0x178], !P1 ;  /* 0x00005e00f4007a0c */ /* 0x000fe20004fc1270 */
[----:B--2---:R-:W-:Y:S01]  /*4eaf0*/  IMAD.WIDE R2, R15, 0x4, R6 ;  /* 0x000000040f027825 */ /* 0x004fe200078e0206 */
[----:B------:R-:W-:Y:S02]  /*4eb00*/  ISETP.GE.AND P0, PT, R20, c[0x0][0x17c], PT ;  /* 0x00005f0014007a0c */ /* 0x000fe40003f06270 */
[----:B------:R-:W-:Y:S01]  /*4eb10*/  ISETP.LT.AND P1, PT, R243, c[0x0][0x178], !P1 ;  /* 0x00005e00f3007a0c */ /* 0x000fe20004f21270 */
[----:B------:R1:W-:Y:S01]  /*4eb20*/  @P3 STG.E [R8.64], R47 ;  /* 0x0000002f08003986 */ /* 0x0003e2000c101908 */
[----:B------:R-:W-:-:S03]  /*4eb30*/  ISETP.LT.AND P3, PT, R247, c[0x0][0x178], !P0 ;  /* 0x00005e00f7007a0c */ /* 0x000fc60004761270 */
[----:B------:R2:W-:Y:S01]  /*4eb40*/  @P4 STG.E [R2.64], R76 ;  /* 0x0000004c02004986 */ /* 0x0005e2000c101908 */
[----:B------:R-:W-:Y:S01]  /*4eb50*/  ISETP.LT.AND P4, PT, R245, c[0x0][0x178], !P0 ;  /* 0x00005e00f5007a0c */ /* 0x000fe20004781270 */
[C---:B------:R-:W-:Y:S01]  /*4eb60*/  IMAD.WIDE R10, R15.reuse, 0x4, R234 ;  /* 0x000000040f0a7825 */ /* 0x040fe200078e02ea */
[----:B------:R-:W-:-:S03]  /*4eb70*/  IADD3 R13, R15, c[0x0][0x198], RZ ;  /* 0x000066000f0d7a10 */ /* 0x000fc60007ffe0ff */
[----:B-1----:R-:W-:-:S04]  /*4eb80*/  IMAD.WIDE R8, R15, 0x4, R4 ;  /* 0x000000040f087825 */ /* 0x002fc800078e0204 */
[----:B--2---:R-:W-:Y:S01]  /*4eb90*/  IMAD.WIDE R2, R15, 0x4, R232 ;  /* 0x000000040f027825 */ /* 0x004fe200078e02e8 */
[----:B------:R1:W-:Y:S01]  /*4eba0*/  @P5 STG.E [R8.64], R92 ;  /* 0x0000005c08005986 */ /* 0x0003e2000c101908 */
[----:B------:R-:W-:Y:S02]  /*4ebb0*/  ISETP.LT.AND P5, PT, R244, c[0x0][0x178], !P0 ;  /* 0x00005e00f4007a0c */ /* 0x000fe400047a1270 */
[----:B------:R-:W-:Y:S01]  /*4ebc0*/  ISETP.LT.AND P0, PT, R243, c[0x0][0x178], !P0 ;  /* 0x00005e00f3007a0c */ /* 0x000fe20004701270 */
[----:B------:R2:W-:Y:S01]  /*4ebd0*/  @P6 STG.E [R10.64], R104 ;  /* 0x000000680a006986 */ /* 0x0005e2000c101908 */
[----:B------:R-:W-:-:S03]  /*4ebe0*/  ISETP.LT.AND P6, PT, R247, c[0x0][0x178], !P2 ;  /* 0x00005e00f7007a0c */ /* 0x000fc600057c1270 */
[----:B------:R3:W-:Y:S01]  /*4ebf0*/  @P1 STG.E [R2.64], R120 ;  /* 0x0000007802001986 */ /* 0x0007e2000c101908 */
[----:B-1----:R-:W-:-:S04]  /*4ec00*/  IMAD.WIDE R8, R13, 0x4, R6 ;  /* 0x000000040d087825 */ /* 0x002fc800078e0206 */
[----:B--2---:R-:W-:Y:S01]  /*4ec10*/  IMAD.WIDE R10, R13, 0x4, R4 ;  /* 0x000000040d0a7825 */ /* 0x004fe200078e0204 */
[----:B------:R1:W-:Y:S01]  /*4ec20*/  @P3 STG.E [R8.64], R77 ;  /* 0x0000004d08003986 */ /* 0x0003e2000c101908 */
[----:B------:R-:W-:-:S03]  /*4ec30*/  ISETP.LT.AND P3, PT, R244, c[0x0][0x178], !P2 ;  /* 0x00005e00f4007a0c */ /* 0x000fc60005761270 */
[----:B------:R2:W-:Y:S01]  /*4ec40*/  @P4 STG.E [R10.64], R93 ;  /* 0x0000005d0a004986 */ /* 0x0005e2000c101908 */
[----:B------:R-:W-:Y:S01]  /*4ec50*/  ISETP.LT.AND P4, PT, R245, c[0x0][0x178], !P2 ;  /* 0x00005e00f5007a0c */ /* 0x000fe20005781270 */
[----:B---3--:R-:W-:Y:S01]  /*4ec60*/  IMAD.WIDE R2, R13, 0x4, R234 ;  /* 0x000000040d027825 */ /* 0x008fe200078e02ea */
[----:B------:R-:W-:Y:S02]  /*4ec70*/  ISETP.GE.AND P1, PT, R17, c[0x0][0x17c], PT ;  /* 0x00005f0011007a0c */ /* 0x000fe40003f26270 */
[C---:B------:R-:W-:Y:S01]  /*4ec80*/  IADD3 R15, R13.reuse, c[0x0][0x198], RZ ;  /* 0x000066000d0f7a10 */ /* 0x040fe20007ffe0ff */
[----:B------:R-:W3:Y:S01]  /*4ec90*/  LDL.LU R17, [R1+0x1740] ;  /* 0x0017400001117983 */ /* 0x000ee20000300800 */
[----:B-1----:R-:W-:-:S03]  /*4eca0*/  IMAD.WIDE R8, R13, 0x4, R232 ;  /* 0x000000040d087825 */ /* 0x002fc600078e02e8 */
[----:B------:R1:W-:Y:S01]  /*4ecb0*/  @P5 STG.E [R2.64], R105 ;  /* 0x0000006902005986 */ /* 0x0003e2000c101908 */
[----:B--2---:R-:W-:-:S03]  /*4ecc0*/  IMAD.WIDE R10, R15, 0x4, R6 ;  /* 0x000000040f0a7825 */ /* 0x004fc600078e0206 */
[----:B------:R2:W-:Y:S01]  /*4ecd0*/  @P0 STG.E [R8.64], R121 ;  /* 0x0000007908000986 */ /* 0x0005e2000c101908 */
[----:B------:R-:W-:Y:S02]  /*4ece0*/  ISETP.LT.AND P2, PT, R243, c[0x0][0x178], !P2 ;  /* 0x00005e00f3007a0c */ /* 0x000fe40005741270 */
[----:B------:R-:W-:Y:S01]  /*4ecf0*/  ISETP.LT.AND P5, PT, R247, c[0x0][0x178], !P1 ;  /* 0x00005e00f7007a0c */ /* 0x000fe20004fa1270 */
[----:B------:R-:W-:Y:S01]  /*4ed00*/  @P6 STG.E [R10.64], R72 ;  /* 0x000000480a006986 */ /* 0x000fe2000c101908 */
[----:B-1----:R-:W-:-:S04]  /*4ed10*/  IMAD.WIDE R2, R15, 0x4, R4 ;  /* 0x000000040f027825 */ /* 0x002fc800078e0204 */
[----:B--2---:R-:W-:Y:S01]  /*4ed20*/  IMAD.WIDE R8, R15, 0x4, R234 ;  /* 0x000000040f087825 */ /* 0x004fe200078e02ea */
[----:B------:R1:W-:Y:S01]  /*4ed30*/  @P4 STG.E [R2.64], R88 ;  /* 0x0000005802004986 */ /* 0x0003e2000c101908 */
[----:B------:R-:W-:-:S03]  /*4ed40*/  ISETP.LT.AND P6, PT, R245, c[0x0][0x178], !P1 ;  /* 0x00005e00f5007a0c */ /* 0x000fc60004fc1270 */
[----:B------:R2:W-:Y:S01]  /*4ed50*/  @P3 STG.E [R8.64], R100 ;  /* 0x0000006408003986 */ /* 0x0005e2000c101908 */
[----:B------:R-:W-:Y:S02]  /*4ed60*/  ISETP.LT.AND P3, PT, R244, c[0x0][0x178], !P1 ;  /* 0x00005e00f4007a0c */ /* 0x000fe40004f61270 */
[----:B------:R-:W-:Y:S02]  /*4ed70*/  IADD3 R13, R15, c[0x0][0x198], RZ ;  /* 0x000066000f0d7a10 */ /* 0x000fe40007ffe0ff */
[----:B------:R-:W-:Y:S01]  /*4ed80*/  ISETP.LT.AND P4, PT, R243, c[0x0][0x178], !P1 ;  /* 0x00005e00f3007a0c */ /* 0x000fe20004f81270 */
[----:B-1----:R-:W-:-:S04]  /*4ed90*/  IMAD.WIDE R2, R15, 0x4, R232 ;  /* 0x000000040f027825 */ /* 0x002fc800078e02e8 */
[C---:B--2---:R-:W-:Y:S01]  /*4eda0*/  IMAD.WIDE R8, R13.reuse, 0x4, R6 ;  /* 0x000000040d087825 */ /* 0x044fe200078e0206 */
[----:B------:R1:W-:Y:S03]  /*4edb0*/  @P2 STG.E [R2.64], R116 ;  /* 0x0000007402002986 */ /* 0x0003e6000c101908 */
[C---:B------:R-:W-:Y:S01]  /*4edc0*/  IMAD.WIDE R10, R13.reuse, 0x4, R4 ;  /* 0x000000040d0a7825 */ /* 0x040fe200078e0204 */
[----:B------:R2:W-:Y:S04]  /*4edd0*/  @P5 STG.E [R8.64], R73 ;  /* 0x0000004908005986 */ /* 0x0005e8000c101908 */
[----:B------:R-:W-:Y:S01]  /*4ede0*/  @P6 STG.E [R10.64], R89 ;  /* 0x000000590a006986 */ /* 0x000fe2000c101908 */
[----:B-1----:R-:W-:-:S05]  /*4edf0*/  IMAD.WIDE R2, R13, 0x4, R234 ;  /* 0x000000040d027825 */ /* 0x002fca00078e02ea */
[----:B------:R1:W-:Y:S01]  /*4ee00*/  @P3 STG.E [R2.64], R101 ;  /* 0x0000006502003986 */ /* 0x0003e2000c101908 */
[----:B----4-:R-:W-:-:S03]  /*4ee10*/  ISETP.GE.AND P0, PT, R16, c[0x0][0x17c], PT ;  /* 0x00005f0010007a0c */ /* 0x010fc60003f06270 */
[----:B------:R-:W4:Y:S01]  /*4ee20*/  LDL.LU R16, [R1+0x173c] ;  /* 0x00173c0001107983 */ /* 0x000f220000300800 */
[----:B------:R-:W-:-:S03]  /*4ee30*/  ISETP.GE.AND P1, PT, R14, c[0x0][0x17c], PT ;  /* 0x00005f000e007a0c */ /* 0x000fc60003f26270 */
[----:B------:R-:W4:Y:S01]  /*4ee40*/  LDL.LU R14, [R1+0x1750] ;  /* 0x00175000010e7983 */ /* 0x000f220000300800 */
[----:B------:R-:W-:-:S03]  /*4ee50*/  ISETP.GE.AND P3, PT, R12, c[0x0][0x17c], PT ;  /* 0x00005f000c007a0c */ /* 0x000fc60003f66270 */
[----:B------:R-:W4:Y:S04]  /*4ee60*/  LDL.LU R12, [R1+0x1754] ;  /* 0x00175400010c7983 */ /* 0x000f280000300800 */
[----:B------:R-:W4:Y:S04]  /*4ee70*/  LDL.LU R23, [R1+0x174c] ;  /* 0x00174c0001177983 */ /* 0x000f280000300800 */
[----:B------:R-:W4:Y:S04]  /*4ee80*/  LDL.LU R22, [R1+0x1748] ;  /* 0x0017480001167983 */ /* 0x000f280000300800 */
[----:B------:R-:W4:Y:S04]  /*4ee90*/  LDL.LU R20, [R1+0x1744] ;  /* 0x0017440001147983 */ /* 0x000f280000300800 */
[----:B------:R-:W4:Y:S01]  /*4eea0*/  LDL.LU R18, [R1+0x1738] ;  /* 0x0017380001127983 */ /* 0x000f220000300800 */
[----:B------:R-:W-:Y:S01]  /*4eeb0*/  ISETP.LT.AND P2, PT, R247, c[0x0][0x178], !P0 ;  /* 0x00005e00f7007a0c */ /* 0x000fe20004741270 */
[C---:B--2---:R-:W-:Y:S01]  /*4eec0*/  IMAD.WIDE R8, R13.reuse, 0x4, R232 ;  /* 0x000000040d087825 */ /* 0x044fe200078e02e8 */
[----:B------:R-:W-:-:S02]  /*4eed0*/  IADD3 R13, R13, c[0x0][0x198], RZ ;  /* 0x000066000d0d7a10 */ /* 0x000fc40007ffe0ff */
[----:B------:R-:W-:Y:S02]  /*4eee0*/  ISETP.LT.AND P5, PT, R245, c[0x0][0x178], !P0 ;  /* 0x00005e00f5007a0c */ /* 0x000fe400047a1270 */
[----:B------:R-:W-:Y:S01]  /*4eef0*/  ISETP.LT.AND P6, PT, R244, c[0x0][0x178], !P0 ;  /* 0x00005e00f4007a0c */ /* 0x000fe200047c1270 */
[----:B-1----:R-:W-:Y:S01]  /*4ef00*/  IMAD.WIDE R2, R13, 0x4, R6 ;  /* 0x000000040d027825 */ /* 0x002fe200078e0206 */
[----:B------:R1:W-:Y:S01]  /*4ef10*/  @P4 STG.E [R8.64], R117 ;  /* 0x0000007508004986 */ /* 0x0003e2000c101908 */
[----:B------:R-:W-:Y:S02]  /*4ef20*/  ISETP.LT.AND P0, PT, R243, c[0x0][0x178], !P0 ;  /* 0x00005e00f3007a0c */ /* 0x000fe40004701270 */
[----:B------:R-:W-:Y:S02]  /*4ef30*/  ISETP.LT.AND P4, PT, R247, c[0x0][0x178], !P1 ;  /* 0x00005e00f7007a0c */ /* 0x000fe40004f81270 */
[----:B------:R2:W-:Y:S01]  /*4ef40*/  @P2 STG.E [R2.64], R68 ;  /* 0x0000004402002986 */ /* 0x0005e2000c101908 */
[----:B------:R-:W-:-:S02]  /*4ef50*/  IADD3 R15, R13, c[0x0][0x198], RZ ;  /* 0x000066000d0f7a10 */ /* 0x000fc40007ffe0ff */
[----:B------:R-:W-:Y:S01]  /*4ef60*/  ISETP.LT.AND P2, PT, R245, c[0x0][0x178], !P1 ;  /* 0x00005e00f5007a0c */ /* 0x000fe20004f41270 */
[----:B-1----:R-:W-:-:S04]  /*4ef70*/  IMAD.WIDE R8, R13, 0x4, R4 ;  /* 0x000000040d087825 */ /* 0x002fc800078e0204 */
[C---:B------:R-:W-:Y:S01]  /*4ef80*/  IMAD.WIDE R10, R13.reuse, 0x4, R234 ;  /* 0x000000040d0a7825 */ /* 0x040fe200078e02ea */
[----:B------:R1:W-:Y:S01]  /*4ef90*/  @P5 STG.E [R8.64], R84 ;  /* 0x0000005408005986 */ /* 0x0003e2000c101908 */
[----:B------:R-:W-:Y:S02]  /*4efa0*/  ISETP.LT.AND P5, PT, R244, c[0x0][0x178], !P1 ;  /* 0x00005e00f4007a0c */ /* 0x000fe40004fa1270 */
[----:B--2---:R-:W-:Y:S01]  /*4efb0*/  IMAD.WIDE R2, R13, 0x4, R232 ;  /* 0x000000040d027825 */ /* 0x004fe200078e02e8 */
[----:B------:R2:W-:Y:S01]  /*4efc0*/  @P6 STG.E [R10.64], R96 ;  /* 0x000000600a006986 */ /* 0x0005e2000c101908 */
[----:B------:R-:W-:Y:S02]  /*4efd0*/  ISETP.LT.AND P1, PT, R243, c[0x0][0x178], !P1 ;  /* 0x00005e00f3007a0c */ /* 0x000fe40004f21270 */
[----:B------:R-:W-:Y:S01]  /*4efe0*/  ISETP.LT.AND P6, PT, R247, c[0x0][0x178], !P3 ;  /* 0x00005e00f7007a0c */ /* 0x000fe20005fc1270 */
[----:B------:R3:W-:Y:S01]  /*4eff0*/  @P0 STG.E [R2.64], R112 ;  /* 0x0000007002000986 */ /* 0x0007e2000c101908 */
[----:B-1----:R-:W-:-:S04]  /*4f000*/  IMAD.WIDE R8, R15, 0x4, R6 ;  /* 0x000000040f087825 */ /* 0x002fc800078e0206 */
[----:B--2---:R-:W-:Y:S01]  /*4f010*/  IMAD.WIDE R10, R15, 0x4, R4 ;  /* 0x000000040f0a7825 */ /* 0x004fe200078e0204 */
[----:B------:R1:W-:Y:S01]  /*4f020*/  @P4 STG.E [R8.64], R69 ;  /* 0x0000004508004986 */ /* 0x0003e2000c101908 */
[----:B------:R-:W-:Y:S02]  /*4f030*/  ISETP.LT.AND P4, PT, R245, c[0x0][0x178], !P3 ;  /* 0x00005e00f5007a0c */ /* 0x000fe40005f81270 */
[C---:B------:R-:W-:Y:S01]  /*4f040*/  IADD3 R13, R15.reuse, c[0x0][0x198], RZ ;  /* 0x000066000f0d7a10 */ /* 0x040fe20007ffe0ff */
[----:B---3--:R-:W-:Y:S01]  /*4f050*/  IMAD.WIDE R2, R15, 0x4, R234 ;  /* 0x000000040f027825 */ /* 0x008fe200078e02ea */
[----:B------:R2:W-:Y:S01]  /*4f060*/  @P2 STG.E [R10.64], R85 ;  /* 0x000000550a002986 */ /* 0x0005e2000c101908 */
[----:B------:R-:W-:Y:S02]  /*4f070*/  ISETP.LT.AND P2, PT, R244, c[0x0][0x178], !P3 ;  /* 0x00005e00f4007a0c */ /* 0x000fe40005f41270 */
[----:B------:R-:W-:Y:S01]  /*4f080*/  ISETP.LT.AND P3, PT, R243, c[0x0][0x178], !P3 ;  /* 0x00005e00f3007a0c */ /* 0x000fe20005f61270 */
[----:B------:R3:W-:Y:S01]  /*4f090*/  @P5 STG.E [R2.64], R97 ;  /* 0x0000006102005986 */ /* 0x0007e2000c101908 */
[----:B-1----:R-:W-:Y:S01]  /*4f0a0*/  IMAD.WIDE R8, R15, 0x4, R232 ;  /* 0x000000040f087825 */ /* 0x002fe200078e02e8 */
[----:B------:R-:W-:-:S03]  /*4f0b0*/  ISETP.GE.AND P0, PT, R17, c[0x0][0x17c], PT ;  /* 0x00005f0011007a0c */ /* 0x000fc60003f06270 */
[C---:B--2---:R-:W-:Y:S01]  /*4f0c0*/  IMAD.WIDE R10, R13.reuse, 0x4, R6 ;  /* 0x000000040d0a7825 */ /* 0x044fe200078e0206 */
[----:B------:R1:W-:Y:S03]  /*4f0d0*/  @P1 STG.E [R8.64], R113 ;  /* 0x0000007108001986 */ /* 0x0003e6000c101908 */
[----:B---3--:R-:W-:Y:S01]  /*4f0e0*/  IMAD.WIDE R2, R13, 0x4, R4 ;  /* 0x000000040d027825 */ /* 0x008fe200078e0204 */
[----:B------:R-:W-:Y:S01]  /*4f0f0*/  @P6 STG.E [R10.64], R60 ;  /* 0x0000003c0a006986 */ /* 0x000fe2000c101908 */
[----:B------:R-:W-:-:S03]  /*4f100*/  ISETP.LT.AND P5, PT, R247, c[0x0][0x178], !P0 ;  /* 0x00005e00f7007a0c */ /* 0x000fc600047a1270 */
[----:B------:R2:W-:Y:S01]  /*4f110*/  @P4 STG.E [R2.64], R80 ;  /* 0x0000005002004986 */ /* 0x0005e2000c101908 */
[C---:B-1----:R-:W-:Y:S01]  /*4f120*/  IMAD.WIDE R8, R13.reuse, 0x4, R234 ;  /* 0x000000040d087825 */ /* 0x042fe200078e02ea */
[----:B------:R-:W-:Y:S02]  /*4f130*/  IADD3 R15, R13, c[0x0][0x198], RZ ;  /* 0x000066000d0f7a10 */ /* 0x000fe40007ffe0ff */
[----:B------:R-:W-:Y:S02]  /*4f140*/  ISETP.LT.AND P6, PT, R245, c[0x0][0x178], !P0 ;  /* 0x00005e00f5007a0c */ /* 0x000fe400047c1270 */
[----:B------:R1:W-:Y:S01]  /*4f150*/  @P2 STG.E [R8.64], R64 ;  /* 0x0000004008002986 */ /* 0x0003e2000c101908 */
[----:B--2---:R-:W-:Y:S01]  /*4f160*/  IMAD.WIDE R2, R13, 0x4, R232 ;  /* 0x000000040d027825 */ /* 0x004fe200078e02e8 */
[----:B------:R-:W-:Y:S02]  /*4f170*/  ISETP.LT.AND P2, PT, R244, c[0x0][0x178], !P0 ;  /* 0x00005e00f4007a0c */ /* 0x000fe40004741270 */
[----:B------:R-:W-:-:S02]  /*4f180*/  ISETP.LT.AND P0, PT, R243, c[0x0][0x178], !P0 ;  /* 0x00005e00f3007a0c */ /* 0x000fc40004701270 */
[----:B------:R2:W-:Y:S01]  /*4f190*/  @P3 STG.E [R2.64], R108 ;  /* 0x0000006c02003986 */ /* 0x0005e2000c101908 */
[C---:B------:R-:W-:Y:S01]  /*4f1a0*/  IADD3 R17, R15.reuse, c[0x0][0x198], RZ ;  /* 0x000066000f117a10 */ /* 0x040fe20007ffe0ff */
[----:B-1----:R-:W-:-:S04]  /*4f1b0*/  IMAD.WIDE R8, R15, 0x4, R6 ;  /* 0x000000040f087825 */ /* 0x002fc800078e0206 */
[C---:B------:R-:W-:Y:S01]  /*4f1c0*/  IMAD.WIDE R10, R15.reuse, 0x4, R4 ;  /* 0x000000040f0a7825 */ /* 0x040fe200078e0204 */
[----:B------:R1:W-:Y:S03]  /*4f1d0*/  @P5 STG.E [R8.64], R61 ;  /* 0x0000003d08005986 */ /* 0x0003e6000c101908 */
[C---:B--2---:R-:W-:Y:S01]  /*4f1e0*/  IMAD.WIDE R2, R15.reuse, 0x4, R234 ;  /* 0x000000040f027825 */ /* 0x044fe200078e02ea */
[----:B------:R2:W-:Y:S04]  /*4f1f0*/  @P6 STG.E [R10.64], R81 ;  /* 0x000000510a006986 */ /* 0x0005e8000c101908 */
[----:B------:R3:W-:Y:S01]  /*4f200*/  @P2 STG.E [R2.64], R65 ;  /* 0x0000004102002986 */ /* 0x0007e2000c101908 */
[----:B-1----:R-:W-:Y:S01]  /*4f210*/  IMAD.WIDE R8, R15, 0x4, R232 ;  /* 0x000000040f087825 */ /* 0x002fe200078e02e8 */
[----:B------:R-:W-:-:S04]  /*4f220*/  IADD3 R19, R17, c[0x0][0x198], RZ ;  /* 0x0000660011137a10 */ /* 0x000fc80007ffe0ff */
[----:B------:R1:W-:Y:S01]  /*4f230*/  @P0 STG.E [R8.64], R109 ;  /* 0x0000006d08000986 */ /* 0x0003e2000c101908 */
[----:B--2---:R-:W-:-:S04]  /*4f240*/  IMAD.WIDE R10, R17, 0x4, R234 ;  /* 0x00000004110a7825 */ /* 0x004fc800078e02ea */
[----:B---3--:R-:W-:-:S04]  /*4f250*/  IMAD.WIDE R2, R19, 0x4, R4 ;  /* 0x0000000413027825 */ /* 0x008fc800078e0204 */
[----:B-1----:R-:W-:Y:S01]  /*4f260*/  IMAD.WIDE R8, R17, 0x4, R232 ;  /* 0x0000000411087825 */ /* 0x002fe200078e02e8 */
[----:B------:R-:W-:Y:S02]  /*4f270*/  IADD3 R21, R19, c[0x0][0x198], RZ ;  /* 0x0000660013157a10 */ /* 0x000fe40007ffe0ff */
[----:B----4-:R-:W-:-:S04]  /*4f280*/  ISETP.GE.AND P1, PT, R16, c[0x0][0x17c], PT ;  /* 0x00005f0010007a0c */ /* 0x010fc80003f26270 */
[----:B------:R-:W-:Y:S02]  /*4f290*/  ISETP.LT.AND P3, PT, R247, c[0x0][0x178], !P1 ;  /* 0x00005e00f7007a0c */ /* 0x000fe40004f61270 */
[----:B------:R-:W-:Y:S01]  /*4f2a0*/  ISETP.GE.AND P4, PT, R14, c[0x0][0x17c], PT ;  /* 0x00005f000e007a0c */ /* 0x000fe20003f86270 */
[----:B------:R-:W-:Y:S01]  /*4f2b0*/  IMAD.WIDE R14, R17, 0x4, R6 ;  /* 0x00000004110e7825 */ /* 0x000fe200078e0206 */
[----:B------:R-:W-:Y:S02]  /*4f2c0*/  ISETP.LT.AND P5, PT, R245, c[0x0][0x178], !P1 ;  /* 0x00005e00f5007a0c */ /* 0x000fe40004fa1270 */
[----:B------:R-:W-:Y:S02]  /*4f2d0*/  ISETP.LT.AND P6, PT, R244, c[0x0][0x178], !P1 ;  /* 0x00005e00f4007a0c */ /* 0x000fe40004fc1270 */
[----:B------:R-:W-:Y:S02]  /*4f2e0*/  ISETP.LT.AND P1, PT, R243, c[0x0][0x178], !P1 ;  /* 0x00005e00f3007a0c */ /* 0x000fe40004f21270 */
[----:B------:R-:W-:-:S03]  /*4f2f0*/  ISETP.LT.AND P0, PT, R247, c[0x0][0x178], !P4 ;  /* 0x00005e00f7007a0c */ /* 0x000fc60006701270 */
[----:B------:R-:W-:Y:S01]  /*4f300*/  @P3 STG.E [R14.64], R78 ;  /* 0x0000004e0e003986 */ /* 0x000fe2000c101908 */
[----:B------:R-:W-:Y:S02]  /*4f310*/  ISETP.LT.AND P3, PT, R245, c[0x0][0x178], !P4 ;  /* 0x00005e00f5007a0c */ /* 0x000fe40006761270 */
[----:B------:R-:W-:Y:S01]  /*4f320*/  ISETP.GE.AND P2, PT, R12, c[0x0][0x17c], PT ;  /* 0x00005f000c007a0c */ /* 0x000fe20003f46270 */
[----:B------:R-:W-:-:S04]  /*4f330*/  IMAD.WIDE R12, R17, 0x4, R4 ;  /* 0x00000004110c7825 */ /* 0x000fc800078e0204 */
[----:B------:R-:W-:Y:S01]  /*4f340*/  IMAD.WIDE R16, R19, 0x4, R6 ;  /* 0x0000000413107825 */ /* 0x000fe200078e0206 */
[----:B------:R-:W-:Y:S01]  /*4f350*/  @P5 STG.E [R12.64], R94 ;  /* 0x0000005e0c005986 */ /* 0x000fe2000c101908 */
[----:B------:R-:W-:-:S03]  /*4f360*/  ISETP.LT.AND P5, PT, R244, c[0x0][0x178], !P4 ;  /* 0x00005e00f4007a0c */ /* 0x000fc600067a1270 */
[----:B------:R1:W-:Y:S01]  /*4f370*/  @P6 STG.E [R10.64], R106 ;  /* 0x0000006a0a006986 */ /* 0x0003e2000c101908 */
[----:B------:R-:W-:-:S03]  /*4f380*/  ISETP.LT.AND P4, PT, R243, c[0x0][0x178], !P4 ;  /* 0x00005e00f3007a0c */ /* 0x000fc60006781270 */
[----:B------:R-:W-:Y:S01]  /*4f390*/  @P1 STG.E [R8.64], R122 ;  /* 0x0000007a08001986 */ /* 0x000fe2000c101908 */
[----:B------:R-:W-:-:S03]  /*4f3a0*/  ISETP.LT.AND P6, PT, R247, c[0x0][0x178], !P2 ;  /* 0x00005e00f7007a0c */ /* 0x000fc600057c1270 */
[----:B------:R-:W-:Y:S01]  /*4f3b0*/  @P0 STG.E [R16.64], R79 ;  /* 0x0000004f10000986 */ /* 0x000fe2000c101908 */
[----:B------:R-:W-:-:S03]  /*4f3c0*/  ISETP.LT.AND P1, PT, R244, c[0x0][0x178], !P2 ;  /* 0x00005e00f4007a0c */ /* 0x000fc60005721270 */
[----:B------:R2:W-:Y:S01]  /*4f3d0*/  @P3 STG.E [R2.64], R95 ;  /* 0x0000005f02003986 */ /* 0x0005e2000c101908 */
[----:B------:R-:W-:Y:S01]  /*4f3e0*/  ISETP.LT.AND P3, PT, R245, c[0x0][0x178], !P2 ;  /* 0x00005e00f5007a0c */ /* 0x000fe20005761270 */
[----:B-1----:R-:W-:Y:S01]  /*4f3f0*/  IMAD.WIDE R10, R19, 0x4, R234 ;  /* 0x00000004130a7825 */ /* 0x002fe200078e02ea */
[----:B------:R-:W-:Y:S02]  /*4f400*/  ISETP.GE.AND P0, PT, R23, c[0x0][0x17c], PT ;  /* 0x00005f0017007a0c */ /* 0x000fe40003f06270 */
[----:B------:R-:W3:Y:S01]  /*4f410*/  LDL.LU R23, [R1+0x1734] ;  /* 0x0017340001177983 */ /* 0x000ee20000300800 */
[----:B------:R-:W-:-:S04]  /*4f420*/  IMAD.WIDE R12, R19, 0x4, R232 ;  /* 0x00000004130c7825 */ /* 0x000fc800078e02e8 */
[C---:B------:R-:W-:Y:S01]  /*4f430*/  IMAD.WIDE R14, R21.reuse, 0x4, R6 ;  /* 0x00000004150e7825 */ /* 0x040fe200078e0206 */
[----:B------:R1:W-:Y:S03]  /*4f440*/  @P5 STG.E [R10.64], R107 ;  /* 0x0000006b0a005986 */ /* 0x0003e6000c101908 */
[C---:B--2---:R-:W-:Y:S01]  /*4f450*/  IMAD.WIDE R2, R21.reuse, 0x4, R4 ;  /* 0x0000000415027825 */ /* 0x044fe200078e0204 */
[----:B------:R2:W-:Y:S03]  /*4f460*/  @P4 STG.E [R12.64], R123 ;  /* 0x0000007b0c004986 */ /* 0x0005e6000c101908 */
[----:B------:R-:W-:Y:S01]  /*4f470*/  IMAD.WIDE R8, R21, 0x4, R234 ;  /* 0x0000000415087825 */ /* 0x000fe200078e02ea */
[----:B------:R4:W-:Y:S01]  /*4f480*/  @P6 STG.E [R14.64], R74 ;  /* 0x0000004a0e006986 */ /* 0x0009e2000c101908 */
[----:B------:R-:W-:-:S02]  /*4f490*/  ISETP.LT.AND P4, PT, R243, c[0x0][0x178], !P2 ;  /* 0x00005e00f3007a0c */ /* 0x000fc40005781270 */
[----:B------:R-:W-:Y:S01]  /*4f4a0*/  ISETP.LT.AND P5, PT, R247, c[0x0][0x178], !P0 ;  /* 0x00005e00f7007a0c */ /* 0x000fe200047a1270 */
[----:B------:R2:W-:Y:S01]  /*4f4b0*/  @P3 STG.E [R2.64], R90 ;  /* 0x0000005a02003986 */ /* 0x0005e2000c101908 */
[----:B------:R-:W-:-:S03]  /*4f4c0*/  ISETP.LT.AND P6, PT, R245, c[0x0][0x178], !P0 ;  /* 0x00005e00f5007a0c */ /* 0x000fc600047c1270 */
[----:B------:R4:W-:Y:S01]  /*4f4d0*/  @P1 STG.E [R8.64], R102 ;  /* 0x0000006608001986 */ /* 0x0009e2000c101908 */
[----:B------:R-:W-:Y:S02]  /*4f4e0*/  ISETP.LT.AND P1, PT, R244, c[0x0][0x178], !P0 ;  /* 0x00005e00f4007a0c */ /* 0x000fe40004721270 */
[C---:B------:R-:W-:Y:S01]  /*4f4f0*/  IADD3 R17, R21.reuse, c[0x0][0x198], RZ ;  /* 0x0000660015117a10 */ /* 0x040fe20007ffe0ff */
[----:B-1----:R-:W-:Y:S01]  /*4f500*/  IMAD.WIDE R10, R21, 0x4, R232 ;  /* 0x00000004150a7825 */ /* 0x002fe200078e02e8 */
[----:B------:R-:W-:Y:S02]  /*4f510*/  ISETP.GE.AND P2, PT, R22, c[0x0][0x17c], PT ;  /* 0x00005f0016007a0c */ /* 0x000fe40003f46270 */
[----:B------:R-:W3:Y:S01]  /*4f520*/  LDL.LU R22, [R1+0x1730] ;  /* 0x0017300001167983 */ /* 0x000ee20000300800 */
[----:B--2---:R-:W-:-:S04]  /*4f530*/  IMAD.WIDE R12, R17, 0x4, R6 ;  /* 0x00000004110c7825 */ /* 0x004fc800078e0206 */
[C---:B----4-:R-:W-:Y:S01]  /*4f540*/  IMAD.WIDE R14, R17.reuse, 0x4, R4 ;  /* 0x00000004110e7825 */ /* 0x050fe200078e0204 */
[----:B------:R1:W-:Y:S03]  /*4f550*/  @P4 STG.E [R10.64], R118 ;  /* 0x000000760a004986 */ /* 0x0003e6000c101908 */
[----:B------:R-:W-:Y:S01]  /*4f560*/  IMAD.WIDE R2, R17, 0x4, R234 ;  /* 0x0000000411027825 */ /* 0x000fe200078e02ea */
[----:B------:R2:W-:Y:S01]  /*4f570*/  @P5 STG.E [R12.64], R75 ;  /* 0x0000004b0c005986 */ /* 0x0005e2000c101908 */
[----:B------:R-:W-:Y:S02]  /*4f580*/  ISETP.LT.AND P3, PT, R243, c[0x0][0x178], !P0 ;  /* 0x00005e00f3007a0c */ /* 0x000fe40004761270 */
[----:B------:R-:W-:Y:S01]  /*4f590*/  ISETP.GE.AND P0, PT, R20, c[0x0][0x17c], PT ;  /* 0x00005f0014007a0c */ /* 0x000fe20003f06270 */
[----:B------:R4:W-:Y:S04]  /*4f5a0*/  @P6 STG.E [R14.64], R91 ;  /* 0x0000005b0e006986 */ /* 0x0009e8000c101908 */
[----:B------:R1:W-:Y:S01]  /*4f5b0*/  @P1 STG.E [R2.64], R103 ;  /* 0x0000006702001986 */ /* 0x0003e2000c101908 */
[----:B------:R-:W-:-:S03]  /*4f5c0*/  ISETP.GE.AND P1, PT, R18, c[0x0][0x17c], PT ;  /* 0x00005f0012007a0c */ /* 0x000fc60003f26270 */
[----:B------:R-:W3:Y:S04]  /*4f5d0*/  LDL.LU R20, [R1+0x172c] ;  /* 0x00172c0001147983 */ /* 0x000ee80000300800 */
[----:B------:R-:W3:Y:S01]  /*4f5e0*/  LDL.LU R18, [R1+0x1724] ;  /* 0x0017240001127983 */ /* 0x000ee20000300800 */
[----:B------:R-:W-:Y:S01]  /*4f5f0*/  ISETP.LT.AND P4, PT, R247, c[0x0][0x178], !P2 ;  /* 0x00005e00f7007a0c */ /* 0x000fe20005781270 */
[C---:B------:R-:W-:Y:S01]  /*4f600*/  IMAD.WIDE R8, R17.reuse, 0x4, R232 ;  /* 0x0000000411087825 */ /* 0x040fe200078e02e8 */
[----:B------:R-:W-:Y:S02]  /*4f610*/  IADD3 R17, R17, c[0x0][0x198], RZ ;  /* 0x0000660011117a10 */ /* 0x000fe40007ffe0ff */
[----:B------:R-:W-:-:S03]  /*4f620*/  ISETP.LT.AND P5, PT, R245, c[0x0][0x178], !P2 ;  /* 0x00005e00f5007a0c */ /* 0x000fc600057a1270 */
[----:B-1----:R-:W-:Y:S01]  /*4f630*/  IMAD.WIDE R10, R17, 0x4, R6 ;  /* 0x00000004110a7825 */ /* 0x002fe200078e0206 */
[----:B------:R-:W-:Y:S01]  /*4f640*/  ISETP.LT.AND P6, PT, R244, c[0x0][0x178], !P2 ;  /* 0x00005e00f4007a0c */ /* 0x000fe200057c1270 */
[----:B------:R1:W-:Y:S01]  /*4f650*/  @P3 STG.E [R8.64], R119 ;  /* 0x0000007708003986 */ /* 0x0003e2000c101908 */
[----:B------:R-:W-:Y:S02]  /*4f660*/  ISETP.LT.AND P2, PT, R243, c[0x0][0x178], !P2 ;  /* 0x00005e00f3007a0c */ /* 0x000fe40005741270 */
[----:B------:R-:W-:Y:S01]  /*4f670*/  ISETP.LT.AND P3, PT, R247, c[0x0][0x178], !P0 ;  /* 0x00005e00f7007a0c */ /* 0x000fe20004761270 */
[----:B------:R1:W-:Y:S01]  /*4f680*/  @P4 STG.E [R10.64], R70 ;  /* 0x000000460a004986 */ /* 0x0003e2000c101908 */
[----:B------:R-:W-:Y:S02]  /*4f690*/  ISETP.LT.AND P4, PT, R245, c[0x0][0x178], !P0 ;  /* 0x00005e00f5007a0c */ /* 0x000fe40004781270 */
[C---:B------:R-:W-:Y:S01]  /*4f6a0*/  IADD3 R19, R17.reuse, c[0x0][0x198], RZ ;  /* 0x0000660011137a10 */ /* 0x040fe20007ffe0ff */
[----:B--2---:R-:W-:-:S04]  /*4f6b0*/  IMAD.WIDE R12, R17, 0x4, R4 ;  /* 0x00000004110c7825 */ /* 0x004fc800078e0204 */
[C---:B----4-:R-:W-:Y:S01]  /*4f6c0*/  IMAD.WIDE R14, R17.reuse, 0x4, R234 ;  /* 0x00000004110e7825 */ /* 0x050fe200078e02ea */
[----:B------:R2:W-:Y:S03]  /*4f6d0*/  @P5 STG.E [R12.64], R86 ;  /* 0x000000560c005986 */ /* 0x0005e6000c101908 */
[----:B------:R-:W-:Y:S01]  /*4f6e0*/  IMAD.WIDE R2, R17, 0x4, R232 ;  /* 0x0000000411027825 */ /* 0x000fe200078e02e8 */
[----:B------:R4:W-:Y:S03]  /*4f6f0*/  @P6 STG.E [R14.64], R98 ;  /* 0x000000620e006986 */ /* 0x0009e6000c101908 */
[----:B-1----:R-:W-:Y:S01]  /*4f700*/  IMAD.WIDE R8, R19, 0x4, R6 ;  /* 0x0000000413087825 */ /* 0x002fe200078e0206 */
[----:B------:R-:W-:-:S03]  /*4f710*/  ISETP.LT.AND P5, PT, R244, c[0x0][0x178], !P0 ;  /* 0x00005e00f4007a0c */ /* 0x000fc600047a1270 */
[----:B------:R-:W-:Y:S01]  /*4f720*/  IMAD.WIDE R16, R19, 0x4, R4 ;  /* 0x0000000413107825 */ /* 0x000fe200078e0204 */
[----:B------:R1:W-:Y:S01]  /*4f730*/  @P2 STG.E [R2.64], R114 ;  /* 0x0000007202002986 */ /* 0x0003e2000c101908 */
[----:B------:R-:W-:Y:S02]  /*4f740*/  ISETP.LT.AND P0, PT, R243, c[0x0][0x178], !P0 ;  /* 0x00005e00f3007a0c */ /* 0x000fe40004701270 */
[----:B------:R-:W-:Y:S01]  /*4f750*/  ISETP.LT.AND P6, PT, R247, c[0x0][0x178], !P1 ;  /* 0x00005e00f7007a0c */ /* 0x000fe20004fc1270 */
[----:B------:R1:W-:Y:S01]  /*4f760*/  @P3 STG.E [R8.64], R71 ;  /* 0x0000004708003986 */ /* 0x0003e2000c101908 */
[----:B------:R-:W-:-:S03]  /*4f770*/  ISETP.LT.AND P3, PT, R244, c[0x0][0x178], !P1 ;  /* 0x00005e00f4007a0c */ /* 0x000fc60004f61270 */
[----:B------:R1:W-:Y:S01]  /*4f780*/  @P4 STG.E [R16.64], R87 ;  /* 0x0000005710004986 */ /* 0x0003e2000c101908 */
[----:B------:R-:W-:Y:S02]  /*4f790*/  ISETP.LT.AND P4, PT, R245, c[0x0][0x178], !P1 ;  /* 0x00005e00f5007a0c */ /* 0x000fe40004f81270 */
[C---:B------:R-:W-:Y:S01]  /*4f7a0*/  IADD3 R21, R19.reuse, c[0x0][0x198], RZ ;  /* 0x0000660013157a10 */ /* 0x040fe20007ffe0ff */
[----:B------:R-:W-:-:S04]  /*4f7b0*/  IMAD.WIDE R10, R19, 0x4, R234 ;  /* 0x00000004130a7825 */ /* 0x000fc800078e02ea */
[----:B--2---:R-:W-:Y:S01]  /*4f7c0*/  IMAD.WIDE R12, R19, 0x4, R232 ;  /* 0x00000004130c7825 */ /* 0x004fe200078e02e8 */
[----:B------:R2:W-:Y:S03]  /*4f7d0*/  @P5 STG.E [R10.64], R99 ;  /* 0x000000630a005986 */ /* 0x0005e6000c101908 */
[C---:B----4-:R-:W-:Y:S01]  /*4f7e0*/  IMAD.WIDE R14, R21.reuse, 0x4, R6 ;  /* 0x00000004150e7825 */ /* 0x050fe200078e0206 */
[----:B------:R4:W-:Y:S03]  /*4f7f0*/  @P0 STG.E [R12.64], R115 ;  /* 0x000000730c000986 */ /* 0x0009e6000c101908 */
[C---:B-1----:R-:W-:Y:S01]  /*4f800*/  IMAD.WIDE R2, R21.reuse, 0x4, R4 ;  /* 0x0000000415027825 */ /* 0x042fe200078e0204 */
[----:B------:R1:W-:Y:S03]  /*4f810*/  @P6 STG.E [R14.64], R62 ;  /* 0x0000003e0e006986 */ /* 0x0003e6000c101908 */
[----:B------:R-:W-:Y:S01]  /*4f820*/  IMAD.WIDE R8, R21, 0x4, R234 ;  /* 0x0000000415087825 */ /* 0x000fe200078e02ea */
[----:B------:R-:W-:Y:S01]  /*4f830*/  ISETP.LT.AND P1, PT, R243, c[0x0][0x178], !P1 ;  /* 0x00005e00f3007a0c */ /* 0x000fe20004f21270 */
[----:B------:R1:W-:Y:S01]  /*4f840*/  @P4 STG.E [R2.64], R82 ;  /* 0x0000005202004986 */ /* 0x0003e2000c101908 */
[----:B------:R-:W-:-:S03]  /*4f850*/  IADD3 R17, R21, c[0x0][0x198], RZ ;  /* 0x0000660015117a10 */ /* 0x000fc60007ffe0ff */
[----:B------:R3:W-:Y:S01]  /*4f860*/  @P3 STG.E [R8.64], R66 ;  /* 0x0000004208003986 */ /* 0x0007e2000c101908 */
[----:B--2---:R-:W-:-:S04]  /*4f870*/  IMAD.WIDE R10, R21, 0x4, R232 ;  /* 0x00000004150a7825 */ /* 0x004fc800078e02e8 */
[----:B----4-:R-:W-:-:S04]  /*4f880*/  IMAD.WIDE R12, R17, 0x4, R6 ;  /* 0x00000004110c7825 */ /* 0x010fc800078e0206 */
[C---:B-1----:R-:W-:Y:S01]  /*4f890*/  IMAD.WIDE R14, R17.reuse, 0x4, R4 ;  /* 0x00000004110e7825 */ /* 0x042fe200078e0204 */
[----:B------:R1:W-:Y:S03]  /*4f8a0*/  @P1 STG.E [R10.64], R110 ;  /* 0x0000006e0a001986 */ /* 0x0003e6000c101908 */
[----:B------:R-:W-:Y:S01]  /*4f8b0*/  IMAD.WIDE R2, R17, 0x4, R234 ;  /* 0x0000000411027825 */ /* 0x000fe200078e02ea */
[----:B---3--:R-:W-:Y:S02]  /*4f8c0*/  ISETP.GE.AND P2, PT, R23, c[0x0][0x17c], PT ;  /* 0x00005f0017007a0c */ /* 0x008fe40003f46270 */
[----:B------:R-:W2:Y:S02]  /*4f8d0*/  LDL.LU R23, [R1+0x171c] ;  /* 0x00171c0001177983 */ /* 0x000ea40000300800 */
[----:B------:R-:W-:Y:S02]  /*4f8e0*/  ISETP.LT.AND P5, PT, R247, c[0x0][0x178], !P2 ;  /* 0x00005e00f7007a0c */ /* 0x000fe400057a1270 */
[----:B------:R-:W-:-:S02]  /*4f8f0*/  ISETP.LT.AND P6, PT, R245, c[0x0][0x178], !P2 ;  /* 0x00005e00f5007a0c */ /* 0x000fc400057c1270 */
[----:B------:R-:W-:Y:S02]  /*4f900*/  ISETP.LT.AND P3, PT, R244, c[0x0][0x178], !P2 ;  /* 0x00005e00f4007a0c */ /* 0x000fe40005761270 */
[----:B------:R-:W-:-:S07]  /*4f910*/  ISETP.LT.AND P4, PT, R243, c[0x0][0x178], !P2 ;  /* 0x00005e00f3007a0c */ /* 0x000fce0005781270 */
[----:B------:R3:W-:Y:S04]  /*4f920*/  @P5 STG.E [R12.64], R63 ;  /* 0x0000003f0c005986 */ /* 0x0007e8000c101908 */
[----:B------:R4:W-:Y:S04]  /*4f930*/  @P6 STG.E [R14.64], R83 ;  /* 0x000000530e006986 */ /* 0x0009e8000c101908 */
[----:B------:R1:W-:Y:S01]  /*4f940*/  @P3 STG.E [R2.64], R67 ;  /* 0x0000004302003986 */ /* 0x0003e2000c101908 */
[----:B------:R-:W-:-:S03]  /*4f950*/  ISETP.GE.AND P0, PT, R22, c[0x0][0x17c], PT ;  /* 0x00005f0016007a0c */ /* 0x000fc60003f06270 */
[----:B------:R-:W2:Y:S01]  /*4f960*/  LDL.LU R22, [R1+0x1718] ;  /* 0x0017180001167983 */ /* 0x000ea20000300800 */
[----:B------:R-:W-:-:S03]  /*4f970*/  ISETP.GE.AND P2, PT, R20, c[0x0][0x17c], PT ;  /* 0x00005f0014007a0c */ /* 0x000fc60003f46270 */
[----:B------:R-:W2:Y:S01]  /*4f980*/  LDL.LU R20, [R1+0x1714] ;  /* 0x0017140001147983 */ /* 0x000ea20000300800 */
[----:B------:R-:W-:-:S03]  /*4f990*/  ISETP.GE.AND P3, PT, R18, c[0x0][0x17c], PT ;  /* 0x00005f0012007a0c */ /* 0x000fc60003f66270 */
[----:B------:R-:W2:Y:S01]  /*4f9a0*/  LDL.LU R18, [R1+0x1708] ;  /* 0x0017080001127983 */ /* 0x000ea20000300800 */
        /* <DEDUP_REMOVED lines=12> */
[----:B---3--:R-:W-:-:S04]  /*4fa70*/  IMAD.WIDE R12, R17, 0x4, R4 ;  /* 0x00000004110c7825 */ /* 0x008fc800078e0204 */
[C---:B----4-:R-:W-:Y:S01]  /*4fa80*/  IMAD.WIDE R14, R17.reuse, 0x4, R234 ;  /* 0x00000004110e7825 */ /* 0x050fe200078e02ea */
[----:B------:R3:W-:Y:S03]  /*4fa90*/  @P5 STG.E [R12.64], R152 ;  /* 0x000000980c005986 */ /* 0x0007e6000c101908 */
[----:B------:R-:W-:Y:S01]  /*4faa0*/  IMAD.WIDE R2, R17, 0x4, R232 ;  /* 0x0000000411027825 */ /* 0x000fe200078e02e8 */
[----:B------:R4:W-:Y:S03]  /*4fab0*/  @P6 STG.E [R14.64], R168 ;  /* 0x000000a80e006986 */ /* 0x0009e6000c101908 */
[----:B-1----:R-:W-:Y:S01]  /*4fac0*/  IMAD.WIDE R8, R19, 0x4, R6 ;  /* 0x0000000413087825 */ /* 0x002fe200078e0206 */
[----:B------:R-:W-:-:S03]  /*4fad0*/  ISETP.LT.AND P5, PT, R244, c[0x0][0x178], !P2 ;  /* 0x00005e00f4007a0c */ /* 0x000fc600057a1270 */
[----:B------:R-:W-:Y:S01]  /*4fae0*/  IMAD.WIDE R16, R19, 0x4, R4 ;  /* 0x0000000413107825 */ /* 0x000fe200078e0204 */
[----:B------:R-:W-:Y:S01]  /*4faf0*/  ISETP.LT.AND P2, PT, R243, c[0x0][0x178], !P2 ;  /* 0x00005e00f3007a0c */ /* 0x000fe20005741270 */
[----:B------:R1:W-:Y:S01]  /*4fb00*/  @P0 STG.E [R2.64], R184 ;  /* 0x000000b802000986 */ /* 0x0003e2000c101908 */
[----:B------:R-:W-:-:S03]  /*4fb10*/  ISETP.LT.AND P6, PT, R247, c[0x0][0x178], !P3 ;  /* 0x00005e00f7007a0c */ /* 0x000fc60005fc1270 */
[----:B------:R1:W-:Y:S01]  /*4fb20*/  @P4 STG.E [R8.64], R137 ;  /* 0x0000008908004986 */ /* 0x0003e2000c101908 */
[----:B------:R-:W-:-:S03]  /*4fb30*/  ISETP.LT.AND P4, PT, R245, c[0x0][0x178], !P3 ;  /* 0x00005e00f5007a0c */ /* 0x000fc60005f81270 */
[----:B------:R1:W-:Y:S01]  /*4fb40*/  @P1 STG.E [R16.64], R153 ;  /* 0x0000009910001986 */ /* 0x0003e2000c101908 */
[----:B------:R-:W-:Y:S02]  /*4fb50*/  ISETP.LT.AND P1, PT, R244, c[0x0][0x178], !P3 ;  /* 0x00005e00f4007a0c */ /* 0x000fe40005f21270 */
[C---:B------:R-:W-:Y:S01]  /*4fb60*/  IADD3 R21, R19.reuse, c[0x0][0x198], RZ ;  /* 0x0000660013157a10 */ /* 0x040fe20007ffe0ff */
[----:B------:R-:W-:-:S04]  /*4fb70*/  IMAD.WIDE R10, R19, 0x4, R234 ;  /* 0x00000004130a7825 */ /* 0x000fc800078e02ea */
[----:B---3--:R-:W-:Y:S01]  /*4fb80*/  IMAD.WIDE R12, R19, 0x4, R232 ;  /* 0x00000004130c7825 */ /* 0x008fe200078e02e8 */
        /* <DEDUP_REMOVED lines=10> */
[----:B---3--:R-:W-:-:S04]  /*4fc30*/  IMAD.WIDE R10, R21, 0x4, R232 ;  /* 0x00000004150a7825 */ /* 0x008fc800078e02e8 */
[----:B----4-:R-:W-:-:S04]  /*4fc40*/  IMAD.WIDE R12, R17, 0x4, R6 ;  /* 0x00000004110c7825 */ /* 0x010fc800078e0206 */
[C---:B-1----:R-:W-:Y:S01]  /*4fc50*/  IMAD.WIDE R14, R17.reuse, 0x4, R4 ;  /* 0x00000004110e7825 */ /* 0x042fe200078e0204 */
[----:B------:R1:W-:Y:S03]  /*4fc60*/  @P3 STG.E [R10.64], R180 ;  /* 0x000000b40a003986 */ /* 0x0003e6000c101908 */
[----:B------:R-:W-:Y:S01]  /*4fc70*/  IMAD.WIDE R2, R17, 0x4, R234 ;  /* 0x0000000411027825 */ /* 0x000fe200078e02ea */
[----:B--2---:R-:W-:-:S04]  /*4fc80*/  ISETP.GE.AND P0, PT, R23, c[0x0][0x17c], PT ;  /* 0x00005f0017007a0c */ /* 0x004fc80003f06270 */
[----:B------:R-:W-:Y:S02]  /*4fc90*/  ISETP.LT.AND P5, PT, R247, c[0x0][0x178], !P0 ;  /* 0x00005e00f7007a0c */ /* 0x000fe400047a1270 */
[----:B------:R-:W-:Y:S02]  /*4fca0*/  ISETP.LT.AND P6, PT, R245, c[0x0][0x178], !P0 ;  /* 0x00005e00f5007a0c */ /* 0x000fe400047c1270 */
[----:B------:R-:W-:-:S09]  /*4fcb0*/  ISETP.LT.AND P1, PT, R244, c[0x0][0x178], !P0 ;  /* 0x00005e00f4007a0c */ /* 0x000fd20004721270 */
[----:B------:R2:W-:Y:S04]  /*4fcc0*/  @P5 STG.E [R12.64], R133 ;  /* 0x000000850c005986 */ /* 0x0005e8000c101908 */
[----:B------:R3:W-:Y:S04]  /*4fcd0*/  @P6 STG.E [R14.64], R149 ;  /* 0x000000950e006986 */ /* 0x0007e8000c101908 */
[----:B------:R2:W-:Y:S01]  /*4fce0*/  @P1 STG.E [R2.64], R165 ;  /* 0x000000a502001986 */ /* 0x0005e2000c101908 */
[----:B------:R-:W-:-:S03]  /*4fcf0*/  ISETP.GE.AND P2, PT, R22, c[0x0][0x17c], PT ;  /* 0x00005f0016007a0c */ /* 0x000fc60003f46270 */
[----:B------:R-:W4:Y:S01]  /*4fd00*/  LDL.LU R22, [R1+0x1704] ;  /* 0x0017040001167983 */ /* 0x000f220000300800 */
[----:B------:R-:W-:-:S03]  /*4fd10*/  ISETP.GE.AND P4, PT, R20, c[0x0][0x17c], PT ;  /* 0x00005f0014007a0c */ /* 0x000fc60003f86270 */
[----:B------:R-:W4:Y:S01]  /*4fd20*/  LDL.LU R20, [R1+0x1700] ;  /* 0x0017000001147983 */ /* 0x000f220000300800 */
[----:B------:R-:W-:-:S03]  /*4fd30*/  ISETP.GE.AND P1, PT, R18, c[0x0][0x17c], PT ;  /* 0x00005f0012007a0c */ /* 0x000fc60003f26270 */
[----:B------:R-:W4:Y:S01]  /*4fd40*/  LDL.LU R18, [R1+0x16fc] ;  /* 0x0016fc0001127983 */ /* 0x000f220000300800 */
[----:B------:R-:W-:Y:S02]  /*4fd50*/  ISETP.LT.AND P0, PT, R243, c[0x0][0x178], !P0 ;  /* 0x00005e00f3007a0c */ /* 0x000fe40004701270 */
[----:B------:R-:W-:Y:S01]  /*4fd60*/  ISETP.LT.AND P3, PT, R247, c[0x0][0x178], !P2 ;  /* 0x00005e00f7007a0c */ /* 0x000fe20005761270 */
[C---:B------:R-:W-:Y:S01]  /*4fd70*/  IMAD.WIDE R8, R17.reuse, 0x4, R232 ;  /* 0x0000000411087825 */ /* 0x040fe200078e02e8 */
[----:B------:R-:W-:Y:S02]  /*4fd80*/  IADD3 R17, R17, c[0x0][0x198], RZ ;  /* 0x0000660011117a10 */ /* 0x000fe40007ffe0ff */
[----:B------:R-:W-:-:S03]  /*4fd90*/  ISETP.LT.AND P5, PT, R245, c[0x0][0x178], !P2 ;  /* 0x00005e00f5007a0c */ /* 0x000fc600057a1270 */
[----:B-1----:R-:W-:Y:S01]  /*4fda0*/  IMAD.WIDE R10, R17, 0x4, R6 ;  /* 0x00000004110a7825 */ /* 0x002fe200078e0206 */
[----:B------:R-:W-:Y:S02]  /*4fdb0*/  ISETP.LT.AND P6, PT, R244, c[0x0][0x178], !P2 ;  /* 0x00005e00f4007a0c */ /* 0x000fe400057c1270 */
[----:B------:R-:W-:Y:S01]  /*4fdc0*/  ISETP.LT.AND P2, PT, R243, c[0x0][0x178], !P2 ;  /* 0x00005e00f3007a0c */ /* 0x000fe20005741270 */
[----:B------:R1:W-:Y:S01]  /*4fdd0*/  @P0 STG.E [R8.64], R181 ;  /* 0x000000b508000986 */ /* 0x0003e2000c101908 */
[----:B------:R-:W-:-:S03]  /*4fde0*/  ISETP.LT.AND P0, PT, R247, c[0x0][0x178], !P4 ;  /* 0x00005e00f7007a0c */ /* 0x000fc60006701270 */
[----:B------:R1:W-:Y:S01]  /*4fdf0*/  @P3 STG.E [R10.64], R128 ;  /* 0x000000800a003986 */ /* 0x0003e2000c101908 */
[----:B------:R-:W-:Y:S02]  /*4fe00*/  ISETP.LT.AND P3, PT, R245, c[0x0][0x178], !P4 ;  /* 0x00005e00f5007a0c */ /* 0x000fe40006761270 */
[C---:B------:R-:W-:Y:S01]  /*4fe10*/  IADD3 R19, R17.reuse, c[0x0][0x198], RZ ;  /* 0x0000660011137a10 */ /* 0x040fe20007ffe0ff */
[----:B--2---:R-:W-:-:S04]  /*4fe20*/  IMAD.WIDE R12, R17, 0x4, R4 ;  /* 0x00000004110c7825 */ /* 0x004fc800078e0204 */
[C---:B---3--:R-:W-:Y:S01]  /*4fe30*/  IMAD.WIDE R14, R17.reuse, 0x4, R234 ;  /* 0x00000004110e7825 */ /* 0x048fe200078e02ea */
        /* <DEDUP_REMOVED lines=17> */
[C---:B---3--:R-:W-:Y:S01]  /*4ff50*/  IMAD.WIDE R14, R21.reuse, 0x4, R6 ;  /* 0x00000004150e7825 */ /* 0x048fe200078e0206 */
[----:B------:R3:W-:Y:S03]  /*4ff60*/  @P4 STG.E [R12.64], R177 ;  /* 0x000000b10c004986 */ /* 0x0007e6000c101908 */
[C---:B-1----:R-:W-:Y:S01]  /*4ff70*/  IMAD.WIDE R2, R21.reuse, 0x4, R4 ;  /* 0x0000000415027825 */ /* 0x042fe200078e0204 */
[----:B------:R1:W-:Y:S03]  /*4ff80*/  @P6 STG.E [R14.64], R124 ;  /* 0x0000007c0e006986 */ /* 0x0003e6000c101908 */
[----:B------:R-:W-:Y:S01]  /*4ff90*/  IMAD.WIDE R8, R21, 0x4, R234 ;  /* 0x0000000415087825 */ /* 0x000fe200078e02ea */
[----:B------:R1:W-:Y:S04]  /*4ffa0*/  @P3 STG.E [R2.64], R140 ;  /* 0x0000008c02003986 */ /* 0x0003e8000c101908 */
[----:B------:R1:W-:Y:S04]  /*4ffb0*/  @P2 STG.E [R8.64], R156 ;  /* 0x0000009c08002986 */ /* 0x0003e8000c101908 */
[----:B------:R-:W3:Y:S04]  /*4ffc0*/  LDL.LU R19, [R1+0x16f4] ;  /* 0x0016f40001137983 */ /* 0x000ee80000300800 */
[----:B------:R-:W3:Y:S01]  /*4ffd0*/  LDL.LU R16, [R1+0x16ec] ;  /* 0x0016ec0001107983 */ /* 0x000ee20000300800 */
[----:B----4-:R-:W-:-:S04]  /*4ffe0*/  ISETP.GE.AND P0, PT, R22, c[0x0][0x17c], PT ;  /* 0x00005f0016007a0c */ /* 0x010fc80003f06270 */
[----:B------:R-:W-:Y:S02]  /*4fff0*/  ISETP.LT.AND P5, PT, R247, c[0x0][0x178], !P0 ;  /* 0x00005e00f7007a0c */ /* 0x000fe400047a1270 */
[----:B------:R-:W-:Y:S02]  /*50000*/  ISETP.LT.AND P6, PT, R245, c[0x0][0x178], !P0 ;  /* 0x00005e00f5007a0c */ /* 0x000fe400047c1270 */
[----:B------:R-:W-:Y:S02]  /*50010*/  ISETP.LT.AND P2, PT, R244, c[0x0][0x178], !P0 ;  /* 0x00005e00f4007a0c */ /* 0x000fe40004741270 */
[C---:B------:R-:W-:Y:S02]  /*50020*/  ISETP.LT.AND P3, PT, R243.reuse, c[0x0][0x178], !P0 ;  /* 0x00005e00f3007a0c */ /* 0x040fe40004761270 */
[----:B------:R-:W-:Y:S02]  /*50030*/  ISETP.GE.AND P0, PT, R18, c[0x0][0x17c], PT ;  /* 0x00005f0012007a0c */ /* 0x000fe40003f06270 */
[----:B------:R-:W4:Y:S01]  /*50040*/  LDL.LU R18, [R1+0x16e8] ;  /* 0x0016e80001127983 */ /* 0x000f220000300800 */
[----:B------:R-:W-:-:S02]  /*50050*/  ISETP.LT.AND P4, PT, R243, c[0x0][0x178], !P1 ;  /* 0x00005e00f3007a0c */ /* 0x000fc40004f81270 */
[C---:B------:R-:W-:Y:S01]  /*50060*/  IADD3 R17, R21.reuse, c[0x0][0x198], RZ ;  /* 0x0000660015117a10 */ /* 0x040fe20007ffe0ff */
[----:B--2---:R-:W-:Y:S01]  /*50070*/  IMAD.WIDE R10, R21, 0x4, R232 ;  /* 0x00000004150a7825 */ /* 0x004fe200078e02e8 */
[----:B------:R-:W-:Y:S02]  /*50080*/  ISETP.GE.AND P1, PT, R20, c[0x0][0x17c], PT ;  /* 0x00005f0014007a0c */ /* 0x000fe40003f26270 */
[----:B------:R-:W2:Y:S01]  /*50090*/  LDL.LU R20, [R1+0x16e4] ;  /* 0x0016e40001147983 */ /* 0x000ea20000300800 */
[----:B---3--:R-:W-:-:S04]  /*500a0*/  IMAD.WIDE R12, R17, 0x4, R6 ;  /* 0x00000004110c7825 */ /* 0x008fc800078e0206 */
[----:B-1----:R-:W-:Y:S02]  /*500b0*/  IMAD.WIDE R14, R17, 0x4, R4 ;  /* 0x00000004110e7825 */ /* 0x002fe400078e0204 */
[----:B------:R1:W-:Y:S01]  /*500c0*/  @P4 STG.E [R10.64], R172 ;  /* 0x000000ac0a004986 */ /* 0x0003e2000c101908 */
[----:B------:R-:W-:Y:S01]  /*500d0*/  ISETP.LT.AND P4, PT, R247, c[0x0][0x178], !P1 ;  /* 0x00005e00f7007a0c */ /* 0x000fe20004f81270 */
[----:B------:R-:W-:Y:S02]  /*500e0*/  IMAD.WIDE R2, R17, 0x4, R234 ;  /* 0x0000000411027825 */ /* 0x000fe400078e02ea */
[----:B------:R3:W-:Y:S01]  /*500f0*/  @P5 STG.E [R12.64], R125 ;  /* 0x0000007d0c005986 */ /* 0x0007e2000c101908 */
[----:B------:R-:W-:Y:S01]  /*50100*/  ISETP.LT.AND P5, PT, R245, c[0x0][0x178], !P1 ;  /* 0x00005e00f5007a0c */ /* 0x000fe20004fa1270 */
[----:B------:R-:W-:Y:S02]  /*50110*/  IMAD.WIDE R8, R17, 0x4, R232 ;  /* 0x0000000411087825 */ /* 0x000fe400078e02e8 */
[----:B------:R3:W-:Y:S01]  /*50120*/  @P6 STG.E [R14.64], R141 ;  /* 0x0000008d0e006986 */ /* 0x0007e2000c101908 */
[----:B------:R-:W-:-:S02]  /*50130*/  ISETP.LT.AND P6, PT, R244, c[0x0][0x178], !P1 ;  /* 0x00005e00f4007a0c */ /* 0x000fc40004fc1270 */
[----:B------:R-:W-:Y:S02]  /*50140*/  IADD3 R17, R17, c[0x0][0x198], RZ ;  /* 0x0000660011117a10 */ /* 0x000fe40007ffe0ff */
[----:B------:R-:W-:Y:S01]  /*50150*/  ISETP.LT.AND P1, PT, R243, c[0x0][0x178], !P1 ;  /* 0x00005e00f3007a0c */ /* 0x000fe20004f21270 */
[----:B------:R3:W-:Y:S02]  /*50160*/  @P2 STG.E [R2.64], R157 ;  /* 0x0000009d02002986 */ /* 0x0007e4000c101908 */
[----:B-1----:R-:W-:-:S04]  /*50170*/  IMAD.WIDE R10, R17, 0x4, R6 ;  /* 0x00000004110a7825 */ /* 0x002fc800078e0206 */
[C---:B---3--:R-:W-:Y:S01]  /*50180*/  IMAD.WIDE R12, R17.reuse, 0x4, R4 ;  /* 0x00000004110c7825 */ /* 0x048fe200078e0204 */
[----:B------:R1:W-:Y:S03]  /*50190*/  @P3 STG.E [R8.64], R173 ;  /* 0x000000ad08003986 */ /* 0x0003e6000c101908 */
[C---:B------:R-:W-:Y:S01]  /*501a0*/  IMAD.WIDE R14, R17.reuse, 0x4, R234 ;  /* 0x00000004110e7825 */ /* 0x040fe200078e02ea */
[----:B------:R3:W-:Y:S03]  /*501b0*/  @P4 STG.E [R10.64], R138 ;  /* 0x0000008a0a004986 */ /* 0x0007e6000c101908 */
[----:B------:R-:W-:Y:S01]  /*501c0*/  IMAD.WIDE R2, R17, 0x4, R232 ;  /* 0x0000000411027825 */ /* 0x000fe200078e02e8 */
[----:B------:R1:W-:Y:S04]  /*501d0*/  @P5 STG.E [R12.64], R154 ;  /* 0x0000009a0c005986 */ /* 0x0003e8000c101908 */
[----:B------:R1:W-:Y:S04]  /*501e0*/  @P6 STG.E [R14.64], R170 ;  /* 0x000000aa0e006986 */ /* 0x0003e8000c101908 */
[----:B------:R1:W-:Y:S01]  /*501f0*/  @P1 STG.E [R2.64], R186 ;  /* 0x000000ba02001986 */ /* 0x0003e2000c101908 */
[----:B----4-:R-:W-:-:S03]  /*50200*/  ISETP.GE.AND P1, PT, R18, c[0x0][0x17c], PT ;  /* 0x00005f0012007a0c */ /* 0x010fc60003f26270 */
[----:B------:R-:W4:Y:S04]  /*50210*/  LDL.LU R18, [R1+0x16d8] ;  /* 0x0016d80001127983 */ /* 0x000f280000300800 */
[----:B------:R-:W4:Y:S01]  /*50220*/  LDL.LU R22, [R1+0x16d4] ;  /* 0x0016d40001167983 */ /* 0x000f220000300800 */
[----:B------:R-:W-:Y:S02]  /*50230*/  ISETP.LT.AND P3, PT, R247, c[0x0][0x178], !P0 ;  /* 0x00005e00f7007a0c */ /* 0x000fe40004761270 */
[----:B------:R-:W-:Y:S02]  /*50240*/  ISETP.LT.AND P4, PT, R245, c[0x0][0x178], !P0 ;  /* 0x00005e00f5007a0c */ /* 0x000fe40004781270 */
[----:B------:R-:W-:Y:S02]  /*50250*/  ISETP.GE.AND P2, PT, R19, c[0x0][0x17c], PT ;  /* 0x00005f0013007a0c */ /* 0x000fe40003f46270 */
[----:B------:R-:W-:-:S02]  /*50260*/  ISETP.LT.AND P6, PT, R244, c[0x0][0x178], !P0 ;  /* 0x00005e00f4007a0c */ /* 0x000fc400047c1270 */
[----:B------:R-:W-:Y:S02]  /*50270*/  IADD3 R19, R17, c[0x0][0x198], RZ ;  /* 0x0000660011137a10 */ /* 0x000fe40007ffe0ff */
[----:B------:R-:W-:-:S03]  /*50280*/  ISETP.GE.AND P5, PT, R16, c[0x0][0x17c], PT ;  /* 0x00005f0010007a0c */ /* 0x000fc60003fa6270 */
[----:B-1----:R-:W-:-:S04]  /*50290*/  IMAD.WIDE R8, R19, 0x4, R6 ;  /* 0x0000000413087825 */ /* 0x002fc800078e0206 */
[----:B------:R-:W-:Y:S01]  /*502a0*/  IMAD.WIDE R16, R19, 0x4, R4 ;  /* 0x0000000413107825 */ /* 0x000fe200078e0204 */
[----:B------:R-:W-:-:S03]  /*502b0*/  ISETP.LT.AND P0, PT, R243, c[0x0][0x178], !P0 ;  /* 0x00005e00f3007a0c */ /* 0x000fc60004701270 */
[----:B---3--:R-:W-:Y:S01]  /*502c0*/  IMAD.WIDE R10, R19, 0x4, R234 ;  /* 0x00000004130a7825 */ /* 0x008fe200078e02ea */
        /* <DEDUP_REMOVED lines=8> */
[C---:B------:R-:W-:Y:S01]  /*50350*/  IMAD.WIDE R14, R21.reuse, 0x4, R6 ;  /* 0x00000004150e7825 */ /* 0x040fe200078e0206 */
[----:B------:R2:W-:Y:S03]  /*50360*/  @P0 STG.E [R12.64], R187 ;  /* 0x000000bb0c000986 */ /* 0x0005e6000c101908 */
[----:B------:R-:W-:Y:S01]  /*50370*/  IMAD.WIDE R2, R21, 0x4, R4 ;  /* 0x0000000415027825 */ /* 0x000fe200078e0204 */
[----:B------:R-:W-:-:S03]  /*50380*/  ISETP.LT.AND P2, PT, R243, c[0x0][0x178], !P2 ;  /* 0x00005e00f3007a0c */ /* 0x000fc60005741270 */
[----:B-1----:R-:W-:Y:S01]  /*50390*/  IMAD.WIDE R8, R21, 0x4, R234 ;  /* 0x0000000415087825 */ /* 0x002fe200078e02ea */
[----:B------:R1:W-:Y:S01]  /*503a0*/  @P3 STG.E [R14.64], R134 ;  /* 0x000000860e003986 */ /* 0x0003e2000c101908 */
[----:B------:R-:W-:Y:S02]  /*503b0*/  ISETP.LT.AND P0, PT, R247, c[0x0][0x178], !P5 ;  /* 0x00005e00f7007a0c */ /* 0x000fe40006f01270 */
[----:B------:R-:W-:Y:S01]  /*503c0*/  ISETP.LT.AND P3, PT, R245, c[0x0][0x178], !P5 ;  /* 0x00005e00f5007a0c */ /* 0x000fe20006f61270 */
[----:B------:R1:W-:Y:S01]  /*503d0*/  @P4 STG.E [R2.64], R150 ;  /* 0x0000009602004986 */ /* 0x0003e2000c101908 */
[----:B---3--:R-:W-:-:S03]  /*503e0*/  IADD3 R17, R21, c[0x0][0x198], RZ ;  /* 0x0000660015117a10 */ /* 0x008fc60007ffe0ff */
[----:B------:R3:W-:Y:S01]  /*503f0*/  @P6 STG.E [R8.64], R166 ;  /* 0x000000a608006986 */ /* 0x0007e2000c101908 */
[----:B------:R-:W-:Y:S01]  /*50400*/  ISETP.LT.AND P6, PT, R244, c[0x0][0x178], !P5 ;  /* 0x00005e00f4007a0c */ /* 0x000fe20006fc1270 */
[----:B------:R-:W-:-:S04]  /*50410*/  IMAD.WIDE R10, R21, 0x4, R232 ;  /* 0x00000004150a7825 */ /* 0x000fc800078e02e8 */
[C---:B--2---:R-:W-:Y:S01]  /*50420*/  IMAD.WIDE R12, R17.reuse, 0x4, R6 ;  /* 0x00000004110c7825 */ /* 0x044fe200078e0206 */
[----:B------:R2:W-:Y:S03]  /*50430*/  @P2 STG.E [R10.64], R182 ;  /* 0x000000b60a002986 */ /* 0x0005e6000c101908 */
[C---:B-1----:R-:W-:Y:S01]  /*50440*/  IMAD.WIDE R14, R17.reuse, 0x4, R4 ;  /* 0x00000004110e7825 */ /* 0x042fe200078e0204 */
[----:B------:R1:W-:Y:S03]  /*50450*/  @P0 STG.E [R12.64], R135 ;  /* 0x000000870c000986 */ /* 0x0003e6000c101908 */
[----:B------:R-:W-:Y:S01]  /*50460*/  IMAD.WIDE R2, R17, 0x4, R234 ;  /* 0x0000000411027825 */ /* 0x000fe200078e02ea */
[----:B------:R1:W-:Y:S01]  /*50470*/  @P3 STG.E [R14.64], R151 ;  /* 0x000000970e003986 */ /* 0x0003e2000c101908 */
[----:B------:R-:W-:-:S03]  /*50480*/  ISETP.GE.AND P4, PT, R20, c[0x0][0x17c], PT ;  /* 0x00005f0014007a0c */ /* 0x000fc60003f86270 */
[----:B------:R1:W-:Y:S04]  /*50490*/  @P6 STG.E [R2.64], R167 ;  /* 0x000000a702006986 */ /* 0x0003e8000c101908 */
[----:B------:R-:W4:Y:S01]  /*504a0*/  LDL.LU R20, [R1+0x16d0] ;  /* 0x0016d00001147983 */ /* 0x000f220000300800 */
[----:B------:R-:W-:Y:S02]  /*504b0*/  ISETP.LT.AND P5, PT, R243, c[0x0][0x178], !P5 ;  /* 0x00005e00f3007a0c */ /* 0x000fe40006fa1270 */
[----:B------:R-:W-:Y:S02]  /*504c0*/  ISETP.LT.AND P2, PT, R247, c[0x0][0x178], !P1 ;  /* 0x00005e00f7007a0c */ /* 0x000fe40004f41270 */
[----:B------:R-:W-:Y:S02]  /*504d0*/  ISETP.LT.AND P0, PT, R245, c[0x0][0x178], !P1 ;  /* 0x00005e00f5007a0c */ /* 0x000fe40004f01270 */
[C---:B------:R-:W-:Y:S01]  /*504e0*/  IADD3 R19, R17.reuse, c[0x0][0x198], RZ ;  /* 0x0000660011137a10 */ /* 0x040fe20007ffe0ff */
[----:B---3--:R-:W-:-:S04]  /*504f0*/  IMAD.WIDE R8, R17, 0x4, R232 ;  /* 0x0000000411087825 */ /* 0x008fc800078e02e8 */
[----:B------:R-:W-:-:S04]  /*50500*/  IMAD.WIDE R16, R19, 0x4, R6 ;  /* 0x0000000413107825 */ /* 0x000fc800078e0206 */
[----:B--2---:R-:W-:Y:S01]  /*50510*/  IMAD.WIDE R10, R19, 0x4, R4 ;  /* 0x00000004130a7825 */ /* 0x004fe200078e0204 */
[----:B------:R2:W-:Y:S01]  /*50520*/  @P5 STG.E [R8.64], R183 ;  /* 0x000000b708005986 */ /* 0x0005e2000c101908 */
[----:B------:R-:W-:Y:S02]  /*50530*/  ISETP.LT.AND P3, PT, R244, c[0x0][0x178], !P1 ;  /* 0x00005e00f4007a0c */ /* 0x000fe40004f61270 */
[----:B------:R-:W-:Y:S01]  /*50540*/  ISETP.LT.AND P1, PT, R243, c[0x0][0x178], !P1 ;  /* 0x00005e00f3007a0c */ /* 0x000fe20004f21270 */
[----:B------:R-:W-:Y:S01]  /*50550*/  @P2 STG.E [R16.64], R130 ;  /* 0x0000008210002986 */ /* 0x000fe2000c101908 */
[----:B------:R-:W-:-:S03]  /*50560*/  ISETP.LT.AND P5, PT, R247, c[0x0][0x178], !P4 ;  /* 0x00005e00f7007a0c */ /* 0x000fc600067a1270 */
[----:B------:R-:W-:Y:S01]  /*50570*/  @P0 STG.E [R10.64], R146 ;  /* 0x000000920a000986 */ /* 0x000fe2000c101908 */
[----:B------:R-:W-:Y:S01]  /*50580*/  ISETP.LT.AND P2, PT, R245, c[0x0][0x178], !P4 ;  /* 0x00005e00f5007a0c */ /* 0x000fe20006741270 */
[----:B-1----:R-:W-:-:S04]  /*50590*/  IMAD.WIDE R12, R19, 0x4, R234 ;  /* 0x00000004130c7825 */ /* 0x002fc800078e02ea */
[C---:B------:R-:W-:Y:S01]  /*505a0*/  IMAD.WIDE R14, R19.reuse, 0x4, R232 ;  /* 0x00000004130e7825 */ /* 0x040fe200078e02e8 */
[----:B------:R-:W-:Y:S01]  /*505b0*/  IADD3 R19, R19, c[0x0][0x198], RZ ;  /* 0x0000660013137a10 */ /* 0x000fe20007ffe0ff */
[----:B------:R-:W-:Y:S04]  /*505c0*/  @P3 STG.E [R12.64], R162 ;  /* 0x000000a20c003986 */ /* 0x000fe8000c101908 */
[C---:B------:R-:W-:Y:S01]  /*505d0*/  IMAD.WIDE R2, R19.reuse, 0x4, R6 ;  /* 0x0000000413027825 */ /* 0x040fe200078e0206 */
[----:B------:R-:W-:Y:S03]  /*505e0*/  @P1 STG.E [R14.64], R178 ;  /* 0x000000b20e001986 */ /* 0x000fe6000c101908 */
[----:B--2---:R-:W-:Y:S01]  /*505f0*/  IMAD.WIDE R8, R19, 0x4, R4 ;  /* 0x0000000413087825 */ /* 0x004fe200078e0204 */
[----:B------:R-:W-:Y:S04]  /*50600*/  @P5 STG.E [R2.64], R131 ;  /* 0x0000008302005986 */ /* 0x000fe8000c101908 */
[----:B------:R-:W-:Y:S04]  /*50610*/  @P2 STG.E [R8.64], R147 ;  /* 0x0000009308002986 */ /* 0x000fe8000c101908 */
[----:B------:R1:W2:Y:S01]  /*50620*/  LDS.128 R8, [R0] ;  /* 0x0000000000087984 */ /* 0x0002a20000000c00 */
[----:B----4-:R-:W-:-:S03]  /*50630*/  ISETP.GE.AND P6, PT, R18, c[0x0][0x17c], PT ;  /* 0x00005f0012007a0c */ /* 0x010fc60003fc6270 */
[----:B------:R-:W3:Y:S01]  /*50640*/  LDL.LU R18, [R1+0x16cc] ;  /* 0x0016cc0001127983 */ /* 0x000ee20000300800 */
[----:B------:R-:W-:-:S03]  /*50650*/  ISETP.GE.AND P0, PT, R22, c[0x0][0x17c], PT ;  /* 0x00005f0016007a0c */ /* 0x000fc60003f06270 */
[----:B------:R-:W4:Y:S04]  /*50660*/  LDL.LU R22, [R1+0x16c4] ;  /* 0x0016c40001167983 */ /* 0x000f280000300800 */
[----:B------:R-:W2:Y:S04]  /*50670*/  LDL.LU R24, [R1+0x16bc] ;  /* 0x0016bc0001187983 */ /* 0x000ea80000300800 */
[----:B-1----:R-:W2:Y:S01]  /*50680*/  LDL.LU R0, [R1+0x16b8] ;  /* 0x0016b80001007983 */ /* 0x002ea20000300800 */
[----:B------:R-:W-:Y:S01]  /*50690*/  ISETP.LT.AND P1, PT, R244, c[0x0][0x178], !P4 ;  /* 0x00005e00f4007a0c */ /* 0x000fe20006721270 */
[----:B------:R-:W-:Y:S01]  /*506a0*/  IMAD.WIDE R12, R19, 0x4, R234 ;  /* 0x00000004130c7825 */ /* 0x000fe200078e02ea */
[----:B------:R-:W-:Y:S01]  /*506b0*/  ISETP.LT.AND P4, PT, R243, c[0x0][0x178], !P4 ;  /* 0x00005e00f3007a0c */ /* 0x000fe20006781270 */
[----:B------:R-:W2:Y:S01]  /*506c0*/  LDL.LU R32, [R1+0x16b4] ;  /* 0x0016b40001207983 */ /* 0x000ea20000300800 */
[----:B------:R-:W-:-:S02]  /*506d0*/  ISETP.LT.AND P3, PT, R247, c[0x0][0x178], !P6 ;  /* 0x00005e00f7007a0c */ /* 0x000fc40007761270 */
[----:B------:R-:W-:Y:S01]  /*506e0*/  ISETP.LT.AND P5, PT, R245, c[0x0][0x178], !P6 ;  /* 0x00005e00f5007a0c */ /* 0x000fe200077a1270 */
[C---:B------:R-:W-:Y:S01]  /*506f0*/  IMAD.WIDE R14, R19.reuse, 0x4, R232 ;  /* 0x00000004130e7825 */ /* 0x040fe200078e02e8 */
[----:B------:R-:W-:-:S05]  /*50700*/  IADD3 R21, R19, c[0x0][0x198], RZ ;  /* 0x0000660013157a10 */ /* 0x000fca0007ffe0ff */
[----:B------:R1:W-:Y:S01]  /*50710*/  @P1 STG.E [R12.64], R163 ;  /* 0x000000a30c001986 */ /* 0x0003e2000c101908 */
[----:B------:R-:W-:Y:S01]  /*50720*/  ISETP.LT.AND P1, PT, R244, c[0x0][0x178], !P6 ;  /* 0x00005e00f4007a0c */ /* 0x000fe20007721270 */
[C---:B------:R-:W-:Y:S02]  /*50730*/  IMAD.WIDE R16, R21.reuse, 0x4, R6 ;  /* 0x0000000415107825 */ /* 0x040fe400078e0206 */
[----:B------:R1:W-:Y:S02]  /*50740*/  @P4 STG.E [R14.64], R179 ;  /* 0x000000b30e004986 */ /* 0x0003e4000c101908 */
[----:B------:R-:W-:Y:S01]  /*50750*/  IMAD.WIDE R2, R21, 0x4, R4 ;  /* 0x0000000415027825 */ /* 0x000fe200078e0204 */
[----:B------:R-:W-:Y:S01]  /*50760*/  ISETP.LT.AND P6, PT, R243, c[0x0][0x178], !P6 ;  /* 0x00005e00f3007a0c */ /* 0x000fe200077c1270 */
[----:B------:R1:W-:Y:S01]  /*50770*/  @P3 STG.E [R16.64], R126 ;  /* 0x0000007e10003986 */ /* 0x0003e2000c101908 */
[----:B------:R-:W-:-:S03]  /*50780*/  ISETP.LT.AND P3, PT, R247, c[0x0][0x178], !P0 ;  /* 0x00005e00f7007a0c */ /* 0x000fc60004761270 */
[----:B------:R1:W-:Y:S01]  /*50790*/  @P5 STG.E [R2.64], R142 ;  /* 0x0000008e02005986 */ /* 0x0003e2000c101908 */
[----:B------:R-:W-:Y:S02]  /*507a0*/  ISETP.LT.AND P5, PT, R245, c[0x0][0x178], !P0 ;  /* 0x00005e00f5007a0c */ /* 0x000fe400047a1270 */
[C---:B------:R-:W-:Y:S01]  /*507b0*/  IADD3 R23, R21.reuse, c[0x0][0x198], RZ ;  /* 0x0000660015177a10 */ /* 0x040fe20007ffe0ff */
[----:B-1----:R-:W-:-:S04]  /*507c0*/  IMAD.WIDE R12, R21, 0x4, R232 ;  /* 0x00000004150c7825 */ /* 0x002fc800078e02e8 */
[----:B------:R-:W-:-:S04]  /*507d0*/  IMAD.WIDE R14, R23, 0x4, R6 ;  /* 0x00000004170e7825 */ /* 0x000fc800078e0206 */
[----:B------:R-:W-:-:S04]  /*507e0*/  IMAD.WIDE R16, R23, 0x4, R4 ;  /* 0x0000000417107825 */ /* 0x000fc800078e0204 */
[C---:B------:R-:W-:Y:S01]  /*507f0*/  IMAD.WIDE R2, R23.reuse, 0x4, R234 ;  /* 0x0000000417027825 */ /* 0x040fe200078e02ea */
[----:B------:R-:W-:-:S04]  /*50800*/  IADD3 R25, R23, c[0x0][0x198], RZ ;  /* 0x0000660017197a10 */ /* 0x000fc80007ffe0ff */
[----:B------:R-:W-:Y:S02]  /*50810*/  IADD3 R27, R25, c[0x0][0x198], RZ ;  /* 0x00006600191b7a10 */ /* 0x000fe40007ffe0ff */
[----:B------:R-:W-:Y:S02]  /*50820*/  ISETP.GE.AND P2, PT, R20, c[0x0][0x17c], PT ;  /* 0x00005f0014007a0c */ /* 0x000fe40003f46270 */
[----:B---3--:R-:W-:Y:S01]  /*50830*/  ISETP.GE.AND P4, PT, R18, c[0x0][0x17c], PT ;  /* 0x00005f0012007a0c */ /* 0x008fe20003f86270 */
[----:B------:R-:W-:-:S05]  /*50840*/  IMAD.WIDE R18, R21, 0x4, R234 ;  /* 0x0000000415127825 */ /* 0x000fca00078e02ea */
[----:B------:R1:W-:Y:S01]  /*50850*/  @P1 STG.E [R18.64], R158 ;  /* 0x0000009e12001986 */ /* 0x0003e2000c101908 */
[----:B------:R-:W-:Y:S02]  /*50860*/  ISETP.LT.AND P1, PT, R244, c[0x0][0x178], !P0 ;  /* 0x00005e00f4007a0c */ /* 0x000fe40004721270 */
[----:B------:R-:W-:Y:S01]  /*50870*/  ISETP.LT.AND P0, PT, R243, c[0x0][0x178], !P0 ;  /* 0x00005e00f3007a0c */ /* 0x000fe20004701270 */
[----:B------:R-:W-:Y:S01]  /*50880*/  IMAD.WIDE R20, R23, 0x4, R232 ;  /* 0x0000000417147825 */ /* 0x000fe200078e02e8 */
[----:B------:R-:W-:Y:S01]  /*50890*/  @P6 STG.E [R12.64], R174 ;  /* 0x000000ae0c006986 */ /* 0x000fe2000c101908 */
[----:B------:R-:W-:-:S03]  /*508a0*/  ISETP.LT.AND P6, PT, R247, c[0x0][0x178], !P2 ;  /* 0x00005e00f7007a0c */ /* 0x000fc600057c1270 */
[----:B------:R-:W-:Y:S01]  /*508b0*/  @P3 STG.E [R14.64], R127 ;  /* 0x0000007f0e003986 */ /* 0x000fe2000c101908 */
[----:B------:R-:W-:-:S03]  /*508c0*/  ISETP.LT.AND P3, PT, R245, c[0x0][0x178], !P2 ;  /* 0x00005e00f5007a0c */ /* 0x000fc60005761270 */
[----:B------:R-:W-:Y:S04]  /*508d0*/  @P5 STG.E [R16.64], R143 ;  /* 0x0000008f10005986 */ /* 0x000fe8000c101908 */
[----:B------:R3:W-:Y:S04]  /*508e0*/  @P1 STG.E [R2.64], R159 ;  /* 0x0000009f02001986 */ /* 0x0007e8000c101908 */
[----:B------:R-:W-:Y:S01]  /*508f0*/  @P0 STG.E [R20.64], R175 ;  /* 0x000000af14000986 */ /* 0x000fe2000c101908 */
[----:B------:R-:W-:Y:S01]  /*50900*/  ISETP.LT.AND P0, PT, R244, c[0x0][0x178], !P2 ;  /* 0x00005e00f4007a0c */ /* 0x000fe20005701270 */
[----:B-1----:R-:W-:Y:S01]  /*50910*/  IMAD.WIDE R18, R25, 0x4, R6 ;  /* 0x0000000419127825 */ /* 0x002fe200078e0206 */
[----:B----4-:R-:W-:-:S02]  /*50920*/  ISETP.GE.AND P5, PT, R22, c[0x0][0x17c], PT ;  /* 0x00005f0016007a0c */ /* 0x010fc40003fa6270 */
[----:B------:R-:W-:Y:S01]  /*50930*/  ISETP.LT.AND P2, PT, R243, c[0x0][0x178], !P2 ;  /* 0x00005e00f3007a0c */ /* 0x000fe20005741270 */
[----:B------:R-:W-:Y:S01]  /*50940*/  IMAD.WIDE R22, R25, 0x4, R4 ;  /* 0x0000000419167825 */ /* 0x000fe200078e0204 */
[----:B------:R-:W-:-:S03]  /*50950*/  ISETP.LT.AND P1, PT, R247, c[0x0][0x178], !P4 ;  /* 0x00005e00f7007a0c */ /* 0x000fc60006721270 */
[C---:B---3--:R-:W-:Y:S01]  /*50960*/  IMAD.WIDE R2, R25.reuse, 0x4, R234 ;  /* 0x0000000419027825 */ /* 0x048fe200078e02ea */
[----:B------:R1:W-:Y:S04]  /*50970*/  @P6 STG.E [R18.64], R200 ;  /* 0x000000c812006986 */ /* 0x0003e8000c101908 */
[----:B------:R-:W-:Y:S01]  /*50980*/  @P3 STG.E [R22.64], R208 ;  /* 0x000000d016003986 */ /* 0x000fe2000c101908 */
[----:B------:R-:W-:-:S03]  /*50990*/  IMAD.WIDE R16, R25, 0x4, R232 ;  /* 0x0000000419107825 */ /* 0x000fc600078e02e8 */
[----:B------:R3:W-:Y:S01]  /*509a0*/  @P0 STG.E [R2.64], R28 ;  /* 0x0000001c02000986 */ /* 0x0007e2000c101908 */
[----:B-1----:R-:W-:-:S03]  /*509b0*/  IMAD.WIDE R18, R27, 0x4, R6 ;  /* 0x000000041b127825 */ /* 0x002fc600078e0206 */
[----:B--2---:R-:W-:Y:S04]  /*509c0*/  @P2 STG.E [R16.64], R8 ;  /* 0x0000000810002986 */ /* 0x004fe8000c101908 */
[----:B---3--:R-:W2:Y:S04]  /*509d0*/  LDL.LU R28, [R1+0x16a8] ;  /* 0x0016a800011c7983 */ /* 0x008ea80000300800 */
[----:B------:R-:W-:Y:S01]  /*509e0*/  @P1 STG.E [R18.64], R201 ;  /* 0x000000c912001986 */ /* 0x000fe2000c101908 */
[----:B------:R-:W-:-:S03]  /*509f0*/  ISETP.GE.AND P1, PT, R0, c[0x0][0x17c], PT ;  /* 0x00005f0000007a0c */ /* 0x000fc60003f26270 */
[----:B------:R-:W3:Y:S04]  /*50a00*/  LDL.LU R0, [R1+0x16a4] ;  /* 0x0016a40001007983 */ /* 0x000ee80000300800 */
[----:B------:R-:W1:Y:S01]  /*50a10*/  S2R R248, SR_TID.X ;  /* 0x0000000000f87919 */ /* 0x000e620000002100 */
[----:B------:R-:W-:Y:S02]  /*50a20*/  ISETP.LT.AND P3, PT, R245, c[0x0][0x178], !P4 ;  /* 0x00005e00f5007a0c */ /* 0x000fe40006761270 */
[----:B------:R-:W-:Y:S01]  /*50a30*/  ISETP.LT.AND P6, PT, R244, c[0x0][0x178], !P4 ;  /* 0x00005e00f4007a0c */ /* 0x000fe200067c1270 */
[----:B------:R-:W-:Y:S01]  /*50a40*/  IMAD.WIDE R20, R27, 0x4, R4 ;  /* 0x000000041b147825 */ /* 0x000fe200078e0204 */
[----:B------:R-:W-:Y:S01]  /*50a50*/  ISETP.LT.AND P4, PT, R243, c[0x0][0x178], !P4 ;  /* 0x00005e00f3007a0c */ /* 0x000fe20006781270 */
[----:B------:R-:W4:Y:S01]  /*50a60*/  LDL.LU R36, [R1+0x16a0] ;  /* 0x0016a00001247983 */ /* 0x000f220000300800 */
[----:B------:R-:W-:Y:S01]  /*50a70*/  ISETP.GE.AND P0, PT, R24, c[0x0][0x17c], PT ;  /* 0x00005f0018007a0c */ /* 0x000fe20003f06270 */
[----:B------:R-:W-:Y:S01]  /*50a80*/  IMAD.WIDE R22, R27, 0x4, R234 ;  /* 0x000000041b167825 */ /* 0x000fe200078e02ea */
[----:B------:R-:W-:Y:S01]  /*50a90*/  ISETP.LT.AND P2, PT, R247, c[0x0][0x178], !P5 ;  /* 0x00005e00f7007a0c */ /* 0x000fe20006f41270 */
[----:B------:R-:W4:Y:S01]  /*50aa0*/  LDL.LU R34, [R1+0x169c] ;  /* 0x00169c0001227983 */ /* 0x000f220000300800 */
[----:B------:R-:W-:-:S03]  /*50ab0*/  IADD3 R33, R27, c[0x0][0x198], RZ ;  /* 0x000066001b217a10 */ /* 0x000fc60007ffe0ff */
[----:B------:R-:W-:Y:S01]  /*50ac0*/  LDS.128 R16, [R246] ;  /* 0x00000000f6107984 */ /* 0x000fe20000000c00 */
[C---:B-1----:R-:W-:Y:S02]  /*50ad0*/  LOP3.LUT R249, R248.reuse, 0x3f, RZ, 0xc0, !PT ;  /* 0x0000003ff8f97812 */ /* 0x042fe400078ec0ff */
[----:B------:R-:W-:-:S04]  /*50ae0*/  SHF.L.U32 R248, R248, 0x9, RZ ;  /* 0x00000009f8f87819 */ /* 0x000fc800000006ff */
[----:B------:R-:W-:-:S05]  /*50af0*/  LOP3.LUT R248, R248, 0xc00, RZ, 0xc0, !PT ;  /* 0x00000c00f8f87812 */ /* 0x000fca00078ec0ff */
[----:B------:R-:W-:-:S05]  /*50b00*/  IMAD R248, R249, 0x10, R248 ;  /* 0x00000010f9f87824 */ /* 0x000fca00078e02f8 */
[----:B------:R-:W-:Y:S01]  /*50b10*/  LOP3.LUT R248, R248, 0x20, RZ, 0x3c, !PT ;  /* 0x00000020f8f87812 */ /* 0x000fe200078e3cff */
[----:B------:R-:W-:-:S04]  /*50b20*/  IMAD.WIDE R24, R27, 0x4, R232 ;  /* 0x000000041b187825 */ /* 0x000fc800078e02e8 */
[----:B------:R-:W1:Y:S04]  /*50b30*/  LDS.128 R12, [R248] ;  /* 0x00000000f80c7984 */ /* 0x000e680000000c00 */
[----:B------:R-:W-:Y:S01]  /*50b40*/  @P3 STG.E [R20.64], R209 ;  /* 0x000000d114003986 */ /* 0x000fe2000c101908 */
[----:B------:R-:W-:-:S03]  /*50b50*/  ISETP.LT.AND P3, PT, R245, c[0x0][0x178], !P5 ;  /* 0x00005e00f5007a0c */ /* 0x000fc60006f61270 */
[----:B------:R-:W-:Y:S04]  /*50b60*/  @P6 STG.E [R22.64], R29 ;  /* 0x0000001d16006986 */ /* 0x000fe8000c101908 */
[----:B------:R1:W-:Y:S01]  /*50b70*/  @P4 STG.E [R24.64], R9 ;  /* 0x0000000918004986 */ /* 0x0003e2000c101908 */
[----:B------:R-:W-:Y:S01]  /*50b80*/  ISETP.LT.AND P4, PT, R244, c[0x0][0x178], !P5 ;  /* 0x00005e00f4007a0c */ /* 0x000fe20006f81270 */
[----:B------:R-:W-:-:S04]  /*50b90*/  IMAD.WIDE R2, R33, 0x4, R6 ;  /* 0x0000000421027825 */ /* 0x000fc800078e0206 */
[C---:B------:R-:W-:Y:S01]  /*50ba0*/  IMAD.WIDE R26, R33.reuse, 0x4, R4 ;  /* 0x00000004211a7825 */ /* 0x040fe200078e0204 */
[----:B------:R1:W-:Y:S03]  /*50bb0*/  @P2 STG.E [R2.64], R192 ;  /* 0x000000c002002986 */ /* 0x0003e6000c101908 */
[----:B-1----:R-:W-:Y:S01]  /*50bc0*/  IMAD.WIDE R8, R33, 0x4, R234 ;  /* 0x0000000421087825 */ /* 0x002fe200078e02ea */
[----:B------:R-:W-:Y:S04]  /*50bd0*/  @P3 STG.E [R26.64], R204 ;  /* 0x000000cc1a003986 */ /* 0x000fe8000c101908 */
[----:B------:R1:W-:Y:S01]  /*50be0*/  @P4 STG.E [R8.64], R40 ;  /* 0x0000002808004986 */ /* 0x0003e2000c101908 */
[----:B------:R-:W-:-:S03]  /*50bf0*/  ISETP.GE.AND P4, PT, R32, c[0x0][0x17c], PT ;  /* 0x00005f0020007a0c */ /* 0x000fc60003f86270 */
[----:B------:R-:W4:Y:S01]  /*50c00*/  LDL.LU R32, [R1+0x1694] ;  /* 0x0016940001207983 */ /* 0x000f220000300800 */
[----:B------:R-:W-:Y:S02]  /*50c10*/  ISETP.LT.AND P5, PT, R243, c[0x0][0x178], !P5 ;  /* 0x00005e00f3007a0c */ /* 0x000fe40006fa1270 */
[----:B------:R-:W-:Y:S02]  /*50c20*/  ISETP.LT.AND P6, PT, R247, c[0x0][0x178], !P0 ;  /* 0x00005e00f7007a0c */ /* 0x000fe400047c1270 */
[----:B------:R-:W-:Y:S02]  /*50c30*/  ISETP.LT.AND P3, PT, R245, c[0x0][0x178], !P0 ;  /* 0x00005e00f5007a0c */ /* 0x000fe40004761270 */
[----:B------:R-:W-:Y:S02]  /*50c40*/  ISETP.LT.AND P2, PT, R244, c[0x0][0x178], !P0 ;  /* 0x00005e00f4007a0c */ /* 0x000fe40004741270 */
[C---:B------:R-:W-:Y:S01]  /*50c50*/  IADD3 R35, R33.reuse, c[0x0][0x198], RZ ;  /* 0x0000660021237a10 */ /* 0x040fe20007ffe0ff */
[----:B------:R-:W-:-:S04]  /*50c60*/  IMAD.WIDE R20, R33, 0x4, R232 ;  /* 0x0000000421147825 */ /* 0x000fc800078e02e8 */
[C---:B------:R-:W-:Y:S01]  /*50c70*/  IMAD.WIDE R22, R35.reuse, 0x4, R6 ;  /* 0x0000000423167825 */ /* 0x040fe200078e0206 */
[----:B------:R-:W-:Y:S03]  /*50c80*/  @P5 STG.E [R20.64], R12 ;  /* 0x0000000c14005986 */ /* 0x000fe6000c101908 */
[C---:B------:R-:W-:Y:S01]  /*50c90*/  IMAD.WIDE R2, R35.reuse, 0x4, R4 ;  /* 0x0000000423027825 */ /* 0x040fe200078e0204 */
[----:B------:R-:W-:Y:S03]  /*50ca0*/  @P6 STG.E [R22.64], R193 ;  /* 0x000000c116006986 */ /* 0x000fe6000c101908 */
[----:B------:R-:W-:Y:S01]  /*50cb0*/  IMAD.WIDE R24, R35, 0x4, R234 ;  /* 0x0000000423187825 */ /* 0x000fe200078e02ea */
[----:B------:R-:W-:Y:S01]  /*50cc0*/  ISETP.LT.AND P0, PT, R243, c[0x0][0x178], !P0 ;  /* 0x00005e00f3007a0c */ /* 0x000fe20004701270 */
[----:B------:R1:W-:Y:S01]  /*50cd0*/  @P3 STG.E [R2.64], R205 ;  /* 0x000000cd02003986 */ /* 0x0003e2000c101908 */
[----:B------:R-:W-:-:S02]  /*50ce0*/  ISETP.LT.AND P5, PT, R247, c[0x0][0x178], !P1 ;  /* 0x00005e00f7007a0c */ /* 0x000fc40004fa1270 */
[----:B------:R-:W-:Y:S01]  /*50cf0*/  ISETP.LT.AND P6, PT, R245, c[0x0][0x178], !P1 ;  /* 0x00005e00f5007a0c */ /* 0x000fe20004fc1270 */
[----:B------:R2:W-:Y:S01]  /*50d00*/  @P2 STG.E [R24.64], R41 ;  /* 0x0000002918002986 */ /* 0x0005e2000c101908 */
[----:B------:R-:W-:Y:S02]  /*50d10*/  ISETP.LT.AND P2, PT, R244, c[0x0][0x178], !P1 ;  /* 0x00005e00f4007a0c */ /* 0x000fe40004f41270 */
[C---:B------:R-:W-:Y:S01]  /*50d20*/  IADD3 R33, R35.reuse, c[0x0][0x198], RZ ;  /* 0x0000660023217a10 */ /* 0x040fe20007ffe0ff */
[----:B-1----:R-:W-:Y:S01]  /*50d30*/  IMAD.WIDE R8, R35, 0x4, R232 ;  /* 0x0000000423087825 */ /* 0x002fe200078e02e8 */
[----:B------:R-:W1:Y:S03]  /*50d40*/  LDS.128 R20, [R252] ;  /* 0x00000000fc147984 */ /* 0x000e660000000c00 */
[C---:B------:R-:W-:Y:S01]  /*50d50*/  IMAD.WIDE R26, R33.reuse, 0x4, R6 ;  /* 0x00000004211a7825 */ /* 0x040fe200078e0206 */
[----:B------:R1:W-:Y:S03]  /*50d60*/  @P0 STG.E [R8.64], R13 ;  /* 0x0000000d08000986 */ /* 0x0003e6000c101908 */
[----:B------:R-:W-:Y:S01]  /*50d70*/  IMAD.WIDE R2, R33, 0x4, R234 ;  /* 0x0000000421027825 */ /* 0x000fe200078e02ea */
[----:B------:R1:W-:Y:S01]  /*50d80*/  @P5 STG.E [R26.64], R188 ;  /* 0x000000bc1a005986 */ /* 0x0003e2000c101908 */
[----:B--2---:R-:W-:-:S02]  /*50d90*/  ISETP.GE.AND P3, PT, R28, c[0x0][0x17c], PT ;  /* 0x00005f001c007a0c */ /* 0x004fc40003f66270 */
[----:B------:R-:W-:-:S05]  /*50da0*/  IMAD.WIDE R28, R33, 0x4, R4 ;  /* 0x00000004211c7825 */ /* 0x000fca00078e0204 */
[----:B------:R-:W-:Y:S04]  /*50db0*/  @P6 STG.E [R28.64], R212 ;  /* 0x000000d41c006986 */ /* 0x000fe8000c101908 */
[----:B------:R2:W-:Y:S01]  /*50dc0*/  @P2 STG.E [R2.64], R220 ;  /* 0x000000dc02002986 */ /* 0x0005e2000c101908 */
[----:B---3--:R-:W-:-:S03]  /*50dd0*/  ISETP.GE.AND P2, PT, R0, c[0x0][0x17c], PT ;  /* 0x00005f0000007a0c */ /* 0x008fc60003f46270 */
[----:B------:R-:W3:Y:S01]  /*50de0*/  LDL.LU R0, [R1+0x1690] ;  /* 0x0016900001007983 */ /* 0x000ee20000300800 */
[----:B------:R-:W-:Y:S02]  /*50df0*/  ISETP.LT.AND P1, PT, R243, c[0x0][0x178], !P1 ;  /* 0x00005e00f3007a0c */ /* 0x000fe40004f21270 */
[----:B------:R-:W-:Y:S01]  /*50e00*/  ISETP.LT.AND P0, PT, R247, c[0x0][0x178], !P4 ;  /* 0x00005e00f7007a0c */ /* 0x000fe20006701270 */
[----:B------:R-:W-:Y:S01]  /*50e10*/  IMAD.WIDE R24, R33, 0x4, R232 ;  /* 0x0000000421187825 */ /* 0x000fe200078e02e8 */
[----:B------:R-:W-:Y:S02]  /*50e20*/  ISETP.LT.AND P5, PT, R245, c[0x0][0x178], !P4 ;  /* 0x00005e00f5007a0c */ /* 0x000fe400067a1270 */
[----:B------:R-:W-:Y:S02]  /*50e30*/  IADD3 R33, R33, c[0x0][0x198], RZ ;  /* 0x0000660021217a10 */ /* 0x000fe40007ffe0ff */
[----:B------:R-:W-:Y:S02]  /*50e40*/  ISETP.LT.AND P6, PT, R244, c[0x0][0x178], !P4 ;  /* 0x00005e00f4007a0c */ /* 0x000fe400067c1270 */
[----:B------:R-:W-:Y:S01]  /*50e50*/  ISETP.LT.AND P4, PT, R243, c[0x0][0x178], !P4 ;  /* 0x00005e00f3007a0c */ /* 0x000fe20006781270 */
[----:B-1----:R-:W-:-:S04]  /*50e60*/  IMAD.WIDE R8, R33, 0x4, R6 ;  /* 0x0000000421087825 */ /* 0x002fc800078e0206 */
[----:B------:R-:W-:Y:S01]  /*50e70*/  IMAD.WIDE R12, R33, 0x4, R4 ;  /* 0x00000004210c7825 */ /* 0x000fe200078e0204 */
[----:B------:R1:W-:Y:S01]  /*50e80*/  @P1 STG.E [R24.64], R16 ;  /* 0x0000001018001986 */ /* 0x0003e2000c101908 */
[----:B------:R-:W-:Y:S02]  /*50e90*/  ISETP.LT.AND P1, PT, R247, c[0x0][0x178], !P3 ;  /* 0x00005e00f7007a0c */ /* 0x000fe40005f21270 */
[----:B------:R-:W-:Y:S01]  /*50ea0*/  IMAD.WIDE R26, R33, 0x4, R234 ;  /* 0x00000004211a7825 */ /* 0x000fe200078e02ea */
[----:B------:R1:W-:Y:S01]  /*50eb0*/  @P0 STG.E [R8.64], R189 ;  /* 0x000000bd08000986 */ /* 0x0003e2000c101908 */
[----:B------:R-:W-:Y:S02]  /*50ec0*/  ISETP.LT.AND P0, PT, R245, c[0x0][0x178], !P3 ;  /* 0x00005e00f5007a0c */ /* 0x000fe40005f01270 */
[----:B--2---:R-:W-:Y:S01]  /*50ed0*/  IMAD.WIDE R2, R33, 0x4, R232 ;  /* 0x0000000421027825 */ /* 0x004fe200078e02e8 */
[----:B------:R2:W-:Y:S01]  /*50ee0*/  @P5 STG.E [R12.64], R213 ;  /* 0x000000d50c005986 */ /* 0x0005e2000c101908 */
[----:B------:R-:W-:-:S02]  /*50ef0*/  ISETP.LT.AND P5, PT, R244, c[0x0][0x178], !P3 ;  /* 0x00005e00f4007a0c */ /* 0x000fc40005fa1270 */
[----:B------:R-:W-:Y:S01]  /*50f00*/  IADD3 R35, R33, c[0x0][0x198], RZ ;  /* 0x0000660021237a10 */ /* 0x000fe20007ffe0ff */
[----:B------:R2:W-:Y:S01]  /*50f10*/  @P6 STG.E [R26.64], R221 ;  /* 0x000000dd1a006986 */ /* 0x0005e2000c101908 */
[----:B------:R-:W-:Y:S02]  /*50f20*/  ISETP.LT.AND P3, PT, R243, c[0x0][0x178], !P3 ;  /* 0x00005e00f3007a0c */ /* 0x000fe40005f61270 */
[----:B------:R-:W-:Y:S01]  /*50f30*/  ISETP.LT.AND P6, PT, R247, c[0x0][0x178], !P2 ;  /* 0x00005e00f7007a0c */ /* 0x000fe200057c1270 */
[----:B------:R2:W-:Y:S01]  /*50f40*/  @P4 STG.E [R2.64], R17 ;  /* 0x0000001102004986 */ /* 0x0005e2000c101908 */
[----:B------:R-:W-:Y:S01]  /*50f50*/  ISETP.LT.AND P4, PT, R245, c[0x0][0x178], !P2 ;  /* 0x00005e00f5007a0c */ /* 0x000fe20005781270 */
[C---:B-1----:R-:W-:Y:S01]  /*50f60*/  IMAD.WIDE R24, R35.reuse, 0x4, R6 ;  /* 0x0000000423187825 */ /* 0x042fe200078e0206 */
[----:B------:R-:W-:-:S03]  /*50f70*/  IADD3 R33, R35, c[0x0][0x198], RZ ;  /* 0x0000660023217a10 */ /* 0x000fc60007ffe0ff */
[C---:B------:R-:W-:Y:S01]  /*50f80*/  IMAD.WIDE R28, R35.reuse, 0x4, R4 ;  /* 0x00000004231c7825 */ /* 0x040fe200078e0204 */
[----:B------:R-:W-:Y:S03]  /*50f90*/  @P1 STG.E [R24.64], R196 ;  /* 0x000000c418001986 */ /* 0x000fe6000c101908 */
[C---:B------:R-:W-:Y:S01]  /*50fa0*/  IMAD.WIDE R8, R35.reuse, 0x4, R234 ;  /* 0x0000000423087825 */ /* 0x040fe200078e02ea */
[----:B------:R1:W-:Y:S03]  /*50fb0*/  @P0 STG.E [R28.64], R216 ;  /* 0x000000d81c000986 */ /* 0x0003e6000c101908 */
[----:B--2---:R-:W-:Y:S01]  /*50fc0*/  IMAD.WIDE R12, R35, 0x4, R232 ;  /* 0x00000004230c7825 */ /* 0x004fe200078e02e8 */
[----:B------:R-:W-:Y:S03]  /*50fd0*/  @P5 STG.E [R8.64], R224 ;  /* 0x000000e008005986 */ /* 0x000fe6000c101908 */
[C---:B------:R-:W-:Y:S01]  /*50fe0*/  IMAD.WIDE R26, R33.reuse, 0x4, R6 ;  /* 0x00000004211a7825 */ /* 0x040fe200078e0206 */
[----:B------:R-:W-:Y:S03]  /*50ff0*/  @P3 STG.E [R12.64], R20 ;  /* 0x000000140c003986 */ /* 0x000fe6000c101908 */
[C---:B------:R-:W-:Y:S01]  /*51000*/  IMAD.WIDE R2, R33.reuse, 0x4, R4 ;  /* 0x0000000421027825 */ /* 0x040fe200078e0204 */
[----:B------:R2:W-:Y:S04]  /*51010*/  @P6 STG.E [R26.64], R197 ;  /* 0x000000c51a006986 */ /* 0x0005e8000c101908 */
[----:B------:R1:W-:Y:S01]  /*51020*/  @P4 STG.E [R2.64], R217 ;  /* 0x000000d902004986 */ /* 0x0003e2000c101908 */
[----:B------:R-:W-:Y:S01]  /*51030*/  ISETP.LT.AND P1, PT, R244, c[0x0][0x178], !P2 ;  /* 0x00005e00f4007a0c */ /* 0x000fe20005721270 */
[----:B------:R-:W-:Y:S01]  /*51040*/  IMAD.WIDE R16, R33, 0x4, R234 ;  /* 0x0000000421107825 */ /* 0x000fe200078e02ea */
[----:B----4-:R-:W-:-:S02]  /*51050*/  ISETP.GE.AND P4, PT, R32, c[0x0][0x17c], PT ;  /* 0x00005f0020007a0c */ /* 0x010fc40003f86270 */
[----:B------:R-:W4:Y:S01]  /*51060*/  LDL.LU R32, [R1+0x1688] ;  /* 0x0016880001207983 */ /* 0x000f220000300800 */
[----:B------:R-:W-:-:S03]  /*51070*/  ISETP.GE.AND P0, PT, R36, c[0x0][0x17c], PT ;  /* 0x00005f0024007a0c */ /* 0x000fc60003f06270 */
[----:B-1----:R-:W4:Y:S01]  /*51080*/  LDL.LU R28, [R1+0x1684] ;  /* 0x00168400011c7983 */ /* 0x002f220000300800 */
[----:B------:R-:W-:Y:S02]  /*51090*/  ISETP.LT.AND P3, PT, R243, c[0x0][0x178], !P2 ;  /* 0x00005e00f3007a0c */ /* 0x000fe40005761270 */
[----:B------:R-:W-:Y:S02]  /*510a0*/  ISETP.LT.AND P5, PT, R247, c[0x0][0x178], !P0 ;  /* 0x00005e00f7007a0c */ /* 0x000fe400047a1270 */
[----:B------:R1:W-:Y:S01]  /*510b0*/  @P1 STG.E [R16.64], R225 ;  /* 0x000000e110001986 */ /* 0x0003e2000c101908 */
[----:B------:R-:W-:Y:S02]  /*510c0*/  ISETP.LT.AND P6, PT, R245, c[0x0][0x178], !P0 ;  /* 0x00005e00f5007a0c */ /* 0x000fe400047c1270 */
[----:B------:R-:W-:Y:S01]  /*510d0*/  ISETP.LT.AND P1, PT, R244, c[0x0][0x178], !P0 ;  /* 0x00005e00f4007a0c */ /* 0x000fe20004721270 */
[----:B--2---:R-:W2:Y:S01]  /*510e0*/  LDL.LU R26, [R1+0x1678] ;  /* 0x00167800011a7983 */ /* 0x004ea20000300800 */
[C---:B------:R-:W-:Y:S01]  /*510f0*/  IADD3 R29, R33.reuse, c[0x0][0x198], RZ ;  /* 0x00006600211d7a10 */ /* 0x040fe20007ffe0ff */
[----:B------:R-:W-:-:S04]  /*51100*/  IMAD.WIDE R8, R33, 0x4, R232 ;  /* 0x0000000421087825 */ /* 0x000fc800078e02e8 */
[C---:B------:R-:W-:Y:S01]  /*51110*/  IMAD.WIDE R12, R29.reuse, 0x4, R6 ;  /* 0x000000041d0c7825 */ /* 0x040fe200078e0206 */
[----:B------:R1:W-:Y:S03]  /*51120*/  @P3 STG.E [R8.64], R21 ;  /* 0x0000001508003986 */ /* 0x0003e6000c101908 */
[C---:B------:R-:W-:Y:S01]  /*51130*/  IMAD.WIDE R24, R29.reuse, 0x4, R4 ;  /* 0x000000041d187825 */ /* 0x040fe200078e0204 */
[----:B------:R1:W-:Y:S03]  /*51140*/  @P5 STG.E [R12.64], R202 ;  /* 0x000000ca0c005986 */ /* 0x0003e6000c101908 */
[----:B------:R-:W-:Y:S01]  /*51150*/  IMAD.WIDE R2, R29, 0x4, R234 ;  /* 0x000000041d027825 */ /* 0x000fe200078e02ea */
[----:B------:R-:W-:Y:S04]  /*51160*/  @P6 STG.E [R24.64], R210 ;  /* 0x000000d218006986 */ /* 0x000fe8000c101908 */
[----:B------:R1:W-:Y:S01]  /*51170*/  @P1 STG.E [R2.64], R30 ;  /* 0x0000001e02001986 */ /* 0x0003e2000c101908 */
[----:B---3--:R-:W-:-:S03]  /*51180*/  ISETP.GE.AND P1, PT, R0, c[0x0][0x17c], PT ;  /* 0x00005f0000007a0c */ /* 0x008fc60003f26270 */
[----:B------:R-:W3:Y:S01]  /*51190*/  LDL.LU R0, [R1+0x1674] ;  /* 0x0016740001007983 */ /* 0x000ee20000300800 */
[----:B------:R-:W-:Y:S02]  /*511a0*/  ISETP.GE.AND P2, PT, R34, c[0x0][0x17c], PT ;  /* 0x00005f0022007a0c */ /* 0x000fe40003f46270 */
[----:B------:R-:W-:Y:S02]  /*511b0*/  ISETP.LT.AND P0, PT, R243, c[0x0][0x178], !P0 ;  /* 0x00005e00f3007a0c */ /* 0x000fe40004701270 */
[----:B------:R-:W-:Y:S01]  /*511c0*/  ISETP.LT.AND P3, PT, R247, c[0x0][0x178], !P2 ;  /* 0x00005e00f7007a0c */ /* 0x000fe20005761270 */
[C---:B-1----:R-:W-:Y:S01]  /*511d0*/  IMAD.WIDE R16, R29.reuse, 0x4, R232 ;  /* 0x000000041d107825 */ /* 0x042fe200078e02e8 */
[----:B------:R-:W-:Y:S02]  /*511e0*/  IADD3 R29, R29, c[0x0][0x198], RZ ;  /* 0x000066001d1d7a10 */ /* 0x000fe40007ffe0ff */
[----:B------:R-:W-:-:S03]  /*511f0*/  ISETP.LT.AND P5, PT, R245, c[0x0][0x178], !P2 ;  /* 0x00005e00f5007a0c */ /* 0x000fc600057a1270 */
[----:B------:R-:W-:Y:S01]  /*51200*/  IMAD.WIDE R8, R29, 0x4, R6 ;  /* 0x000000041d087825 */ /* 0x000fe200078e0206 */
        /* <DEDUP_REMOVED lines=17> */
[----:B------:R-:W-:Y:S02]  /*51320*/  ISETP.LT.AND P6, PT, R247, c[0x0][0x178], !P1 ;  /* 0x00005e00f7007a0c */ /* 0x000fe40004fc1270 */
[----:B------:R-:W-:Y:S01]  /*51330*/  ISETP.LT.AND P2, PT, R245, c[0x0][0x178], !P1 ;  /* 0x00005e00f5007a0c */ /* 0x000fe20004f41270 */
[----:B------:R-:W-:Y:S01]  /*51340*/  @P0 STG.E [R16.64], R194 ;  /* 0x000000c210000986 */ /* 0x000fe2000c101908 */
[----:B------:R-:W-:-:S03]  /*51350*/  IADD3 R29, R27, c[0x0][0x198], RZ ;  /* 0x000066001b1d7a10 */ /* 0x000fc60007ffe0ff */
[----:B------:R1:W-:Y:S01]  /*51360*/  @P3 STG.E [R24.64], R206 ;  /* 0x000000ce18003986 */ /* 0x0003e2000c101908 */
[----:B------:R-:W-:Y:S01]  /*51370*/  ISETP.LT.AND P3, PT, R244, c[0x0][0x178], !P1 ;  /* 0x00005e00f4007a0c */ /* 0x000fe20004f61270 */
[----:B------:R-:W-:-:S04]  /*51380*/  IMAD.WIDE R8, R27, 0x4, R234 ;  /* 0x000000041b087825 */ /* 0x000fc800078e02ea */
[----:B------:R-:W-:Y:S01]  /*51390*/  IMAD.WIDE R12, R27, 0x4, R232 ;  /* 0x000000041b0c7825 */ /* 0x000fe200078e02e8 */
[----:B------:R2:W-:Y:S03]  /*513a0*/  @P5 STG.E [R8.64], R42 ;  /* 0x0000002a08005986 */ /* 0x0005e6000c101908 */
[C---:B------:R-:W-:Y:S01]  /*513b0*/  IMAD.WIDE R20, R29.reuse, 0x4, R6 ;  /* 0x000000041d147825 */ /* 0x040fe200078e0206 */
[----:B------:R2:W-:Y:S03]  /*513c0*/  @P4 STG.E [R12.64], R14 ;  /* 0x0000000e0c004986 */ /* 0x0005e6000c101908 */
[C---:B-1----:R-:W-:Y:S01]  /*513d0*/  IMAD.WIDE R2, R29.reuse, 0x4, R4 ;  /* 0x000000041d027825 */ /* 0x042fe200078e0204 */
[----:B------:R-:W-:Y:S03]  /*513e0*/  @P6 STG.E [R20.64], R195 ;  /* 0x000000c314006986 */ /* 0x000fe6000c101908 */
[----:B------:R-:W-:Y:S01]  /*513f0*/  IMAD.WIDE R10, R29, 0x4, R234 ;  /* 0x000000041d0a7825 */ /* 0x000fe200078e02ea */
[----:B------:R-:W-:Y:S01]  /*51400*/  ISETP.LT.AND P1, PT, R243, c[0x0][0x178], !P1 ;  /* 0x00005e00f3007a0c */ /* 0x000fe20004f21270 */
[----:B------:R1:W-:Y:S01]  /*51410*/  @P2 STG.E [R2.64], R207 ;  /* 0x000000cf02002986 */ /* 0x0003e2000c101908 */
[----:B----4-:R-:W-:-:S03]  /*51420*/  ISETP.GE.AND P0, PT, R32, c[0x0][0x17c], PT ;  /* 0x00005f0020007a0c */ /* 0x010fc60003f06270 */
[----:B------:R4:W-:Y:S01]  /*51430*/  @P3 STG.E [R10.64], R43 ;  /* 0x0000002b0a003986 */ /* 0x0009e2000c101908 */
[----:B------:R-:W-:Y:S02]  /*51440*/  ISETP.LT.AND P5, PT, R247, c[0x0][0x178], !P0 ;  /* 0x00005e00f7007a0c */ /* 0x000fe400047a1270 */
[----:B------:R-:W-:Y:S02]  /*51450*/  ISETP.LT.AND P6, PT, R245, c[0x0][0x178], !P0 ;  /* 0x00005e00f5007a0c */ /* 0x000fe400047c1270 */
[----:B------:R-:W-:Y:S02]  /*51460*/  ISETP.LT.AND P3, PT, R244, c[0x0][0x178], !P0 ;  /* 0x00005e00f4007a0c */ /* 0x000fe40004761270 */
[----:B------:R-:W-:Y:S02]  /*51470*/  IADD3 R25, R29, c[0x0][0x198], RZ ;  /* 0x000066001d197a10 */ /* 0x000fe40007ffe0ff */
[----:B------:R-:W-:Y:S01]  /*51480*/  ISETP.LT.AND P0, PT, R243, c[0x0][0x178], !P0 ;  /* 0x00005e00f3007a0c */ /* 0x000fe20004701270 */
[----:B--2---:R-:W-:Y:S01]  /*51490*/  IMAD.WIDE R8, R29, 0x4, R232 ;  /* 0x000000041d087825 */ /* 0x004fe200078e02e8 */
[----:B------:R-:W-:-:S03]  /*514a0*/  ISETP.GE.AND P4, PT, R28, c[0x0][0x17c], PT ;  /* 0x00005f001c007a0c */ /* 0x000fc60003f86270 */
[C---:B------:R-:W-:Y:S01]  /*514b0*/  IMAD.WIDE R12, R25.reuse, 0x4, R6 ;  /* 0x00000004190c7825 */ /* 0x040fe200078e0206 */
[----:B------:R2:W-:Y:S03]  /*514c0*/  @P1 STG.E [R8.64], R15 ;  /* 0x0000000f08001986 */ /* 0x0005e6000c101908 */
[C---:B------:R-:W-:Y:S01]  /*514d0*/  IMAD.WIDE R16, R25.reuse, 0x4, R4 ;  /* 0x0000000419107825 */ /* 0x040fe200078e0204 */
[----:B------:R2:W-:Y:S03]  /*514e0*/  @P5 STG.E [R12.64], R190 ;  /* 0x000000be0c005986 */ /* 0x0005e6000c101908 */
[C---:B-1----:R-:W-:Y:S01]  /*514f0*/  IMAD.WIDE R2, R25.reuse, 0x4, R234 ;  /* 0x0000000419027825 */ /* 0x042fe200078e02ea */
[----:B------:R-:W-:Y:S01]  /*51500*/  ISETP.GE.AND P2, PT, R26, c[0x0][0x17c], PT ;  /* 0x00005f001a007a0c */ /* 0x000fe20003f46270 */
[----:B------:R-:W-:Y:S02]  /*51510*/  @P6 STG.E [R16.64], R214 ;  /* 0x000000d610006986 */ /* 0x000fe4000c101908 */
[----:B----4-:R-:W-:Y:S01]  /*51520*/  IMAD.WIDE R10, R25, 0x4, R232 ;  /* 0x00000004190a7825 */ /* 0x010fe200078e02e8 */
[----:B------:R-:W-:Y:S01]  /*51530*/  ISETP.LT.AND P5, PT, R247, c[0x0][0x178], !P4 ;  /* 0x00005e00f7007a0c */ /* 0x000fe200067a1270 */
[----:B------:R1:W-:Y:S01]  /*51540*/  @P3 STG.E [R2.64], R222 ;  /* 0x000000de02003986 */ /* 0x0003e2000c101908 */
[----:B------:R-:W-:-:S02]  /*51550*/  ISETP.LT.AND P6, PT, R245, c[0x0][0x178], !P4 ;  /* 0x00005e00f5007a0c */ /* 0x000fc400067c1270 */
[----:B------:R-:W-:Y:S01]  /*51560*/  ISETP.LT.AND P3, PT, R244, c[0x0][0x178], !P4 ;  /* 0x00005e00f4007a0c */ /* 0x000fe20006761270 */
[----:B------:R-:W-:Y:S01]  /*51570*/  @P0 STG.E [R10.64], R18 ;  /* 0x000000120a000986 */ /* 0x000fe2000c101908 */
[----:B------:R-:W-:Y:S02]  /*51580*/  IADD3 R21, R25, c[0x0][0x198], RZ ;  /* 0x0000660019157a10 */ /* 0x000fe40007ffe0ff */
[----:B------:R-:W-:Y:S02]  /*51590*/  ISETP.LT.AND P4, PT, R243, c[0x0][0x178], !P4 ;  /* 0x00005e00f3007a0c */ /* 0x000fe40006781270 */
[----:B------:R-:W-:Y:S01]  /*515a0*/  ISETP.LT.AND P0, PT, R247, c[0x0][0x178], !P2 ;  /* 0x00005e00f7007a0c */ /* 0x000fe20005701270 */
[C---:B--2---:R-:W-:Y:S01]  /*515b0*/  IMAD.WIDE R8, R21.reuse, 0x4, R6 ;  /* 0x0000000415087825 */ /* 0x044fe200078e0206 */
[----:B------:R-:W-:-:S03]  /*515c0*/  IADD3 R25, R21, c[0x0][0x198], RZ ;  /* 0x0000660015197a10 */ /* 0x000fc60007ffe0ff */
[C---:B------:R-:W-:Y:S01]  /*515d0*/  IMAD.WIDE R12, R21.reuse, 0x4, R4 ;  /* 0x00000004150c7825 */ /* 0x040fe200078e0204 */
[----:B------:R2:W-:Y:S03]  /*515e0*/  @P5 STG.E [R8.64], R191 ;  /* 0x000000bf08005986 */ /* 0x0005e6000c101908 */
[C---:B------:R-:W-:Y:S01]  /*515f0*/  IMAD.WIDE R14, R21.reuse, 0x4, R234 ;  /* 0x00000004150e7825 */ /* 0x040fe200078e02ea */
[----:B------:R4:W-:Y:S03]  /*51600*/  @P6 STG.E [R12.64], R215 ;  /* 0x000000d70c006986 */ /* 0x0009e6000c101908 */
[----:B-1----:R-:W-:Y:S01]  /*51610*/  IMAD.WIDE R2, R21, 0x4, R232 ;  /* 0x0000000415027825 */ /* 0x002fe200078e02e8 */
[----:B------:R1:W-:Y:S03]  /*51620*/  @P3 STG.E [R14.64], R223 ;  /* 0x000000df0e003986 */ /* 0x0003e6000c101908 */
[----:B------:R-:W-:Y:S01]  /*51630*/  IMAD.WIDE R16, R25, 0x4, R6 ;  /* 0x0000000419107825 */ /* 0x000fe200078e0206 */
[----:B------:R1:W-:Y:S01]  /*51640*/  @P4 STG.E [R2.64], R19 ;  /* 0x0000001302004986 */ /* 0x0003e2000c101908 */
[----:B------:R-:W-:-:S03]  /*51650*/  ISETP.LT.AND P3, PT, R245, c[0x0][0x178], !P2 ;  /* 0x00005e00f5007a0c */ /* 0x000fc60005761270 */
[----:B------:R1:W-:Y:S01]  /*51660*/  @P0 STG.E [R16.64], R198 ;  /* 0x000000c610000986 */ /* 0x0003e2000c101908 */
[----:B------:R-:W-:Y:S02]  /*51670*/  ISETP.LT.AND P0, PT, R244, c[0x0][0x178], !P2 ;  /* 0x00005e00f4007a0c */ /* 0x000fe40005701270 */
[----:B------:R-:W-:Y:S02]  /*51680*/  ISETP.LT.AND P2, PT, R243, c[0x0][0x178], !P2 ;  /* 0x00005e00f3007a0c */ /* 0x000fe40005741270 */
[C---:B------:R-:W-:Y:S01]  /*51690*/  IADD3 R21, R25.reuse, c[0x0][0x198], RZ ;  /* 0x0000660019157a10 */ /* 0x040fe20007ffe0ff */
[----:B--2---:R-:W-:-:S04]  /*516a0*/  IMAD.WIDE R8, R25, 0x4, R4 ;  /* 0x0000000419087825 */ /* 0x004fc800078e0204 */
[C---:B------:R-:W-:Y:S01]  /*516b0*/  IMAD.WIDE R10, R25.reuse, 0x4, R234 ;  /* 0x00000004190a7825 */ /* 0x040fe200078e02ea */
[----:B------:R1:W-:Y:S03]  /*516c0*/  @P3 STG.E [R8.64], R218 ;  /* 0x000000da08003986 */ /* 0x0003e6000c101908 */
[----:B----4-:R-:W-:Y:S01]  /*516d0*/  IMAD.WIDE R12, R25, 0x4, R232 ;  /* 0x00000004190c7825 */ /* 0x010fe200078e02e8 */
[----:B------:R1:W-:Y:S03]  /*516e0*/  @P0 STG.E [R10.64], R226 ;  /* 0x000000e20a000986 */ /* 0x0003e6000c101908 */
[C---:B------:R-:W-:Y:S01]  /*516f0*/  IMAD.WIDE R6, R21.reuse, 0x4, R6 ;  /* 0x0000000415067825 */ /* 0x040fe200078e0206 */
[----:B------:R1:W-:Y:S03]  /*51700*/  @P2 STG.E [R12.64], R22 ;  /* 0x000000160c002986 */ /* 0x0003e6000c101908 */
[----:B------:R-:W-:-:S04]  /*51710*/  IMAD.WIDE R4, R21, 0x4, R4 ;  /* 0x0000000415047825 */ /* 0x000fc800078e0204 */
[----:B------:R-:W-:-:S04]  /*51720*/  IMAD.WIDE R234, R21, 0x4, R234 ;  /* 0x0000000415ea7825 */ /* 0x000fc800078e02ea */
[----:B------:R-:W-:Y:S01]  /*51730*/  IMAD.WIDE R232, R21, 0x4, R232 ;  /* 0x0000000415e87825 */ /* 0x000fe200078e02e8 */
[----:B---3--:R-:W-:-:S04]  /*51740*/  ISETP.GE.AND P1, PT, R0, c[0x0][0x17c], PT ;  /* 0x00005f0000007a0c */ /* 0x008fc80003f26270 */
[----:B------:R-:W-:Y:S02]  /*51750*/  ISETP.LT.AND P5, PT, R247, c[0x0][0x178], !P1 ;  /* 0x00005e00f7007a0c */ /* 0x000fe40004fa1270 */
[----:B------:R-:W-:Y:S02]  /*51760*/  ISETP.LT.AND P6, PT, R245, c[0x0][0x178], !P1 ;  /* 0x00005e00f5007a0c */ /* 0x000fe40004fc1270 */
[----:B------:R-:W-:Y:S02]  /*51770*/  ISETP.LT.AND P4, PT, R244, c[0x0][0x178], !P1 ;  /* 0x00005e00f4007a0c */ /* 0x000fe40004f81270 */
[----:B------:R-:W-:-:S07]  /*51780*/  ISETP.LT.AND P1, PT, R243, c[0x0][0x178], !P1 ;  /* 0x00005e00f3007a0c */ /* 0x000fce0004f21270 */
[----:B------:R1:W-:Y:S04]  /*51790*/  @P5 STG.E [R6.64], R199 ;  /* 0x000000c706005986 */ /* 0x0003e8000c101908 */
[----:B------:R1:W-:Y:S04]  /*517a0*/  @P6 STG.E [R4.64], R219 ;  /* 0x000000db04006986 */ /* 0x0003e8000c101908 */
[----:B------:R1:W-:Y:S01]  /*517b0*/  @P4 STG.E [R234.64], R227 ;  /* 0x000000e3ea004986 */ /* 0x0003e2000c101908 */
[----:B------:R-:W-:Y:S05]  /*517c0*/  @!P1 EXIT ;  /* 0x000000000000994d */ /* 0x000fea0003800000 */
[----:B------:R-:W-:Y:S01]  /*517d0*/  STG.E [R232.64], R23 ;  /* 0x00000017e8007986 */ /* 0x000fe2000c101908 */
[----:B------:R-:W-:Y:S05]  /*517e0*/  EXIT ;  /* 0x000000000000794d */ /* 0x000fea0003800000 */
.L_x_2:
[----:B------:R-:W-:-:S00]  /*517f0*/  BRA `(.L_x_2) ;  /* 0xfffffff000007947 */ /* 0x000fc0000383ffff */
[----:B------:R-:W-:-:S00]  /*51800*/  NOP ;  /* 0x0000000000007918 */ /* 0x000fc00000000000 */
[----:B------:R-:W-:-:S00]  /*51810*/  NOP ;  /* 0x0000000000007918 */ /* 0x000fc00000000000 */
[----:B------:R-:W-:-:S00]  /*51820*/  NOP ;  /* 0x0000000000007918 */ /* 0x000fc00000000000 */
[----:B------:R-:W-:-:S00]  /*51830*/  NOP ;  /* 0x0000000000007918 */ /* 0x000fc00000000000 */
[----:B------:R-:W-:-:S00]  /*51840*/  NOP ;  /* 0x0000000000007918 */ /* 0x000fc00000000000 */
[----:B------:R-:W-:-:S00]  /*51850*/  NOP ;  /* 0x0000000000007918 */ /* 0x000fc00000000000 */
[----:B------:R-:W-:-:S00]  /*51860*/  NOP ;  /* 0x0000000000007918 */ /* 0x000fc00000000000 */
[----:B------:R-:W-:-:S00]  /*51870*/  NOP ;  /* 0x0000000000007918 */ /* 0x000fc00000000000 */
.L_x_3:


//--------------------- .nv.shared.matmul_kernel  --------------------------
	.section	.nv.shared.matmul_kernel,"aw",@nobits
	.sectionflags	@""
	.align	16
